def attn_fwd(
    Q,
    K,
    V,
    Out,
    Lse,
    sm_scale,
    stride_qz,
    stride_qh,
    stride_qm,
    stride_qk,
    stride_kz,
    stride_kh,
    stride_kn,
    stride_kk,
    stride_vz,
    stride_vh,
    stride_vn,
    stride_vk,
    stride_oz,
    stride_oh,
    stride_om,
    stride_ok,
    seqlen_q,
    seqlen_k,
    BLOCK_M: tl.constexpr,
    BLOCK_N: tl.constexpr,
    HEAD_DIM: tl.constexpr,
    CAUSAL: tl.constexpr,
):
    start_m = tl.program_id(0)
    off_hz = tl.program_id(1)
    q_off = off_hz * stride_qh
    k_off = off_hz * stride_kh
    v_off = off_hz * stride_vh
    offs_m = start_m * BLOCK_M + tl.arange(0, BLOCK_M)
    offs_d = tl.arange(0, HEAD_DIM)
    offs_n = tl.arange(0, BLOCK_N)
    q_ptrs = Q + q_off + offs_m[:, None] * stride_qm + offs_d[None, :] * stride_qk
    k_ptrs = K + k_off + offs_d[:, None] * stride_kk + offs_n[None, :] * stride_kn
    v_ptrs = V + v_off + offs_n[:, None] * stride_vn + offs_d[None, :] * stride_vk
    m_i = tl.full([BLOCK_M], float("-inf"), dtype=tl.float32)
    l_i = tl.zeros([BLOCK_M], dtype=tl.float32) + 1.0
    acc = tl.zeros([BLOCK_M, HEAD_DIM], dtype=tl.float32)
    q = tl.load(q_ptrs)
    acc, l_i, m_i = _attn_fwd_inner(
        acc,
        l_i,
        m_i,
        q,
        k_ptrs,
        v_ptrs,
        sm_scale,
        stride_kn,
        stride_vn,
        start_m,
        seqlen_k,
        BLOCK_M,
        BLOCK_N,
        HEAD_DIM,
        CAUSAL,
    )
    acc = acc / l_i[:, None]
    lse = m_i + tl.math.log2(l_i) / 1.4426950408889634
    o_ptrs = (
        Out
        + off_hz * stride_oh
        + offs_m[:, None] * stride_om
        + offs_d[None, :] * stride_ok
    )
    tl.store(o_ptrs, acc.to(Out.dtype.element_ty))
    tl.store(Lse + off_hz * seqlen_q + offs_m, lse)

# config = {"BLOCK_M": 32, "BLOCK_N": 128, "HEAD_DIM": 256, "arch": "sm_100", "causal": true, "dtype": "bf16", "num_stages": 4, "num_warps": 4}
# arch = sm_100


// ===== COMPILED SASS (sm_100a) =====

	.target	sm_100a

	.elftype	@"ET_EXEC"


//--------------------- .note.nv.tkinfo           --------------------------
	.section	.note.nv.tkinfo,"",@"SHT_NOTE"
	.sectionflags	@"SHF_NOTE_NV_TKINFO"
	.tkinfo
        /*0018*/ 	.word	0x00000081
        /*0030*/ 	.string	""
        /*0030*/ 	.string	"ptxas-blackwell"
        /*0030*/ 	.string	"Cuda compilation tools, release 12.9, V12.9.86"
        /*0030*/ 	.string	"Build cuda_12.9.r12.9/compiler.36037853_0"
        /*0030*/ 	.string	"-v  -suppress-debug-info  -lineinfo  -arch sm_100a "



//--------------------- .note.nv.cuver            --------------------------
	.section	.note.nv.cuver,"",@"SHT_NOTE"
	.sectionflags	@"SHF_NOTE_NV_CUVER"
        /*0018*/ 	.short	0x0001
        /*001a*/ 	.short	0x0064
        /*001c*/ 	.short	0x0001
        /*001e*/ 	.short	0x0000
        /*0020*/ 	.short	0x0001
        /*0022*/ 	.short	0x0000


//--------------------- .nv.info                  --------------------------
	.section	.nv.info,"",@"SHT_CUDA_INFO"
	.align	4


	//----- nvinfo : EIATTR_REGCOUNT
	.align		4
        /*0000*/ 	.byte	0x04, 0x2f
        /*0002*/ 	.short	(.L_2 - .L_1)
	.align		4
.L_1:
        /*0004*/ 	.word	index@(attn_fwd)
        /*0008*/ 	.word	0x00000020


	//----- nvinfo : EIATTR_FRAME_SIZE
	.align		4
.L_2:
        /*000c*/ 	.byte	0x04, 0x11
        /*000e*/ 	.short	(.L_4 - .L_3)
	.align		4
.L_3:
        /*0010*/ 	.word	index@(attn_fwd)
        /*0014*/ 	.word	0x000029b0


	//----- nvinfo : EIATTR_MIN_STACK_SIZE
	.align		4
.L_4:
        /*0018*/ 	.byte	0x04, 0x12
        /*001a*/ 	.short	(.L_6 - .L_5)
	.align		4
.L_5:
        /*001c*/ 	.word	index@(attn_fwd)
        /*0020*/ 	.word	0x000029b0
.L_6:


//--------------------- .nv.info.attn_fwd         --------------------------
	.section	.nv.info.attn_fwd,"",@"SHT_CUDA_INFO"
	.sectionflags	@""
	.align	4


	//----- nvinfo : EIATTR_CUDA_API_VERSION
	.align		4
        /*0000*/ 	.byte	0x04, 0x37
        /*0002*/ 	.short	(.L_8 - .L_7)
.L_7:
        /*0004*/ 	.word	0x00000081


	//----- nvinfo : EIATTR_KPARAM_INFO
	.align		4
.L_8:
        /*0008*/ 	.byte	0x04, 0x17
        /*000a*/ 	.short	(.L_10 - .L_9)
.L_9:
        /*000c*/ 	.word	0x00000000
        /*0010*/ 	.short	0x0019
        /*0012*/ 	.short	0x0080
        /*0014*/ 	.byte	0x00, 0xf4, 0x21, 0x00


	//----- nvinfo : EIATTR_KPARAM_INFO
	.align		4
.L_10:
        /*0018*/ 	.byte	0x04, 0x17
        /*001a*/ 	.short	(.L_12 - .L_11)
.L_11:
        /*001c*/ 	.word	0x00000000
        /*0020*/ 	.short	0x0018
        /*0022*/ 	.short	0x0078
        /*0024*/ 	.byte	0x00, 0xf4, 0x21, 0x00


	//----- nvinfo : EIATTR_KPARAM_INFO
	.align		4
.L_12:
        /*0028*/ 	.byte	0x04, 0x17
        /*002a*/ 	.short	(.L_14 - .L_13)
.L_13:
        /*002c*/ 	.word	0x00000000
        /*0030*/ 	.short	0x0017
        /*0032*/ 	.short	0x0070
        /*0034*/ 	.byte	0x00, 0xf0, 0x11, 0x00


	//----- nvinfo : EIATTR_KPARAM_INFO
	.align		4
.L_14:
        /*0038*/ 	.byte	0x04, 0x17
        /*003a*/ 	.short	(.L_16 - .L_15)
.L_15:
        /*003c*/ 	.word	0x00000000
        /*0040*/ 	.short	0x0016
        /*0042*/ 	.short	0x006c
        /*0044*/ 	.byte	0x00, 0xf0, 0x11, 0x00


	//----- nvinfo : EIATTR_KPARAM_INFO
	.align		4
.L_16:
        /*0048*/ 	.byte	0x04, 0x17
        /*004a*/ 	.short	(.L_18 - .L_17)
.L_17:
        /*004c*/ 	.word	0x00000000
        /*0050*/ 	.short	0x0015
        /*0052*/ 	.short	0x0068
        /*0054*/ 	.byte	0x00, 0xf0, 0x11, 0x00


	//----- nvinfo : EIATTR_KPARAM_INFO
	.align		4
.L_18:
        /*0058*/ 	.byte	0x04, 0x17
        /*005a*/ 	.short	(.L_20 - .L_19)
.L_19:
        /*005c*/ 	.word	0x00000000
        /*0060*/ 	.short	0x0014
        /*0062*/ 	.short	0x0064
        /*0064*/ 	.byte	0x00, 0xf0, 0x11, 0x00


	//----- nvinfo : EIATTR_KPARAM_INFO
	.align		4
.L_20:
        /*0068*/ 	.byte	0x04, 0x17
        /*006a*/ 	.short	(.L_22 - .L_21)
.L_21:
        /*006c*/ 	.word	0x00000000
        /*0070*/ 	.short	0x0013
        /*0072*/ 	.short	0x0060
        /*0074*/ 	.byte	0x00, 0xf0, 0x11, 0x00


	//----- nvinfo : EIATTR_KPARAM_INFO
	.align		4
.L_22:
        /*0078*/ 	.byte	0x04, 0x17
        /*007a*/ 	.short	(.L_24 - .L_23)
.L_23:
        /*007c*/ 	.word	0x00000000
        /*0080*/ 	.short	0x0012
        /*0082*/ 	.short	0x005c
        /*0084*/ 	.byte	0x00, 0xf0, 0x11, 0x00


	//----- nvinfo : EIATTR_KPARAM_INFO
	.align		4
.L_24:
        /*0088*/ 	.byte	0x04, 0x17
        /*008a*/ 	.short	(.L_26 - .L_25)
.L_25:
        /*008c*/ 	.word	0x00000000
        /*0090*/ 	.short	0x0011
        /*0092*/ 	.short	0x0058
        /*0094*/ 	.byte	0x00, 0xf0, 0x11, 0x00


	//----- nvinfo : EIATTR_KPARAM_INFO
	.align		4
.L_26:
        /*0098*/ 	.byte	0x04, 0x17
        /*009a*/ 	.short	(.L_28 - .L_27)
.L_27:
        /*009c*/ 	.word	0x00000000
        /*00a0*/ 	.short	0x0010
        /*00a2*/ 	.short	0x0054
        /*00a4*/ 	.byte	0x00, 0xf0, 0x11, 0x00


	//----- nvinfo : EIATTR_KPARAM_INFO
	.align		4
.L_28:
        /*00a8*/ 	.byte	0x04, 0x17
        /*00aa*/ 	.short	(.L_30 - .L_29)
.L_29:
        /*00ac*/ 	.word	0x00000000
        /*00b0*/ 	.short	0x000f
        /*00b2*/ 	.short	0x0050
        /*00b4*/ 	.byte	0x00, 0xf0, 0x11, 0x00


	//----- nvinfo : EIATTR_KPARAM_INFO
	.align		4
.L_30:
        /*00b8*/ 	.byte	0x04, 0x17
        /*00ba*/ 	.short	(.L_32 - .L_31)
.L_31:
        /*00bc*/ 	.word	0x00000000
        /*00c0*/ 	.short	0x000e
        /*00c2*/ 	.short	0x004c
        /*00c4*/ 	.byte	0x00, 0xf0, 0x11, 0x00


	//----- nvinfo : EIATTR_KPARAM_INFO
	.align		4
.L_32:
        /*00c8*/ 	.byte	0x04, 0x17
        /*00ca*/ 	.short	(.L_34 - .L_33)
.L_33:
        /*00cc*/ 	.word	0x00000000
        /*00d0*/ 	.short	0x000d
        /*00d2*/ 	.short	0x0048
        /*00d4*/ 	.byte	0x00, 0xf0, 0x11, 0x00


	//----- nvinfo : EIATTR_KPARAM_INFO
	.align		4
.L_34:
        /*00d8*/ 	.byte	0x04, 0x17
        /*00da*/ 	.short	(.L_36 - .L_35)
.L_35:
        /*00dc*/ 	.word	0x00000000
        /*00e0*/ 	.short	0x000c
        /*00e2*/ 	.short	0x0044
        /*00e4*/ 	.byte	0x00, 0xf0, 0x11, 0x00


	//----- nvinfo : EIATTR_KPARAM_INFO
	.align		4
.L_36:
        /*00e8*/ 	.byte	0x04, 0x17
        /*00ea*/ 	.short	(.L_38 - .L_37)
.L_37:
        /*00ec*/ 	.word	0x00000000
        /*00f0*/ 	.short	0x000b
        /*00f2*/ 	.short	0x0040
        /*00f4*/ 	.byte	0x00, 0xf0, 0x11, 0x00


	//----- nvinfo : EIATTR_KPARAM_INFO
	.align		4
.L_38:
        /*00f8*/ 	.byte	0x04, 0x17
        /*00fa*/ 	.short	(.L_40 - .L_39)
.L_39:
        /*00fc*/ 	.word	0x00000000
        /*0100*/ 	.short	0x000a
        /*0102*/ 	.short	0x003c
        /*0104*/ 	.byte	0x00, 0xf0, 0x11, 0x00


	//----- nvinfo : EIATTR_KPARAM_INFO
	.align		4
.L_40:
        /*0108*/ 	.byte	0x04, 0x17
        /*010a*/ 	.short	(.L_42 - .L_41)
.L_41:
        /*010c*/ 	.word	0x00000000
        /*0110*/ 	.short	0x0009
        /*0112*/ 	.short	0x0038
        /*0114*/ 	.byte	0x00, 0xf0, 0x11, 0x00


	//----- nvinfo : EIATTR_KPARAM_INFO
	.align		4
.L_42:
        /*0118*/ 	.byte	0x04, 0x17
        /*011a*/ 	.short	(.L_44 - .L_43)
.L_43:
        /*011c*/ 	.word	0x00000000
        /*0120*/ 	.short	0x0008
        /*0122*/ 	.short	0x0034
        /*0124*/ 	.byte	0x00, 0xf0, 0x11, 0x00


	//----- nvinfo : EIATTR_KPARAM_INFO
	.align		4
.L_44:
        /*0128*/ 	.byte	0x04, 0x17
        /*012a*/ 	.short	(.L_46 - .L_45)
.L_45:
        /*012c*/ 	.word	0x00000000
        /*0130*/ 	.short	0x0007
        /*0132*/ 	.short	0x0030
        /*0134*/ 	.byte	0x00, 0xf0, 0x11, 0x00


	//----- nvinfo : EIATTR_KPARAM_INFO
	.align		4
.L_46:
        /*0138*/ 	.byte	0x04, 0x17
        /*013a*/ 	.short	(.L_48 - .L_47)
.L_47:
        /*013c*/ 	.word	0x00000000
        /*0140*/ 	.short	0x0006
        /*0142*/ 	.short	0x002c
        /*0144*/ 	.byte	0x00, 0xf0, 0x11, 0x00


	//----- nvinfo : EIATTR_KPARAM_INFO
	.align		4
.L_48:
        /*0148*/ 	.byte	0x04, 0x17
        /*014a*/ 	.short	(.L_50 - .L_49)
.L_49:
        /*014c*/ 	.word	0x00000000
        /*0150*/ 	.short	0x0005
        /*0152*/ 	.short	0x0028
        /*0154*/ 	.byte	0x00, 0xf0, 0x11, 0x00


	//----- nvinfo : EIATTR_KPARAM_INFO
	.align		4
.L_50:
        /*0158*/ 	.byte	0x04, 0x17
        /*015a*/ 	.short	(.L_52 - .L_51)
.L_51:
        /*015c*/ 	.word	0x00000000
        /*0160*/ 	.short	0x0004
        /*0162*/ 	.short	0x0020
        /*0164*/ 	.byte	0x00, 0xf4, 0x21, 0x00


	//----- nvinfo : EIATTR_KPARAM_INFO
	.align		4
.L_52:
        /*0168*/ 	.byte	0x04, 0x17
        /*016a*/ 	.short	(.L_54 - .L_53)
.L_53:
        /*016c*/ 	.word	0x00000000
        /*0170*/ 	.short	0x0003
        /*0172*/ 	.short	0x0018
        /*0174*/ 	.byte	0x00, 0xf4, 0x21, 0x00


	//----- nvinfo : EIATTR_KPARAM_INFO
	.align		4
.L_54:
        /*0178*/ 	.byte	0x04, 0x17
        /*017a*/ 	.short	(.L_56 - .L_55)
.L_55:
        /*017c*/ 	.word	0x00000000
        /*0180*/ 	.short	0x0002
        /*0182*/ 	.short	0x0010
        /*0184*/ 	.byte	0x00, 0xf4, 0x21, 0x00


	//----- nvinfo : EIATTR_KPARAM_INFO
	.align		4
.L_56:
        /*0188*/ 	.byte	0x04, 0x17
        /*018a*/ 	.short	(.L_58 - .L_57)
.L_57:
        /*018c*/ 	.word	0x00000000
        /*0190*/ 	.short	0x0001
        /*0192*/ 	.short	0x0008
        /*0194*/ 	.byte	0x00, 0xf4, 0x21, 0x00


	//----- nvinfo : EIATTR_KPARAM_INFO
	.align		4
.L_58:
        /*0198*/ 	.byte	0x04, 0x17
        /*019a*/ 	.short	(.L_60 - .L_59)
.L_59:
        /*019c*/ 	.word	0x00000000
        /*01a0*/ 	.short	0x0000
        /*01a2*/ 	.short	0x0000
        /*01a4*/ 	.byte	0x00, 0xf4, 0x21, 0x00


	//----- nvinfo : EIATTR_SPARSE_MMA_MASK
	.align		4
.L_60:
        /*01a8*/ 	.byte	0x03, 0x50
        /*01aa*/ 	.short	0x0000


	//----- nvinfo : EIATTR_MAXREG_COUNT
	.align		4
        /*01ac*/ 	.byte	0x03, 0x1b
        /*01ae*/ 	.short	0x00ff


	//----- nvinfo : EIATTR_NUM_BARRIERS
	.align		4
        /*01b0*/ 	.byte	0x02, 0x4c
        /*01b2*/ 	.byte	0x01
	.zero		1


	//----- nvinfo : EIATTR_ANNOTATIONS
	.align		4
        /*01b4*/ 	.byte	0x04, 0x55
        /*01b6*/ 	.short	(.L_62 - .L_61)


	//   ....[0]....
.L_61:
        /*01b8*/ 	.word	0x00000001
        /*01bc*/ 	.byte	0x80, 0x04, 0x00, 0x00, 0x01, 0x00, 0x00, 0x00, 0x90, 0x04, 0x00, 0x00, 0x01, 0x00, 0x00, 0x00
        /* <DEDUP_REMOVED lines=3039> */
        /*bfbc*/ 	.byte	0x60, 0x0f, 0x03, 0x00, 0x01, 0x00, 0x00, 0x00, 0x80, 0x11, 0x03, 0x00


	//----- nvinfo : EIATTR_COOP_GROUP_MASK_REGIDS
	.align		4
.L_62:
        /*bfc8*/ 	.byte	0x04, 0x29
        /*bfca*/ 	.short	(.L_64 - .L_63)


	//   ....[0]....
.L_63:
        /*bfcc*/ 	.word	0xffffffff


	//   ....[1]....
        /*bfd0*/ 	.word	0xffffffff


	//   ....[2]....
        /*bfd4*/ 	.word	0xffffffff


	//   ....[3]....
        /*bfd8*/ 	.word	0xffffffff


	//   ....[4]....
        /*bfdc*/ 	.word	0xffffffff


	//   ....[5]....
        /*bfe0*/ 	.word	0xffffffff


	//   ....[6]....
        /*bfe4*/ 	.word	0xffffffff


	//   ....[7]....
        /*bfe8*/ 	.word	0xffffffff


	//   ....[8]....
        /*bfec*/ 	.word	0xffffffff


	//   ....[9]....
        /*bff0*/ 	.word	0xffffffff


	//   ....[10]....
        /*bff4*/ 	.word	0xffffffff


	//   ....[11]....
        /*bff8*/ 	.word	0xffffffff


	//   ....[12]....
        /*bffc*/ 	.word	0xffffffff


	//   ....[13]....
        /*c000*/ 	.word	0xffffffff


	//   ....[14]....
        /*c004*/ 	.word	0xffffffff


	//   ....[15]....
        /*c008*/ 	.word	0xffffffff


	//   ....[16]....
        /*c00c*/ 	.word	0xffffffff


	//   ....[17]....
        /*c010*/ 	.word	0xffffffff


	//   ....[18]....
        /*c014*/ 	.word	0xffffffff


	//   ....[19]....
        /*c018*/ 	.word	0xffffffff


	//----- nvinfo : EIATTR_COOP_GROUP_INSTR_OFFSETS
	.align		4
.L_64:
        /*c01c*/ 	.byte	0x04, 0x28
        /*c01e*/ 	.short	(.L_66 - .L_65)


	//   ....[0]....
.L_65:
        /*c020*/ 	.word	0x0001b040


	//   ....[1]....
        /*c024*/ 	.word	0x0001b050


	//   ....[2]....
        /*c028*/ 	.word	0x0001b0a0


	//   ....[3]....
        /*c02c*/ 	.word	0x0001b0c0


	//   ....[4]....
        /*c030*/ 	.word	0x0001b0f0


	//   ....[5]....
        /*c034*/ 	.word	0x0001b100


	//   ....[6]....
        /*c038*/ 	.word	0x0001b120


	//   ....[7]....
        /*c03c*/ 	.word	0x0001b140


	//   ....[8]....
        /*c040*/ 	.word	0x0001b330


	//   ....[9]....
        /*c044*/ 	.word	0x0001b350


	//   ....[10]....
        /*c048*/ 	.word	0x0001c0f0


	//   ....[11]....
        /*c04c*/ 	.word	0x0001c1a0


	//   ....[12]....
        /*c050*/ 	.word	0x0001c1b0


	//   ....[13]....
        /*c054*/ 	.word	0x0001c1c0


	//   ....[14]....
        /*c058*/ 	.word	0x0001c230


	//   ....[15]....
        /*c05c*/ 	.word	0x0001c250


	//   ....[16]....
        /*c060*/ 	.word	0x0001c260


	//   ....[17]....
        /*c064*/ 	.word	0x0001c270


	//   ....[18]....
        /*c068*/ 	.word	0x0001c390


	//   ....[19]....
        /*c06c*/ 	.word	0x0001c3b0


	//----- nvinfo : EIATTR_VRC_CTA_INIT_COUNT
	.align		4
.L_66:
        /*c070*/ 	.byte	0x02, 0x4a
	.zero		1
	.zero		1


	//----- nvinfo : EIATTR_EXIT_INSTR_OFFSETS
	.align		4
        /*c074*/ 	.byte	0x04, 0x1c
        /*c076*/ 	.short	(.L_68 - .L_67)


	//   ....[0]....
.L_67:
        /*c078*/ 	.word	0x00031170


	//   ....[1]....
        /*c07c*/ 	.word	0x000311b0


	//----- nvinfo : EIATTR_REQNTID
	.align		4
.L_68:
        /*c080*/ 	.byte	0x04, 0x10
        /*c082*/ 	.short	(.L_70 - .L_69)
.L_69:
        /*c084*/ 	.word	0x00000080
        /*c088*/ 	.word	0x00000001
        /*c08c*/ 	.word	0x00000001


	//----- nvinfo : EIATTR_CBANK_PARAM_SIZE
	.align		4
.L_70:
        /*c090*/ 	.byte	0x03, 0x19
        /*c092*/ 	.short	0x0088


	//----- nvinfo : EIATTR_PARAM_CBANK
	.align		4
        /*c094*/ 	.byte	0x04, 0x0a
        /*c096*/ 	.short	(.L_72 - .L_71)
	.align		4
.L_71:
        /*c098*/ 	.word	index@(.nv.constant0.attn_fwd)
        /*c09c*/ 	.short	0x0380
        /*c09e*/ 	.short	0x0088


	//----- nvinfo : EIATTR_SW_WAR
	.align		4
.L_72:
        /*c0a0*/ 	.byte	0x04, 0x36
        /*c0a2*/ 	.short	(.L_74 - .L_73)
.L_73:
        /*c0a4*/ 	.word	0x00000008
.L_74:


//--------------------- .nv.compat                --------------------------
	.section	.nv.compat,"",@"SHT_CUDA_COMPAT_INFO"
	.align	4
        /*0000*/ 	.byte	0x02, 0x02, 0x01, 0x00, 0x02, 0x05, 0x05, 0x00, 0x02, 0x03, 0x00, 0x00, 0x02, 0x06, 0x01, 0x00


//--------------------- .nv.callgraph             --------------------------
	.section	.nv.callgraph,"",@"SHT_CUDA_CALLGRAPH"
	.align	4
	.sectionentsize	8
	.align		4
        /*0000*/ 	.word	0x00000000
	.align		4
        /*0004*/ 	.word	0xffffffff
	.align		4
        /*0008*/ 	.word	0x00000000
	.align		4
        /*000c*/ 	.word	0xfffffffe
	.align		4
        /*0010*/ 	.word	0x00000000
	.align		4
        /*0014*/ 	.word	0xfffffffd
	.align		4
        /*0018*/ 	.word	0x00000000
	.align		4
        /*001c*/ 	.word	0xfffffffc


//--------------------- .nv.constant4             --------------------------
	.section	.nv.constant4,"a",@progbits
	.align	8
	.align		8
.nv.constant4:
        /*0000*/ 	.dword	_$_str


//--------------------- .text.attn_fwd            --------------------------
	.section	.text.attn_fwd,"ax",@progbits
	.align	128
        .global         attn_fwd
        .type           attn_fwd,@function
        .size           attn_fwd,(.L_x_3 - attn_fwd)
        .other          attn_fwd,@"STO_CUDA_ENTRY STV_DEFAULT"
attn_fwd:
.text.attn_fwd:
[----:B------:R-:W0:Y:S01]  /*0000*/  LDC R1, c[0x0][0x37c] ;  /* 0x0000df00ff017b82 */ /* 0x000e220000000800 */
[----:B------:R-:W1:Y:S07]  /*0010*/  S2R R0, SR_CTAID.X ;  /* 0x0000000000007919 */ /* 0x000e6e0000002500 */
[----:B------:R-:W2:Y:S01]  /*0020*/  S2UR UR7, SR_CTAID.Y ;  /* 0x00000000000779c3 */ /* 0x000ea20000002600 */
[----:B------:R-:W2:Y:S01]  /*0030*/  LDCU.64 UR4, c[0x0][0x3b0] ;  /* 0x00007600ff0477ac */ /* 0x000ea20008000a00 */
[----:B0-----:R-:W-:Y:S01]  /*0040*/  IADD3 R1, PT, PT, R1, -0x29b0, RZ ;  /* 0xffffd65001017810 */ /* 0x001fe20007ffe0ff */
[----:B------:R-:W0:Y:S01]  /*0050*/  S2R R5, SR_TID.X ;  /* 0x0000000000057919 */ /* 0x000e220000002100 */
[----:B------:R-:W3:Y:S04]  /*0060*/  LDCU.64 UR10, c[0x0][0x358] ;  /* 0x00006b00ff0a77ac */ /* 0x000ee80008000a00 */
[----:B------:R-:W4:Y:S08]  /*0070*/  LDC R4, c[0x0][0x3b8] ;  /* 0x0000ee00ff047b82 */ /* 0x000f300000000800 */
[----:B------:R-:W5:Y:S01]  /*0080*/  LDC.64 R6, c[0x0][0x380] ;  /* 0x0000e000ff067b82 */ /* 0x000f620000000a00 */
[----:B--2---:R-:W-:-:S04]  /*0090*/  UIMAD UR4, UR7, UR4, URZ ;  /* 0x00000004070472a4 */ /* 0x004fc8000f8e02ff */
[----:B------:R-:W-:Y:S01]  /*00a0*/  USHF.L.U32 UR6, UR4, 0x1, URZ ;  /* 0x0000000104067899 */ /* 0x000fe200080006ff */
[----:B-1----:R-:W-:Y:S02]  /*00b0*/  SHF.L.U32 R2, R0, 0x5, RZ ;  /* 0x0000000500027819 */ /* 0x002fe400000006ff */
[--C-:B0-----:R-:W-:Y:S02]  /*00c0*/  SHF.R.U32.HI R3, RZ, 0x5, R5.reuse ;  /* 0x00000005ff037819 */ /* 0x101fe40000011605 */
[----:B------:R-:W-:Y:S02]  /*00d0*/  LOP3.LUT R0, R2, 0x1f, R5, 0xf8, !PT ;  /* 0x0000001f02007812 */ /* 0x000fe400078ef805 */
[----:B------:R-:W-:-:S03]  /*00e0*/  SGXT.U32 R3, R3, 0x2 ;  /* 0x000000020303781a */ /* 0x000fc60000000000 */
[----:B------:R-:W-:Y:S01]  /*00f0*/  IMAD R0, R0, UR5, RZ ;  /* 0x0000000500007c24 */ /* 0x000fe2000f8e02ff */
[----:B------:R-:W-:Y:S01]  /*0100*/  UIMAD.WIDE UR4, UR4, 0x2, URZ ;  /* 0x00000002040478a5 */ /* 0x000fe2000f8e02ff */
[----:B----4-:R-:W-:Y:S02]  /*0110*/  IMAD R5, R3, R4, RZ ;  /* 0x0000000403057224 */ /* 0x010fe400078e02ff */
[C---:B------:R-:W-:Y:S01]  /*0120*/  IMAD.HI R2, R0.reuse, 0x2, RZ ;  /* 0x0000000200027827 */ /* 0x040fe200078e02ff */
[----:B------:R-:W-:-:S03]  /*0130*/  SHF.L.U32 R3, R0, 0x1, RZ ;  /* 0x0000000100037819 */ /* 0x000fc600000006ff */
[----:B------:R-:W-:Y:S01]  /*0140*/  IMAD R13, R4, 0x4, R5 ;  /* 0x00000004040d7824 */ /* 0x000fe200078e0205 */
[----:B-----5:R-:W-:-:S04]  /*0150*/  IADD3 R3, P0, P1, R3, UR6, R6 ;  /* 0x0000000603037c10 */ /* 0x020fc8000f91e006 */
[----:B------:R-:W-:Y:S02]  /*0160*/  IADD3.X R2, PT, PT, R2, UR5, R7, P0, P1 ;  /* 0x0000000502027c10 */ /* 0x000fe400087e2407 */
[C---:B------:R-:W-:Y:S02]  /*0170*/  LEA R10, P0, R5.reuse, R3, 0x1 ;  /* 0x00000003050a7211 */ /* 0x040fe400078008ff */
[C---:B------:R-:W-:Y:S02]  /*0180*/  LEA R9, R4.reuse, R13, 0x2 ;  /* 0x0000000d04097211 */ /* 0x040fe400078e10ff */
[----:B------:R-:W-:Y:S02]  /*0190*/  LEA.HI.X.SX32 R11, R5, R2, 0x1, P0 ;  /* 0x00000002050b7211 */ /* 0x000fe400000f0eff */
[----:B------:R-:W-:Y:S02]  /*01a0*/  LEA R6, P0, R13, R3, 0x1 ;  /* 0x000000030d067211 */ /* 0x000fe400078008ff */
[----:B------:R-:W-:Y:S01]  /*01b0*/  LEA R5, R4, R9, 0x2 ;  /* 0x0000000904057211 */ /* 0x000fe200078e10ff */
[----:B---3--:R0:W2:Y:S01]  /*01c0*/  LDG.E.U16 R23, desc[UR10][R10.64] ;  /* 0x0000000a0a177981 */ /* 0x0080a2000c1e1500 */
[----:B------:R-:W-:-:S02]  /*01d0*/  LEA R8, P1, R9, R3, 0x1 ;  /* 0x0000000309087211 */ /* 0x000fc400078208ff */
[-C--:B------:R-:W-:Y:S02]  /*01e0*/  LEA.HI.X.SX32 R7, R13, R2.reuse, 0x1, P0 ;  /* 0x000000020d077211 */ /* 0x080fe400000f0eff */
[----:B------:R-:W-:Y:S02]  /*01f0*/  LEA R16, P0, R5, R3, 0x1 ;  /* 0x0000000305107211 */ /* 0x000fe400078008ff */
[-C--:B------:R-:W-:Y:S01]  /*0200*/  LEA.HI.X.SX32 R9, R9, R2.reuse, 0x1, P1 ;  /* 0x0000000209097211 */ /* 0x080fe200008f0eff */
[----:B------:R-:W3:Y:S01]  /*0210*/  LDG.E.U16 R0, desc[UR10][R6.64] ;  /* 0x0000000a06007981 */ /* 0x000ee2000c1e1500 */
[----:B------:R-:W-:-:S03]  /*0220*/  LEA.HI.X.SX32 R17, R5, R2, 0x1, P0 ;  /* 0x0000000205117211 */ /* 0x000fc600000f0eff */
[----:B------:R1:W4:Y:S04]  /*0230*/  LDG.E.U16 R22, desc[UR10][R8.64] ;  /* 0x0000000a08167981 */ /* 0x000328000c1e1500 */
[----:B------:R5:W3:Y:S01]  /*0240*/  LDG.E.U16 R16, desc[UR10][R16.64] ;  /* 0x0000000a10107981 */ /* 0x000ae2000c1e1500 */
[----:B------:R-:W-:-:S04]  /*0250*/  LEA R13, R4, R5, 0x2 ;  /* 0x00000005040d7211 */ /* 0x000fc800078e10ff */
[----:B------:R-:W-:Y:S01]  /*0260*/  LEA R14, P0, R13, R3, 0x1 ;  /* 0x000000030d0e7211 */ /* 0x000fe200078008ff */
[----:B------:R-:W-:-:S03]  /*0270*/  IMAD R5, R4, 0x4, R13 ;  /* 0x0000000404057824 */ /* 0x000fc600078e020d */
[-C--:B------:R-:W-:Y:S02]  /*0280*/  LEA.HI.X.SX32 R15, R13, R2.reuse, 0x1, P0 ;  /* 0x000000020d0f7211 */ /* 0x080fe400000f0eff */
[C---:B------:R-:W-:Y:S02]  /*0290*/  LEA R19, R4.reuse, R5, 0x2 ;  /* 0x0000000504137211 */ /* 0x040fe400078e10ff */
[C---:B------:R-:W-:Y:S01]  /*02a0*/  LEA R12, P0, R5.reuse, R3, 0x1 ;  /* 0x00000003050c7211 */ /* 0x040fe200078008ff */
[----:B------:R-:W3:Y:S01]  /*02b0*/  LDG.E.U16 R20, desc[UR10][R14.64] ;  /* 0x0000000a0e147981 */ /* 0x000ee2000c1e1500 */
[----:B------:R-:W-:Y:S02]  /*02c0*/  LEA R21, R4, R19, 0x2 ;  /* 0x0000001304157211 */ /* 0x000fe400078e10ff */
[----:B------:R-:W-:Y:S02]  /*02d0*/  LEA.HI.X.SX32 R13, R5, R2, 0x1, P0 ;  /* 0x00000002050d7211 */ /* 0x000fe400000f0eff */
[----:B0-----:R-:W-:-:S02]  /*02e0*/  LEA R10, P1, R19, R3, 0x1 ;  /* 0x00000003130a7211 */ /* 0x001fc400078208ff */
[----:B-1----:R-:W-:Y:S02]  /*02f0*/  LEA R8, P0, R21, R3, 0x1 ;  /* 0x0000000315087211 */ /* 0x002fe400078008ff */
[C---:B------:R-:W-:Y:S01]  /*0300*/  LEA R5, R4.reuse, R21, 0x2 ;  /* 0x0000001504057211 */ /* 0x040fe200078e10ff */
[----:B------:R-:W3:Y:S01]  /*0310*/  LDG.E.U16 R13, desc[UR10][R12.64] ;  /* 0x0000000a0c0d7981 */ /* 0x000ee2000c1e1500 */
[-C--:B------:R-:W-:Y:S02]  /*0320*/  LEA.HI.X.SX32 R11, R19, R2.reuse, 0x1, P1 ;  /* 0x00000002130b7211 */ /* 0x080fe400008f0eff */
[----:B------:R-:W-:Y:S01]  /*0330*/  LEA.HI.X.SX32 R9, R21, R2, 0x1, P0 ;  /* 0x0000000215097211 */ /* 0x000fe200000f0eff */
[----:B-----5:R-:W-:Y:S01]  /*0340*/  IMAD R17, R4, 0x4, R5 ;  /* 0x0000000404117824 */ /* 0x020fe200078e0205 */
[----:B------:R-:W-:-:S03]  /*0350*/  LEA R6, P0, R5, R3, 0x1 ;  /* 0x0000000305067211 */ /* 0x000fc600078008ff */
[----:B------:R0:W5:Y:S01]  /*0360*/  LDG.E.U16 R18, desc[UR10][R8.64] ;  /* 0x0000000a08127981 */ /* 0x000162000c1e1500 */
[----:B------:R-:W-:-:S03]  /*0370*/  LEA.HI.X.SX32 R7, R5, R2, 0x1, P0 ;  /* 0x0000000205077211 */ /* 0x000fc600000f0eff */
[----:B------:R1:W5:Y:S01]  /*0380*/  LDG.E.U16 R12, desc[UR10][R10.64] ;  /* 0x0000000a0a0c7981 */ /* 0x000362000c1e1500 */
[----:B------:R-:W-:-:S03]  /*0390*/  LEA R5, R4, R17, 0x2 ;  /* 0x0000001104057211 */ /* 0x000fc600078e10ff */
[----:B------:R1:W5:Y:S01]  /*03a0*/  LDG.E.U16 R14, desc[UR10][R6.64] ;  /* 0x0000000a060e7981 */ /* 0x000362000c1e1500 */
[C---:B0-----:R-:W-:Y:S02]  /*03b0*/  LEA R8, P0, R17.reuse, R3, 0x1 ;  /* 0x0000000311087211 */ /* 0x041fe400078008ff */
[----:B------:R-:W-:Y:S02]  /*03c0*/  LEA R15, R4, R5, 0x2 ;  /* 0x00000005040f7211 */ /* 0x000fe400078e10ff */
[-C--:B------:R-:W-:Y:S02]  /*03d0*/  LEA.HI.X.SX32 R9, R17, R2.reuse, 0x1, P0 ;  /* 0x0000000211097211 */ /* 0x080fe400000f0eff */
[-C--:B-1----:R-:W-:Y:S02]  /*03e0*/  LEA R10, P1, R5, R3.reuse, 0x1 ;  /* 0x00000003050a7211 */ /* 0x082fe400078208ff */
[----:B------:R-:W-:Y:S01]  /*03f0*/  LEA R6, P0, R15, R3, 0x1 ;  /* 0x000000030f067211 */ /* 0x000fe200078008ff */
[----:B------:R0:W5:Y:S01]  /*0400*/  LDG.E.U16 R19, desc[UR10][R8.64] ;  /* 0x0000000a08137981 */ /* 0x000162000c1e1500 */
[----:B------:R-:W-:-:S02]  /*0410*/  LEA.HI.X.SX32 R11, R5, R2, 0x1, P1 ;  /* 0x00000002050b7211 */ /* 0x000fc400008f0eff */
[----:B------:R-:W-:Y:S02]  /*0420*/  LEA R5, R4, R15, 0x2 ;  /* 0x0000000f04057211 */ /* 0x000fe400078e10ff */
[----:B------:R-:W-:Y:S01]  /*0430*/  LEA.HI.X.SX32 R7, R15, R2, 0x1, P0 ;  /* 0x000000020f077211 */ /* 0x000fe200000f0eff */
[----:B------:R1:W5:Y:S01]  /*0440*/  LDG.E.U16 R17, desc[UR10][R10.64] ;  /* 0x0000000a0a117981 */ /* 0x000362000c1e1500 */
[----:B0-----:R-:W-:-:S04]  /*0450*/  LEA R8, P0, R5, R3, 0x1 ;  /* 0x0000000305087211 */ /* 0x001fc800078008ff */
[----:B------:R-:W-:-:S05]  /*0460*/  LEA.HI.X.SX32 R9, R5, R2, 0x1, P0 ;  /* 0x0000000205097211 */ /* 0x000fca00000f0eff */
[----:B------:R-:W5:Y:S04]  /*0470*/  LDG.E.U16 R15, desc[UR10][R8.64] ;  /* 0x0000000a080f7981 */ /* 0x000f68000c1e1500 */
[----:B--2---:R-:W-:Y:S04]  /*0480*/  STL [R1+0x90], R23 ;  /* 0x0000901701007387 */ /* 0x004fe80000100800 */
[----:B----4-:R-:W-:Y:S04]  /*0490*/  STL [R1+0x88], R22 ;  /* 0x0000881601007387 */ /* 0x010fe80000100800 */
[----:B---3--:R-:W-:Y:S04]  /*04a0*/  STL [R1+0xb0], R0 ;  /* 0x0000b00001007387 */ /* 0x008fe80000100800 */
[----:B------:R0:W-:Y:S04]  /*04b0*/  STL [R1+0xac], R16 ;  /* 0x0000ac1001007387 */ /* 0x0001e80000100800 */
[----:B0-----:R0:W2:Y:S01]  /*04c0*/  LDG.E.U16 R16, desc[UR10][R6.64] ;  /* 0x0000000a06107981 */ /* 0x0010a2000c1e1500 */
[----:B------:R-:W-:-:S05]  /*04d0*/  IMAD R0, R4, 0x4, R5 ;  /* 0x0000000404007824 */ /* 0x000fca00078e0205 */
[----:B-1----:R-:W-:Y:S02]  /*04e0*/  LEA R11, R4, R0, 0x2 ;  /* 0x00000000040b7211 */ /* 0x002fe400078e10ff */
[----:B0-----:R-:W-:Y:S02]  /*04f0*/  LEA R6, P0, R0, R3, 0x1 ;  /* 0x0000000300067211 */ /* 0x001fe400078008ff */
[----:B------:R-:W-:Y:S02]  /*0500*/  LEA R5, R4, R11, 0x2 ;  /* 0x0000000b04057211 */ /* 0x000fe400078e10ff */
[-C--:B------:R-:W-:Y:S02]  /*0510*/  LEA R10, P1, R11, R3.reuse, 0x1 ;  /* 0x000000030b0a7211 */ /* 0x080fe400078208ff */
[----:B------:R-:W-:Y:S01]  /*0520*/  LEA.HI.X.SX32 R7, R0, R2, 0x1, P0 ;  /* 0x0000000200077211 */ /* 0x000fe200000f0eff */
[----:B------:R-:W-:Y:S01]  /*0530*/  STL [R1+0x84], R20 ;  /* 0x0000841401007387 */ /* 0x000fe20000100800 */
[----:B------:R-:W-:-:S02]  /*0540*/  LEA R8, P0, R5, R3, 0x1 ;  /* 0x0000000305087211 */ /* 0x000fc400078008ff */
[C---:B------:R-:W-:Y:S01]  /*0550*/  LEA R0, R4.reuse, R5, 0x2 ;  /* 0x0000000504007211 */ /* 0x040fe200078e10ff */
[----:B------:R0:W-:Y:S01]  /*0560*/  STL [R1+0xa8], R13 ;  /* 0x0000a80d01007387 */ /* 0x0001e20000100800 */
[-C--:B------:R-:W-:Y:S02]  /*0570*/  LEA.HI.X.SX32 R11, R11, R2.reuse, 0x1, P1 ;  /* 0x000000020b0b7211 */ /* 0x080fe400008f0eff */
[----:B------:R-:W-:Y:S01]  /*0580*/  LEA.HI.X.SX32 R9, R5, R2, 0x1, P0 ;  /* 0x0000000205097211 */ /* 0x000fe200000f0eff */
[----:B-----5:R1:W-:Y:S01]  /*0590*/  STL [R1+0x80], R12 ;  /* 0x0000800c01007387 */ /* 0x0203e20000100800 */
[----:B------:R-:W-:-:S03]  /*05a0*/  IMAD R5, R4, 0x4, R0 ;  /* 0x0000000404057824 */ /* 0x000fc600078e0200 */
[----:B0-----:R0:W3:Y:S04]  /*05b0*/  LDG.E.U16 R13, desc[UR10][R6.64] ;  /* 0x0000000a060d7981 */ /* 0x0010e8000c1e1500 */
[----:B-1----:R1:W4:Y:S01]  /*05c0*/  LDG.E.U16 R12, desc[UR10][R10.64] ;  /* 0x0000000a0a0c7981 */ /* 0x002322000c1e1500 */
[----:B0-----:R-:W-:-:S03]  /*05d0*/  LEA R6, P0, R0, R3, 0x1 ;  /* 0x0000000300067211 */ /* 0x001fc600078008ff */
[----:B------:R0:W-:Y:S01]  /*05e0*/  STL [R1+0xa4], R18 ;  /* 0x0000a41201007387 */ /* 0x0001e20000100800 */
[----:B------:R-:W-:Y:S02]  /*05f0*/  LEA.HI.X.SX32 R7, R0, R2, 0x1, P0 ;  /* 0x0000000200077211 */ /* 0x000fe400000f0eff */
[C---:B-1----:R-:W-:Y:S01]  /*0600*/  LEA R11, R4.reuse, R5, 0x2 ;  /* 0x00000005040b7211 */ /* 0x042fe200078e10ff */
[----:B------:R1:W-:Y:S04]  /*0610*/  STL [R1+0x7c], R14 ;  /* 0x00007c0e01007387 */ /* 0x0003e80000100800 */
[----:B0-----:R0:W5:Y:S01]  /*0620*/  LDG.E.U16 R18, desc[UR10][R8.64] ;  /* 0x0000000a08127981 */ /* 0x001162000c1e1500 */
[----:B------:R-:W-:Y:S02]  /*0630*/  LEA R10, P1, R11, R3, 0x1 ;  /* 0x000000030b0a7211 */ /* 0x000fe400078208ff */
[----:B------:R-:W-:Y:S01]  /*0640*/  LEA R0, R4, R11, 0x2 ;  /* 0x0000000b04007211 */ /* 0x000fe200078e10ff */
[----:B-1----:R1:W5:Y:S01]  /*0650*/  LDG.E.U16 R14, desc[UR10][R6.64] ;  /* 0x0000000a060e7981 */ /* 0x002362000c1e1500 */
[----:B0-----:R-:W-:-:S04]  /*0660*/  LEA R8, P0, R5, R3, 0x1 ;  /* 0x0000000305087211 */ /* 0x001fc800078008ff */
[-C--:B------:R-:W-:Y:S01]  /*0670*/  LEA.HI.X.SX32 R9, R5, R2.reuse, 0x1, P0 ;  /* 0x0000000205097211 */ /* 0x080fe200000f0eff */
[----:B------:R0:W-:Y:S01]  /*0680*/  STL [R1+0xa0], R19 ;  /* 0x0000a01301007387 */ /* 0x0001e20000100800 */
[----:B------:R-:W-:Y:S02]  /*0690*/  LEA.HI.X.SX32 R11, R11, R2, 0x1, P1 ;  /* 0x000000020b0b7211 */ /* 0x000fe400008f0eff */
[----:B-1----:R-:W-:Y:S02]  /*06a0*/  LEA R6, P0, R0, R3, 0x1 ;  /* 0x0000000300067211 */ /* 0x002fe400078008ff */
[----:B------:R-:W-:Y:S01]  /*06b0*/  LEA R5, R4, R0, 0x2 ;  /* 0x0000000004057211 */ /* 0x000fe200078e10ff */
[----:B------:R1:W-:Y:S04]  /*06c0*/  STL [R1+0x78], R17 ;  /* 0x0000781101007387 */ /* 0x0003e80000100800 */
[----:B0-----:R0:W5:Y:S01]  /*06d0*/  LDG.E.U16 R19, desc[UR10][R8.64] ;  /* 0x0000000a08137981 */ /* 0x001162000c1e1500 */
[----:B------:R-:W-:-:S03]  /*06e0*/  LEA.HI.X.SX32 R7, R0, R2, 0x1, P0 ;  /* 0x0000000200077211 */ /* 0x000fc600000f0eff */
[----:B-1----:R1:W5:Y:S01]  /*06f0*/  LDG.E.U16 R17, desc[UR10][R10.64] ;  /* 0x0000000a0a117981 */ /* 0x002362000c1e1500 */
[----:B0-----:R-:W-:-:S04]  /*0700*/  LEA R8, P0, R5, R3, 0x1 ;  /* 0x0000000305087211 */ /* 0x001fc800078008ff */
[----:B------:R-:W-:Y:S01]  /*0710*/  LEA.HI.X.SX32 R9, R5, R2, 0x1, P0 ;  /* 0x0000000205097211 */ /* 0x000fe200000f0eff */
[----:B--2---:R0:W-:Y:S04]  /*0720*/  STL [R1+0x9c], R16 ;  /* 0x00009c1001007387 */ /* 0x0041e80000100800 */
[----:B------:R2:W-:Y:S04]  /*0730*/  STL [R1+0x74], R15 ;  /* 0x0000740f01007387 */ /* 0x0005e80000100800 */
[----:B0-----:R0:W5:Y:S04]  /*0740*/  LDG.E.U16 R16, desc[UR10][R6.64] ;  /* 0x0000000a06107981 */ /* 0x001168000c1e1500 */
[----:B--2---:R2:W5:Y:S01]  /*0750*/  LDG.E.U16 R15, desc[UR10][R8.64] ;  /* 0x0000000a080f7981 */ /* 0x004562000c1e1500 */
[----:B------:R-:W-:-:S05]  /*0760*/  IMAD R0, R4, 0x4, R5 ;  /* 0x0000000404007824 */ /* 0x000fca00078e0205 */
[----:B-1----:R-:W-:Y:S02]  /*0770*/  LEA R11, R4, R0, 0x2 ;  /* 0x00000000040b7211 */ /* 0x002fe400078e10ff */
[----:B0-----:R-:W-:Y:S02]  /*0780*/  LEA R6, P0, R0, R3, 0x1 ;  /* 0x0000000300067211 */ /* 0x001fe400078008ff */
[----:B------:R-:W-:Y:S02]  /*0790*/  LEA R5, R4, R11, 0x2 ;  /* 0x0000000b04057211 */ /* 0x000fe400078e10ff */
[----:B------:R-:W-:Y:S02]  /*07a0*/  LEA.HI.X.SX32 R7, R0, R2, 0x1, P0 ;  /* 0x0000000200077211 */ /* 0x000fe400000f0eff */
[-C--:B------:R-:W-:Y:S02]  /*07b0*/  LEA R10, P1, R11, R3.reuse, 0x1 ;  /* 0x000000030b0a7211 */ /* 0x080fe400078208ff */
[----:B--2---:R-:W-:-:S02]  /*07c0*/  LEA R8, P0, R5, R3, 0x1 ;  /* 0x0000000305087211 */ /* 0x004fc400078008ff */
[C---:B------:R-:W-:Y:S01]  /*07d0*/  LEA R0, R4.reuse, R5, 0x2 ;  /* 0x0000000504007211 */ /* 0x040fe200078e10ff */
[----:B---3--:R0:W-:Y:S01]  /*07e0*/  STL [R1+0x98], R13 ;  /* 0x0000980d01007387 */ /* 0x0081e20000100800 */
[-C--:B------:R-:W-:Y:S02]  /*07f0*/  LEA.HI.X.SX32 R11, R11, R2.reuse, 0x1, P1 ;  /* 0x000000020b0b7211 */ /* 0x080fe400008f0eff */
[----:B------:R-:W-:Y:S01]  /*0800*/  LEA.HI.X.SX32 R9, R5, R2, 0x1, P0 ;  /* 0x0000000205097211 */ /* 0x000fe200000f0eff */
[----:B------:R-:W-:Y:S01]  /*0810*/  IMAD R5, R4, 0x4, R0 ;  /* 0x0000000404057824 */ /* 0x000fe200078e0200 */
[----:B----4-:R1:W-:Y:S04]  /*0820*/  STL [R1+0x70], R12 ;  /* 0x0000700c01007387 */ /* 0x0103e80000100800 */
[----:B0-----:R0:W2:Y:S04]  /*0830*/  LDG.E.U16 R13, desc[UR10][R6.64] ;  /* 0x0000000a060d7981 */ /* 0x0010a8000c1e1500 */
[----:B-1----:R1:W3:Y:S01]  /*0840*/  LDG.E.U16 R12, desc[UR10][R10.64] ;  /* 0x0000000a0a0c7981 */ /* 0x0022e2000c1e1500 */
[----:B0-----:R-:W-:-:S03]  /*0850*/  LEA R6, P0, R0, R3, 0x1 ;  /* 0x0000000300067211 */ /* 0x001fc600078008ff */
[----:B-----5:R0:W-:Y:S01]  /*0860*/  STL [R1+0x94], R18 ;  /* 0x0000941201007387 */ /* 0x0201e20000100800 */
[----:B-1----:R-:W-:Y:S02]  /*0870*/  LEA R11, R4, R5, 0x2 ;  /* 0x00000005040b7211 */ /* 0x002fe400078e10ff */
[----:B------:R-:W-:Y:S02]  /*0880*/  LEA.HI.X.SX32 R7, R0, R2, 0x1, P0 ;  /* 0x0000000200077211 */ /* 0x000fe400000f0eff */
[----:B------:R-:W-:Y:S01]  /*0890*/  LEA R0, R4, R11, 0x2 ;  /* 0x0000000b04007211 */ /* 0x000fe200078e10ff */
[----:B0-----:R0:W4:Y:S01]  /*08a0*/  LDG.E.U16 R18, desc[UR10][R8.64] ;  /* 0x0000000a08127981 */ /* 0x001122000c1e1500 */
[----:B------:R-:W-:-:S03]  /*08b0*/  LEA R10, P1, R11, R3, 0x1 ;  /* 0x000000030b0a7211 */ /* 0x000fc600078208ff */
[----:B------:R1:W-:Y:S01]  /*08c0*/  STL [R1+0x6c], R14 ;  /* 0x00006c0e01007387 */ /* 0x0003e20000100800 */
[----:B0-----:R-:W-:-:S04]  /*08d0*/  LEA R8, P0, R5, R3, 0x1 ;  /* 0x0000000305087211 */ /* 0x001fc800078008ff */
[----:B------:R-:W-:Y:S01]  /*08e0*/  LEA.HI.X.SX32 R9, R5, R2, 0x1, P0 ;  /* 0x0000000205097211 */ /* 0x000fe200000f0eff */
[----:B-1----:R0:W5:Y:S01]  /*08f0*/  LDG.E.U16 R14, desc[UR10][R6.64] ;  /* 0x0000000a060e7981 */ /* 0x002162000c1e1500 */
[----:B------:R-:W-:Y:S02]  /*0900*/  LEA R5, R4, R0, 0x2 ;  /* 0x0000000004057211 */ /* 0x000fe400078e10ff */
[----:B------:R-:W-:Y:S01]  /*0910*/  LEA.HI.X.SX32 R11, R11, R2, 0x1, P1 ;  /* 0x000000020b0b7211 */ /* 0x000fe200008f0eff */
[----:B------:R1:W-:Y:S01]  /*0920*/  STL [R1+0x8c], R19 ;  /* 0x00008c1301007387 */ /* 0x0003e20000100800 */
[----:B0-----:R-:W-:-:S03]  /*0930*/  LEA R6, P0, R0, R3, 0x1 ;  /* 0x0000000300067211 */ /* 0x001fc600078008ff */
[----:B------:R-:W5:Y:S01]  /*0940*/  LDG.E.U16 R20, desc[UR10][R10.64] ;  /* 0x0000000a0a147981 */ /* 0x000f62000c1e1500 */
[----:B------:R-:W-:-:S03]  /*0950*/  LEA.HI.X.SX32 R7, R0, R2, 0x1, P0 ;  /* 0x0000000200077211 */ /* 0x000fc600000f0eff */
[----:B-1----:R0:W5:Y:S01]  /*0960*/  LDG.E.U16 R19, desc[UR10][R8.64] ;  /* 0x0000000a08137981 */ /* 0x002162000c1e1500 */
[----:B------:R-:W-:-:S03]  /*0970*/  IMAD R0, R4, 0x4, R5 ;  /* 0x0000000404007824 */ /* 0x000fc600078e0205 */
[----:B------:R1:W-:Y:S01]  /*0980*/  STL [R1+0x68], R17 ;  /* 0x0000681101007387 */ /* 0x0003e20000100800 */
[----:B0-----:R-:W-:-:S04]  /*0990*/  LEA R8, P0, R5, R3, 0x1 ;  /* 0x0000000305087211 */ /* 0x001fc800078008ff */
[----:B------:R-:W-:Y:S01]  /*09a0*/  LEA.HI.X.SX32 R9, R5, R2, 0x1, P0 ;  /* 0x0000000205097211 */ /* 0x000fe200000f0eff */
[----:B-1----:R0:W5:Y:S02]  /*09b0*/  LDG.E.U16 R17, desc[UR10][R6.64] ;  /* 0x0000000a06117981 */ /* 0x002164000c1e1500 */
[----:B0-----:R-:W-:-:S04]  /*09c0*/  LEA R6, P0, R0, R3, 0x1 ;  /* 0x0000000300067211 */ /* 0x001fc800078008ff */
[----:B------:R-:W-:Y:S01]  /*09d0*/  LEA.HI.X.SX32 R7, R0, R2, 0x1, P0 ;  /* 0x0000000200077211 */ /* 0x000fe200000f0eff */
[----:B------:R0:W-:Y:S04]  /*09e0*/  STL [R1+0x64], R16 ;  /* 0x0000641001007387 */ /* 0x0001e80000100800 */
[----:B------:R1:W-:Y:S04]  /*09f0*/  STL [R1+0x60], R15 ;  /* 0x0000600f01007387 */ /* 0x0003e80000100800 */
[----:B0-----:R-:W5:Y:S04]  /*0a00*/  LDG.E.U16 R16, desc[UR10][R6.64] ;  /* 0x0000000a06107981 */ /* 0x001f68000c1e1500 */
[----:B-1----:R0:W5:Y:S01]  /*0a10*/  LDG.E.U16 R15, desc[UR10][R8.64] ;  /* 0x0000000a080f7981 */ /* 0x002162000c1e1500 */
[----:B------:R-:W-:-:S04]  /*0a20*/  LEA R11, R4, R0, 0x2 ;  /* 0x00000000040b7211 */ /* 0x000fc800078e10ff */
[----:B------:R-:W-:-:S04]  /*0a30*/  LEA R5, R4, R11, 0x2 ;  /* 0x0000000b04057211 */ /* 0x000fc800078e10ff */
[----:B------:R-:W-:Y:S02]  /*0a40*/  LEA R0, R4, R5, 0x2 ;  /* 0x0000000504007211 */ /* 0x000fe400078e10ff */
[-C--:B0-----:R-:W-:Y:S02]  /*0a50*/  LEA R8, P0, R5, R3.reuse, 0x1 ;  /* 0x0000000305087211 */ /* 0x081fe400078008ff */
[-C--:B------:R-:W-:Y:S02]  /*0a60*/  LEA R10, P1, R11, R3.reuse, 0x1 ;  /* 0x000000030b0a7211 */ /* 0x080fe400078208ff */
[-C--:B------:R-:W-:Y:S01]  /*0a70*/  LEA.HI.X.SX32 R9, R5, R2.reuse, 0x1, P0 ;  /* 0x0000000205097211 */ /* 0x080fe200000f0eff */
[----:B--2---:R0:W-:Y:S01]  /*0a80*/  STL [R1+0x5c], R13 ;  /* 0x00005c0d01007387 */ /* 0x0041e20000100800 */
[----:B------:R-:W-:Y:S02]  /*0a90*/  LEA R6, P0, R0, R3, 0x1 ;  /* 0x0000000300067211 */ /* 0x000fe400078008ff */
[----:B------:R-:W-:Y:S01]  /*0aa0*/  LEA.HI.X.SX32 R11, R11, R2, 0x1, P1 ;  /* 0x000000020b0b7211 */ /* 0x000fe200008f0eff */
[----:B------:R1:W2:Y:S01]  /*0ab0*/  LDG.E.U16 R21, desc[UR10][R8.64] ;  /* 0x0000000a08157981 */ /* 0x0002a2000c1e1500 */
[----:B0-----:R-:W-:-:S03]  /*0ac0*/  IMAD R13, R4, 0x4, R0 ;  /* 0x00000004040d7824 */ /* 0x001fc600078e0200 */
[----:B---3--:R0:W-:Y:S01]  /*0ad0*/  STL [R1+0x58], R12 ;  /* 0x0000580c01007387 */ /* 0x0081e20000100800 */
[----:B------:R-:W-:Y:S02]  /*0ae0*/  LEA.HI.X.SX32 R7, R0, R2, 0x1, P0 ;  /* 0x0000000200077211 */ /* 0x000fe400000f0eff */
[----:B-1----:R-:W-:Y:S01]  /*0af0*/  LEA R8, P0, R13, R3, 0x1 ;  /* 0x000000030d087211 */ /* 0x002fe200078008ff */
[----:B------:R-:W3:Y:S01]  /*0b00*/  LDG.E.U16 R22, desc[UR10][R10.64] ;  /* 0x0000000a0a167981 */ /* 0x000ee2000c1e1500 */
[----:B0-----:R-:W-:-:S03]  /*0b10*/  LEA R12, R4, R13, 0x2 ;  /* 0x0000000d040c7211 */ /* 0x001fc600078e10ff */
[----:B----4-:R0:W-:Y:S01]  /*0b20*/  STL [R1+0x54], R18 ;  /* 0x0000541201007387 */ /* 0x0101e20000100800 */
[C---:B------:R-:W-:Y:S02]  /*0b30*/  LEA R0, R4.reuse, R12, 0x2 ;  /* 0x0000000c04007211 */ /* 0x040fe400078e10ff */
[----:B------:R-:W-:Y:S02]  /*0b40*/  LEA.HI.X.SX32 R9, R13, R2, 0x1, P0 ;  /* 0x000000020d097211 */ /* 0x000fe400000f0eff */
[----:B------:R-:W-:Y:S01]  /*0b50*/  LEA R5, R4, R0, 0x2 ;  /* 0x0000000004057211 */ /* 0x000fe200078e10ff */
[----:B0-----:R0:W4:Y:S04]  /*0b60*/  LDG.E.U16 R18, desc[UR10][R6.64] ;  /* 0x0000000a06127981 */ /* 0x001128000c1e1500 */
[----:B-----5:R1:W-:Y:S01]  /*0b70*/  STL [R1+0x50], R14 ;  /* 0x0000500e01007387 */ /* 0x0203e20000100800 */
[----:B0-----:R-:W-:-:S04]  /*0b80*/  LEA R6, P0, R0, R3, 0x1 ;  /* 0x0000000300067211 */ /* 0x001fc800078008ff */
[----:B------:R-:W-:Y:S01]  /*0b90*/  LEA.HI.X.SX32 R7, R0, R2, 0x1, P0 ;  /* 0x0000000200077211 */ /* 0x000fe200000f0eff */
[----:B-1----:R-:W-:Y:S01]  /*0ba0*/  IMAD R14, R4, 0x4, R5 ;  /* 0x00000004040e7824 */ /* 0x002fe200078e0205 */
[----:B------:R0:W-:Y:S01]  /*0bb0*/  STL [R1+0x4c], R19 ;  /* 0x00004c1301007387 */ /* 0x0001e20000100800 */
[----:B------:R-:W-:-:S03]  /*0bc0*/  LEA R10, P1, R12, R3, 0x1 ;  /* 0x000000030c0a7211 */ /* 0x000fc600078208ff */
[----:B------:R1:W-:Y:S04]  /*0bd0*/  STL [R1+0x48], R20 ;  /* 0x0000481401007387 */ /* 0x0003e80000100800 */
[----:B0-----:R0:W5:Y:S01]  /*0be0*/  LDG.E.U16 R19, desc[UR10][R8.64] ;  /* 0x0000000a08137981 */ /* 0x001162000c1e1500 */
[----:B------:R-:W-:-:S03]  /*0bf0*/  LEA.HI.X.SX32 R11, R12, R2, 0x1, P1 ;  /* 0x000000020c0b7211 */ /* 0x000fc600008f0eff */
[----:B------:R0:W-:Y:S04]  /*0c00*/  STL [R1+0x44], R17 ;  /* 0x0000441101007387 */ /* 0x0001e80000100800 */
[----:B-1----:R-:W5:Y:S01]  /*0c10*/  LDG.E.U16 R20, desc[UR10][R10.64] ;  /* 0x0000000a0a147981 */ /* 0x002f62000c1e1500 */
[----:B0-----:R-:W-:-:S04]  /*0c20*/  LEA R8, P0, R5, R3, 0x1 ;  /* 0x0000000305087211 */ /* 0x001fc800078008ff */
[----:B------:R-:W-:Y:S01]  /*0c30*/  LEA.HI.X.SX32 R9, R5, R2, 0x1, P0 ;  /* 0x0000000205097211 */ /* 0x000fe200000f0eff */
[----:B------:R0:W5:Y:S04]  /*0c40*/  LDG.E.U16 R17, desc[UR10][R6.64] ;  /* 0x0000000a06117981 */ /* 0x000168000c1e1500 */
[----:B------:R1:W5:Y:S01]  /*0c50*/  LDG.E.U16 R25, desc[UR10][R8.64] ;  /* 0x0000000a08197981 */ /* 0x000362000c1e1500 */
[----:B0-----:R-:W-:-:S04]  /*0c60*/  LEA R6, P0, R14, R3, 0x1 ;  /* 0x000000030e067211 */ /* 0x001fc800078008ff */
[----:B------:R-:W-:Y:S01]  /*0c70*/  LEA.HI.X.SX32 R7, R14, R2, 0x1, P0 ;  /* 0x000000020e077211 */ /* 0x000fe200000f0eff */
[----:B------:R-:W-:Y:S04]  /*0c80*/  STL [R1+0x40], R15 ;  /* 0x0000400f01007387 */ /* 0x000fe80000100800 */
[----:B------:R0:W-:Y:S04]  /*0c90*/  STL [R1+0x3c], R16 ;  /* 0x00003c1001007387 */ /* 0x0001e80000100800 */
[----:B0-----:R0:W5:Y:S01]  /*0ca0*/  LDG.E.U16 R16, desc[UR10][R6.64] ;  /* 0x0000000a06107981 */ /* 0x001162000c1e1500 */
[----:B------:R-:W-:-:S04]  /*0cb0*/  LEA R12, R4, R14, 0x2 ;  /* 0x0000000e040c7211 */ /* 0x000fc800078e10ff */
[----:B------:R-:W-:-:S04]  /*0cc0*/  LEA R13, R4, R12, 0x2 ;  /* 0x0000000c040d7211 */ /* 0x000fc800078e10ff */
[----:B------:R-:W-:Y:S02]  /*0cd0*/  LEA R0, R4, R13, 0x2 ;  /* 0x0000000d04007211 */ /* 0x000fe400078e10ff */
[----:B-1----:R-:W-:-:S03]  /*0ce0*/  LEA R8, P0, R13, R3, 0x1 ;  /* 0x000000030d087211 */ /* 0x002fc600078008ff */
[----:B------:R-:W-:Y:S01]  /*0cf0*/  IMAD R5, R4, 0x4, R0 ;  /* 0x0000000404057824 */ /* 0x000fe200078e0200 */
[-C--:B------:R-:W-:Y:S02]  /*0d00*/  LEA.HI.X.SX32 R9, R13, R2.reuse, 0x1, P0 ;  /* 0x000000020d097211 */ /* 0x080fe400000f0eff */
[----:B0-----:R-:W-:Y:S02]  /*0d10*/  LEA R6, P0, R0, R3, 0x1 ;  /* 0x0000000300067211 */ /* 0x001fe400078008ff */
[----:B------:R-:W-:Y:S01]  /*0d20*/  LEA R15, R4, R5, 0x2 ;  /* 0x00000005040f7211 */ /* 0x000fe200078e10ff */
[----:B------:R0:W5:Y:S01]  /*0d30*/  LDG.E.U16 R23, desc[UR10][R8.64] ;  /* 0x0000000a08177981 */ /* 0x000162000c1e1500 */
[----:B------:R-:W-:Y:S02]  /*0d40*/  LEA.HI.X.SX32 R7, R0, R2, 0x1, P0 ;  /* 0x0000000200077211 */ /* 0x000fe400000f0eff */
[----:B------:R-:W-:Y:S02]  /*0d50*/  LEA R10, P1, R12, R3, 0x1 ;  /* 0x000000030c0a7211 */ /* 0x000fe400078208ff */
[----:B------:R-:W-:Y:S01]  /*0d60*/  LEA R14, R4, R15, 0x2 ;  /* 0x0000000f040e7211 */ /* 0x000fe200078e10ff */
[----:B---3--:R1:W-:Y:S01]  /*0d70*/  STL [R1+0x38], R22 ;  /* 0x0000381601007387 */ /* 0x0083e20000100800 */
[----:B0-----:R-:W-:-:S02]  /*0d80*/  LEA R8, P0, R5, R3, 0x1 ;  /* 0x0000000305087211 */ /* 0x001fc400078008ff */
[-C--:B------:R-:W-:Y:S02]  /*0d90*/  LEA.HI.X.SX32 R11, R12, R2.reuse, 0x1, P1 ;  /* 0x000000020c0b7211 */ /* 0x080fe400008f0eff */
[----:B------:R-:W-:Y:S01]  /*0da0*/  LEA.HI.X.SX32 R9, R5, R2, 0x1, P0 ;  /* 0x0000000205097211 */ /* 0x000fe200000f0eff */
[----:B-1----:R0:W3:Y:S01]  /*0db0*/  LDG.E.U16 R22, desc[UR10][R6.64] ;  /* 0x0000000a06167981 */ /* 0x0020e2000c1e1500 */
[----:B------:R-:W-:-:S03]  /*0dc0*/  LEA R12, R4, R14, 0x2 ;  /* 0x0000000e040c7211 */ /* 0x000fc600078e10ff */
[----:B--2---:R1:W-:Y:S04]  /*0dd0*/  STL [R1+0x34], R21 ;  /* 0x0000341501007387 */ /* 0x0043e80000100800 */
[----:B------:R-:W2:Y:S01]  /*0de0*/  LDG.E.U16 R24, desc[UR10][R10.64] ;  /* 0x0000000a0a187981 */ /* 0x000ea2000c1e1500 */
[-C--:B0-----:R-:W-:Y:S01]  /*0df0*/  LEA R6, P0, R14, R3.reuse, 0x1 ;  /* 0x000000030e067211 */ /* 0x081fe200078008ff */
[----:B------:R-:W-:Y:S02]  /*0e00*/  IMAD R13, R4, 0x4, R12 ;  /* 0x00000004040d7824 */ /* 0x000fe400078e020c */
[----:B-1----:R0:W3:Y:S01]  /*0e10*/  LDG.E.U16 R21, desc[UR10][R8.64] ;  /* 0x0000000a08157981 */ /* 0x0020e2000c1e1500 */
[----:B------:R-:W-:Y:S02]  /*0e20*/  LEA.HI.X.SX32 R7, R14, R2, 0x1, P0 ;  /* 0x000000020e077211 */ /* 0x000fe400000f0eff */
[----:B0-----:R-:W-:-:S04]  /*0e30*/  LEA R8, P0, R12, R3, 0x1 ;  /* 0x000000030c087211 */ /* 0x001fc800078008ff */
[-C--:B------:R-:W-:Y:S02]  /*0e40*/  LEA.HI.X.SX32 R9, R12, R2.reuse, 0x1, P0 ;  /* 0x000000020c097211 */ /* 0x080fe400000f0eff */
[C---:B------:R-:W-:Y:S01]  /*0e50*/  LEA R12, P0, R13.reuse, R3, 0x1 ;  /* 0x000000030d0c7211 */ /* 0x040fe200078008ff */
[----:B----4-:R-:W-:Y:S01]  /*0e60*/  STL [R1+0x30], R18 ;  /* 0x0000301201007387 */ /* 0x010fe20000100800 */
[----:B------:R-:W-:Y:S02]  /*0e70*/  LEA R0, R4, R13, 0x2 ;  /* 0x0000000d04007211 */ /* 0x000fe400078e10ff */
[----:B------:R-:W-:Y:S01]  /*0e80*/  LEA.HI.X.SX32 R13, R13, R2, 0x1, P0 ;  /* 0x000000020d0d7211 */ /* 0x000fe200000f0eff */
[----:B-----5:R-:W-:Y:S04]  /*0e90*/  STL [R1+0x2c], R19 ;  /* 0x00002c1301007387 */ /* 0x020fe80000100800 */
[----:B------:R-:W-:Y:S04]  /*0ea0*/  STL [R1+0x28], R20 ;  /* 0x0000281401007387 */ /* 0x000fe80000100800 */
[----:B------:R-:W4:Y:S04]  /*0eb0*/  LDG.E.U16 R29, desc[UR10][R12.64] ;  /* 0x0000000a0c1d7981 */ /* 0x000f28000c1e1500 */
[----:B------:R0:W-:Y:S04]  /*0ec0*/  STL [R1+0x24], R17 ;  /* 0x0000241101007387 */ /* 0x0001e80000100800 */
[----:B------:R-:W-:Y:S01]  /*0ed0*/  STL [R1+0x20], R25 ;  /* 0x0000201901007387 */ /* 0x000fe20000100800 */
[----:B------:R-:W-:-:S03]  /*0ee0*/  LEA R10, P1, R15, R3, 0x1 ;  /* 0x000000030f0a7211 */ /* 0x000fc600078208ff */
[----:B0-----:R-:W5:Y:S04]  /*0ef0*/  LDG.E.U16 R17, desc[UR10][R6.64] ;  /* 0x0000000a06117981 */ /* 0x001f68000c1e1500 */
[----:B------:R0:W-:Y:S04]  /*0f00*/  STL [R1+0x1c], R16 ;  /* 0x00001c1001007387 */ /* 0x0001e80000100800 */
[----:B0-----:R-:W3:Y:S04]  /*0f10*/  LDG.E.U16 R16, desc[UR10][R8.64] ;  /* 0x0000000a08107981 */ /* 0x001ee8000c1e1500 */
[----:B--2---:R-:W-:Y:S04]  /*0f20*/  STL [R1+0x18], R24 ;  /* 0x0000181801007387 */ /* 0x004fe80000100800 */
[----:B----4-:R0:W-:Y:S04]  /*0f30*/  STL [R1+0x1580], R29 ;  /* 0x0015801d01007387 */ /* 0x0101e80000100800 */
[----:B---3--:R-:W-:Y:S04]  /*0f40*/  STL [R1], R16 ;  /* 0x0000001001007387 */ /* 0x008fe80000100800 */
[----:B0-----:R-:W2:Y:S04]  /*0f50*/  LDL.LU R29, [R1] ;  /* 0x00000000011d7983 */ /* 0x001ea80000300800 */
[----:B------:R-:W-:Y:S04]  /*0f60*/  STL [R1+0x14], R23 ;  /* 0x0000141701007387 */ /* 0x000fe80000100800 */
[----:B--2---:R0:W-:Y:S04]  /*0f70*/  STL [R1+0x15a4], R29 ;  /* 0x0015a41d01007387 */ /* 0x0041e80000100800 */
[----:B0-----:R-:W2:Y:S04]  /*0f80*/  LDL.LU R29, [R1+0x78] ;  /* 0x00007800011d7983 */ /* 0x001ea80000300800 */
[----:B--2---:R0:W-:Y:S04]  /*0f90*/  STL [R1+0x15a8], R29 ;  /* 0x0015a81d01007387 */ /* 0x0041e80000100800 */
[----:B0-----:R-:W2:Y:S04]  /*0fa0*/  LDL.LU R29, [R1+0x7c] ;  /* 0x00007c00011d7983 */ /* 0x001ea80000300800 */
[----:B--2---:R0:W-:Y:S04]  /*0fb0*/  STL [R1+0x15ac], R29 ;  /* 0x0015ac1d01007387 */ /* 0x0041e80000100800 */
[----:B------:R-:W-:Y:S04]  /*0fc0*/  STL [R1+0x10], R22 ;  /* 0x0000101601007387 */ /* 0x000fe80000100800 */
[----:B0-----:R-:W2:Y:S01]  /*0fd0*/  LDL.LU R29, [R1+0x80] ;  /* 0x00008000011d7983 */ /* 0x001ea20000300800 */
[----:B------:R-:W-:-:S05]  /*0fe0*/  LEA.HI.X.SX32 R11, R15, R2, 0x1, P1 ;  /* 0x000000020f0b7211 */ /* 0x000fca00008f0eff */
[----:B------:R0:W3:Y:S04]  /*0ff0*/  LDG.E.U16 R20, desc[UR10][R10.64] ;  /* 0x0000000a0a147981 */ /* 0x0000e8000c1e1500 */
[----:B--2---:R1:W-:Y:S04]  /*1000*/  STL [R1+0x15b0], R29 ;  /* 0x0015b01d01007387 */ /* 0x0043e80000100800 */
[----:B-1----:R-:W2:Y:S01]  /*1010*/  LDL.LU R29, [R1+0x84] ;  /* 0x00008400011d7983 */ /* 0x002ea20000300800 */
[----:B------:R-:W-:-:S04]  /*1020*/  LEA R18, R4, R0, 0x2 ;  /* 0x0000000004127211 */ /* 0x000fc800078e10ff */
[----:B------:R-:W-:-:S05]  /*1030*/  LEA R5, R4, R18, 0x2 ;  /* 0x0000001204057211 */ /* 0x000fca00078e10ff */
[----:B------:R-:W-:-:S05]  /*1040*/  IMAD R19, R4, 0x4, R5 ;  /* 0x0000000404137824 */ /* 0x000fca00078e0205 */
[----:B------:R-:W-:-:S04]  /*1050*/  LEA R15, R4, R19, 0x2 ;  /* 0x00000013040f7211 */ /* 0x000fc800078e10ff */
[----:B0-----:R-:W-:-:S04]  /*1060*/  LEA R10, R4, R15, 0x2 ;  /* 0x0000000f040a7211 */ /* 0x001fc800078e10ff */
[----:B------:R-:W-:Y:S02]  /*1070*/  LEA R14, R4, R10, 0x2 ;  /* 0x0000000a040e7211 */ /* 0x000fe400078e10ff */
[-C--:B------:R-:W-:Y:S01]  /*1080*/  LEA R6, P1, R0, R3.reuse, 0x1 ;  /* 0x0000000300067211 */ /* 0x080fe200078208ff */
[----:B--2---:R0:W-:Y:S04]  /*1090*/  STL [R1+0x15b4], R29 ;  /* 0x0015b41d01007387 */ /* 0x0041e80000100800 */
[----:B0-----:R-:W2:Y:S01]  /*10a0*/  LDL.LU R29, [R1+0x88] ;  /* 0x00008800011d7983 */ /* 0x001ea20000300800 */
[----:B------:R-:W-:Y:S01]  /*10b0*/  IMAD R11, R4, 0x4, R14 ;  /* 0x00000004040b7824 */ /* 0x000fe200078e020e */
[----:B------:R-:W-:Y:S02]  /*10c0*/  LEA.HI.X.SX32 R7, R0, R2, 0x1, P1 ;  /* 0x0000000200077211 */ /* 0x000fe400008f0eff */
[----:B------:R-:W-:-:S02]  /*10d0*/  LEA R8, P0, R5, R3, 0x1 ;  /* 0x0000000305087211 */ /* 0x000fc400078008ff */
[C---:B------:R-:W-:Y:S01]  /*10e0*/  LEA R0, R4.reuse, R11, 0x2 ;  /* 0x0000000b04007211 */ /* 0x040fe200078e10ff */
[----:B------:R0:W4:Y:S01]  /*10f0*/  LDG.E.U16 R28, desc[UR10][R6.64] ;  /* 0x0000000a061c7981 */ /* 0x000122000c1e1500 */
[----:B------:R-:W-:Y:S02]  /*1100*/  LEA.HI.X.SX32 R9, R5, R2, 0x1, P0 ;  /* 0x0000000205097211 */ /* 0x000fe400000f0eff */
[C---:B------:R-:W-:Y:S02]  /*1110*/  LEA R5, R4.reuse, R0, 0x2 ;  /* 0x0000000004057211 */ /* 0x040fe400078e10ff */
[----:B------:R-:W-:Y:S01]  /*1120*/  LEA R12, P0, R15, R3, 0x1 ;  /* 0x000000030f0c7211 */ /* 0x000fe200078008ff */
[----:B------:R1:W3:Y:S01]  /*1130*/  LDG.E.U16 R27, desc[UR10][R8.64] ;  /* 0x0000000a081b7981 */ /* 0x0002e2000c1e1500 */
[----:B0-----:R-:W-:Y:S02]  /*1140*/  LEA R7, R4, R5, 0x2 ;  /* 0x0000000504077211 */ /* 0x001fe400078e10ff */
[----:B------:R-:W-:-:S03]  /*1150*/  LEA R22, P1, R14, R3, 0x1 ;  /* 0x000000030e167211 */ /* 0x000fc600078208ff */
[----:B------:R-:W-:Y:S01]  /*1160*/  IMAD R6, R4, 0x4, R7 ;  /* 0x0000000404067824 */ /* 0x000fe200078e0207 */
[-C--:B------:R-:W-:Y:S02]  /*1170*/  LEA.HI.X.SX32 R13, R15, R2.reuse, 0x1, P0 ;  /* 0x000000020f0d7211 */ /* 0x080fe400000f0eff */
[----:B------:R-:W-:Y:S02]  /*1180*/  LEA.HI.X.SX32 R23, R14, R2, 0x1, P1 ;  /* 0x000000020e177211 */ /* 0x000fe400008f0eff */
[----:B-1----:R-:W-:Y:S01]  /*1190*/  LEA R8, P0, R0, R3, 0x1 ;  /* 0x0000000300087211 */ /* 0x002fe200078008ff */
[----:B------:R-:W-:Y:S01]  /*11a0*/  STL [R1+0xc], R21 ;  /* 0x00000c1501007387 */ /* 0x000fe20000100800 */
[----:B------:R-:W-:Y:S02]  /*11b0*/  LEA R14, R4, R6, 0x2 ;  /* 0x00000006040e7211 */ /* 0x000fe400078e10ff */
[----:B------:R-:W-:Y:S01]  /*11c0*/  LEA.HI.X.SX32 R9, R0, R2, 0x1, P0 ;  /* 0x0000000200097211 */ /* 0x000fe200000f0eff */
[----:B------:R0:W4:Y:S01]  /*11d0*/  LDG.E.U16 R26, desc[UR10][R12.64] ;  /* 0x0000000a0c1a7981 */ /* 0x000122000c1e1500 */
[----:B------:R-:W-:-:S03]  /*11e0*/  LEA R0, R4, R14, 0x2 ;  /* 0x0000000e04007211 */ /* 0x000fc600078e10ff */
[----:B------:R1:W4:Y:S01]  /*11f0*/  LDG.E.U16 R8, desc[UR10][R8.64] ;  /* 0x0000000a08087981 */ /* 0x000322000c1e1500 */
[----:B------:R-:W-:-:S03]  /*1200*/  LEA R15, R4, R0, 0x2 ;  /* 0x00000000040f7211 */ /* 0x000fc600078e10ff */
[----:B------:R-:W4:Y:S01]  /*1210*/  LDG.E.U16 R22, desc[UR10][R22.64] ;  /* 0x0000000a16167981 */ /* 0x000f22000c1e1500 */
[----:B0-----:R-:W-:-:S04]  /*1220*/  LEA R12, P1, R14, R3, 0x1 ;  /* 0x000000030e0c7211 */ /* 0x001fc800078208ff */
[----:B------:R-:W-:Y:S01]  /*1230*/  LEA.HI.X.SX32 R13, R14, R2, 0x1, P1 ;  /* 0x000000020e0d7211 */ /* 0x000fe200008f0eff */
[----:B--2---:R0:W-:Y:S04]  /*1240*/  STL [R1+0x15b8], R29 ;  /* 0x0015b81d01007387 */ /* 0x0041e80000100800 */
[----:B0-----:R-:W2:Y:S04]  /*1250*/  LDL.LU R29, [R1+0x90] ;  /* 0x00009000011d7983 */ /* 0x001ea80000300800 */
[----:B---3--:R0:W-:Y:S02]  /*1260*/  STL [R1+0x8], R20 ;  /* 0x0000081401007387 */ /* 0x0081e40000100800 */
[----:B0-----:R-:W-:-:S04]  /*1270*/  LEA R20, P0, R7, R3, 0x1 ;  /* 0x0000000307147211 */ /* 0x001fc800078008ff */
[----:B------:R-:W-:Y:S01]  /*1280*/  LEA.HI.X.SX32 R21, R7, R2, 0x1, P0 ;  /* 0x0000000207157211 */ /* 0x000fe200000f0eff */
[C---:B------:R-:W-:Y:S01]  /*1290*/  IMAD R7, R4.reuse, 0x4, R15 ;  /* 0x0000000404077824 */ /* 0x040fe200078e020f */
[----:B------:R-:W-:Y:S01]  /*12a0*/  LEA R14, P0, R15, R3, 0x1 ;  /* 0x000000030f0e7211 */ /* 0x000fe200078008ff */
[----:B-----5:R0:W-:Y:S03]  /*12b0*/  STL [R1+0x4], R17 ;  /* 0x0000041101007387 */ /* 0x0201e60000100800 */
[----:B-1----:R-:W-:Y:S01]  /*12c0*/  LEA R9, R4, R7, 0x2 ;  /* 0x0000000704097211 */ /* 0x002fe200078e10ff */
[----:B------:R-:W3:Y:S03]  /*12d0*/  LDG.E.U16 R20, desc[UR10][R20.64] ;  /* 0x0000000a14147981 */ /* 0x000ee6000c1e1500 */
[----:B------:R-:W-:-:S02]  /*12e0*/  LEA R16, P1, R9, R3, 0x1 ;  /* 0x0000000309107211 */ /* 0x000fc400078208ff */
[-C--:B------:R-:W-:Y:S02]  /*12f0*/  LEA.HI.X.SX32 R15, R15, R2.reuse, 0x1, P0 ;  /* 0x000000020f0f7211 */ /* 0x080fe400000f0eff */
[----:B0-----:R-:W-:Y:S01]  /*1300*/  LEA.HI.X.SX32 R17, R9, R2, 0x1, P1 ;  /* 0x0000000209117211 */ /* 0x001fe200008f0eff */
[----:B------:R0:W5:Y:S04]  /*1310*/  LDG.E.U16 R21, desc[UR10][R12.64] ;  /* 0x0000000a0c157981 */ /* 0x000168000c1e1500 */
[----:B------:R1:W3:Y:S04]  /*1320*/  LDG.E.U16 R23, desc[UR10][R14.64] ;  /* 0x0000000a0e177981 */ /* 0x0002e8000c1e1500 */
[----:B------:R4:W3:Y:S01]  /*1330*/  LDG.E.U16 R24, desc[UR10][R16.64] ;  /* 0x0000000a10187981 */ /* 0x0008e2000c1e1500 */
[----:B0-----:R-:W-:-:S02]  /*1340*/  LEA R12, P0, R18, R3, 0x1 ;  /* 0x00000003120c7211 */ /* 0x001fc400078008ff */
[CC--:B-1----:R-:W-:Y:S02]  /*1350*/  LEA R14, P1, R19.reuse, R3.reuse, 0x1 ;  /* 0x00000003130e7211 */ /* 0x0c2fe400078208ff */
[-C--:B------:R-:W-:Y:S02]  /*1360*/  LEA.HI.X.SX32 R13, R18, R2.reuse, 0x1, P0 ;  /* 0x00000002120d7211 */ /* 0x080fe400000f0eff */
[CC--:B----4-:R-:W-:Y:S02]  /*1370*/  LEA R16, P0, R10.reuse, R3.reuse, 0x1 ;  /* 0x000000030a107211 */ /* 0x0d0fe400078008ff */
[-C--:B------:R-:W-:Y:S01]  /*1380*/  LEA.HI.X.SX32 R15, R19, R2.reuse, 0x1, P1 ;  /* 0x00000002130f7211 */ /* 0x080fe200008f0eff */
[----:B------:R0:W4:Y:S01]  /*1390*/  LDG.E.U16 R25, desc[UR10][R12.64] ;  /* 0x0000000a0c197981 */ /* 0x000122000c1e1500 */
[-C--:B------:R-:W-:Y:S02]  /*13a0*/  LEA R18, P1, R11, R3.reuse, 0x1 ;  /* 0x000000030b127211 */ /* 0x080fe400078208ff */
[----:B------:R-:W-:Y:S01]  /*13b0*/  LEA.HI.X.SX32 R17, R10, R2, 0x1, P0 ;  /* 0x000000020a117211 */ /* 0x000fe200000f0eff */
[----:B------:R-:W3:Y:S01]  /*13c0*/  LDG.E.U16 R14, desc[UR10][R14.64] ;  /* 0x0000000a0e0e7981 */ /* 0x000ee2000c1e1500 */
[----:B------:R-:W-:-:S02]  /*13d0*/  LEA R10, P0, R5, R3, 0x1 ;  /* 0x00000003050a7211 */ /* 0x000fc400078008ff */
[-C--:B------:R-:W-:Y:S01]  /*13e0*/  LEA.HI.X.SX32 R19, R11, R2.reuse, 0x1, P1 ;  /* 0x000000020b137211 */ /* 0x080fe200008f0eff */
[----:B------:R-:W3:Y:S01]  /*13f0*/  LDG.E.U16 R16, desc[UR10][R16.64] ;  /* 0x0000000a10107981 */ /* 0x000ee2000c1e1500 */
[-C--:B------:R-:W-:Y:S02]  /*1400*/  LEA.HI.X.SX32 R11, R5, R2.reuse, 0x1, P0 ;  /* 0x00000002050b7211 */ /* 0x080fe400000f0eff */
[----:B0-----:R-:W-:Y:S01]  /*1410*/  LEA R12, P0, R6, R3, 0x1 ;  /* 0x00000003060c7211 */ /* 0x001fe200078008ff */
[----:B------:R0:W3:Y:S01]  /*1420*/  LDG.E.U16 R18, desc[UR10][R18.64] ;  /* 0x0000000a12127981 */ /* 0x0000e2000c1e1500 */
[----:B------:R-:W-:Y:S02]  /*1430*/  LEA R9, R4, R9, 0x2 ;  /* 0x0000000904097211 */ /* 0x000fe400078e10ff */
[----:B------:R-:W-:Y:S01]  /*1440*/  LEA R4, P1, R0, R3, 0x1 ;  /* 0x0000000300047211 */ /* 0x000fe200078208ff */
[----:B------:R1:W5:Y:S01]  /*1450*/  LDG.E.U16 R15, desc[UR10][R10.64] ;  /* 0x0000000a0a0f7981 */ /* 0x000362000c1e1500 */
[----:B------:R-:W-:-:S02]  /*1460*/  LEA.HI.X.SX32 R13, R6, R2, 0x1, P0 ;  /* 0x00000002060d7211 */ /* 0x000fc400000f0eff */
[C---:B------:R-:W-:Y:S02]  /*1470*/  LEA R6, P0, R7.reuse, R3, 0x1 ;  /* 0x0000000307067211 */ /* 0x040fe400078008ff */
[-C--:B------:R-:W-:Y:S01]  /*1480*/  LEA.HI.X.SX32 R5, R0, R2.reuse, 0x1, P1 ;  /* 0x0000000200057211 */ /* 0x080fe200008f0eff */
[----:B------:R-:W5:Y:S01]  /*1490*/  LDG.E.U16 R12, desc[UR10][R12.64] ;  /* 0x0000000a0c0c7981 */ /* 0x000f62000c1e1500 */
[----:B------:R-:W-:-:S03]  /*14a0*/  LEA.HI.X.SX32 R7, R7, R2, 0x1, P0 ;  /* 0x0000000207077211 */ /* 0x000fc600000f0eff */
[----:B------:R-:W5:Y:S04]  /*14b0*/  LDG.E.U16 R4, desc[UR10][R4.64] ;  /* 0x0000000a04047981 */ /* 0x000f68000c1e1500 */
[----:B------:R-:W5:Y:S01]  /*14c0*/  LDG.E.U16 R6, desc[UR10][R6.64] ;  /* 0x0000000a06067981 */ /* 0x000f62000c1e1500 */
[----:B0-----:R-:W0:Y:S01]  /*14d0*/  S2R R19, SR_TID.X ;  /* 0x0000000000137919 */ /* 0x001e220000002100 */
[----:B------:R-:W0:Y:S01]  /*14e0*/  S2UR UR6, SR_CgaCtaId ;  /* 0x00000000000679c3 */ /* 0x000e220000008800 */
[----:B-1----:R-:W-:Y:S01]  /*14f0*/  LEA R10, P1, R9, R3, 0x1 ;  /* 0x00000003090a7211 */ /* 0x002fe200078208ff */
[----:B------:R-:W-:-:S03]  /*1500*/  UMOV UR4, 0x400 ;  /* 0x0000040000047882 */ /* 0x000fc60000000000 */
[----:B------:R-:W-:-:S05]  /*1510*/  LEA.HI.X.SX32 R11, R9, R2, 0x1, P1 ;  /* 0x00000002090b7211 */ /* 0x000fca00008f0eff */
[----:B------:R-:W5:Y:S01]  /*1520*/  LDG.E.U16 R10, desc[UR10][R10.64] ;  /* 0x0000000a0a0a7981 */ /* 0x000f62000c1e1500 */
[----:B0-----:R-:W-:Y:S01]  /*1530*/  ULEA UR6, UR6, UR4, 0x18 ;  /* 0x0000000406067291 */ /* 0x001fe2000f8ec0ff */
[----:B------:R-:W-:Y:S02]  /*1540*/  LOP3.LUT R2, R19, 0x3f, RZ, 0xc0, !PT ;  /* 0x0000003f13027812 */ /* 0x000fe400078ec0ff */
[----:B------:R-:W-:Y:S02]  /*1550*/  SHF.R.S32.HI R0, RZ, 0x6, R19 ;  /* 0x00000006ff007819 */ /* 0x000fe40000011413 */
[----:B------:R-:W-:Y:S02]  /*1560*/  SHF.L.U32 R2, R2, 0x1, RZ ;  /* 0x0000000102027819 */ /* 0x000fe400000006ff */
[----:B------:R-:W-:-:S04]  /*1570*/  SGXT R0, R0, 0x1 ;  /* 0x000000010000781a */ /* 0x000fc80000000200 */
[----:B------:R-:W-:-:S05]  /*1580*/  LOP3.LUT R0, R2, 0x90, R0, 0x78, !PT ;  /* 0x0000009002007812 */ /* 0x000fca00078e7800 */
[----:B--2---:R-:W-:Y:S04]  /*1590*/  STS.U16 [R0+UR6+0x10000], R29 ;  /* 0x0100001d00007988 */ /* 0x004fe80008000406 */
[----:B----4-:R0:W-:Y:S04]  /*15a0*/  STL [R1+0x1584], R25 ;  /* 0x0015841901007387 */ /* 0x0101e80000100800 */
[----:B0-----:R-:W2:Y:S04]  /*15b0*/  LDL.LU R25, [R1+0x8] ;  /* 0x0000080001197983 */ /* 0x001ea80000300800 */
[----:B---3--:R0:W-:Y:S04]  /*15c0*/  STL [R1+0x1588], R14 ;  /* 0x0015880e01007387 */ /* 0x0081e80000100800 */
[----:B0-----:R-:W3:Y:S04]  /*15d0*/  LDL.LU R14, [R1+0x10] ;  /* 0x00001000010e7983 */ /* 0x001ee80000300800 */
[----:B------:R-:W4:Y:S04]  /*15e0*/  LDL.LU R17, [R1+0x18] ;  /* 0x0000180001117983 */ /* 0x000f280000300800 */
[----:B------:R0:W-:Y:S04]  /*15f0*/  STL [R1+0x158c], R16 ;  /* 0x00158c1001007387 */ /* 0x0001e80000100800 */
[----:B0-----:R-:W2:Y:S04]  /*1600*/  LDL.LU R16, [R1+0x20] ;  /* 0x0000200001107983 */ /* 0x001ea80000300800 */
[----:B------:R0:W-:Y:S04]  /*1610*/  STL [R1+0x1590], R18 ;  /* 0x0015901201007387 */ /* 0x0001e80000100800 */
[----:B0-----:R-:W2:Y:S04]  /*1620*/  LDL.LU R18, [R1+0x28] ;  /* 0x0000280001127983 */ /* 0x001ea80000300800 */
[----:B-----5:R0:W-:Y:S04]  /*1630*/  STL [R1+0x1594], R15 ;  /* 0x0015940f01007387 */ /* 0x0201e80000100800 */
[----:B0-----:R-:W5:Y:S04]  /*1640*/  LDL.LU R15, [R1+0x30] ;  /* 0x00003000010f7983 */ /* 0x001f680000300800 */
[----:B------:R-:W2:Y:S04]  /*1650*/  LDL.LU R3, [R1+0x38] ;  /* 0x0000380001037983 */ /* 0x000ea80000300800 */
[----:B------:R-:W2:Y:S04]  /*1660*/  LDL.LU R13, [R1+0x40] ;  /* 0x00004000010d7983 */ /* 0x000ea80000300800 */
[----:B------:R0:W-:Y:S04]  /*1670*/  STL [R1+0x1598], R12 ;  /* 0x0015980c01007387 */ /* 0x0001e80000100800 */
[----:B0-----:R-:W2:Y:S04]  /*1680*/  LDL.LU R12, [R1+0x48] ;  /* 0x00004800010c7983 */ /* 0x001ea80000300800 */
[----:B------:R-:W2:Y:S04]  /*1690*/  LDL.LU R9, [R1+0x50] ;  /* 0x0000500001097983 */ /* 0x000ea80000300800 */
[----:B------:R-:W2:Y:S04]  /*16a0*/  LDL.LU R5, [R1+0x58] ;  /* 0x0000580001057983 */ /* 0x000ea80000300800 */
[----:B------:R0:W-:Y:S04]  /*16b0*/  STL [R1+0x159c], R4 ;  /* 0x00159c0401007387 */ /* 0x0001e80000100800 */
[----:B0-----:R-:W2:Y:S04]  /*16c0*/  LDL.LU R4, [R1+0x60] ;  /* 0x0000600001047983 */ /* 0x001ea80000300800 */
[----:B------:R-:W2:Y:S04]  /*16d0*/  LDL.LU R7, [R1+0x68] ;  /* 0x0000680001077983 */ /* 0x000ea80000300800 */
[----:B------:R0:W-:Y:S04]  /*16e0*/  STL [R1+0x15a0], R6 ;  /* 0x0015a00601007387 */ /* 0x0001e80000100800 */
[----:B0-----:R-:W2:Y:S04]  /*16f0*/  LDL.LU R6, [R1+0x6c] ;  /* 0x00006c0001067983 */ /* 0x001ea80000300800 */
[----:B------:R-:W2:Y:S04]  /*1700*/  LDL.LU R11, [R1+0x70] ;  /* 0x00007000010b7983 */ /* 0x000ea80000300800 */
[----:B------:R-:W2:Y:S04]  /*1710*/  LDL.LU R2, [R1+0x74] ;  /* 0x0000740001027983 */ /* 0x000ea80000300800 */
[----:B------:R-:W2:Y:S04]  /*1720*/  LDL.LU R29, [R1+0x15b8] ;  /* 0x0015b800011d7983 */ /* 0x000ea80000300800 */
[----:B--2---:R0:W-:Y:S04]  /*1730*/  STS.U16 [R0+UR6+0x10200], R29 ;  /* 0x0102001d00007988 */ /* 0x0041e80008000406 */
[----:B0-----:R-:W2:Y:S04]  /*1740*/  LDL.LU R29, [R1+0x15b4] ;  /* 0x0015b400011d7983 */ /* 0x001ea80000300800 */
[----:B--2---:R0:W-:Y:S04]  /*1750*/  STS.U16 [R0+UR6+0x10400], R29 ;  /* 0x0104001d00007988 */ /* 0x0041e80008000406 */
[----:B0-----:R-:W2:Y:S04]  /*1760*/  LDL.LU R29, [R1+0x15b0] ;  /* 0x0015b000011d7983 */ /* 0x001ea80000300800 */
[----:B--2---:R0:W-:Y:S04]  /*1770*/  STS.U16 [R0+UR6+0x10600], R29 ;  /* 0x0106001d00007988 */ /* 0x0041e80008000406 */
[----:B0-----:R-:W2:Y:S04]  /*1780*/  LDL.LU R29, [R1+0x15ac] ;  /* 0x0015ac00011d7983 */ /* 0x001ea80000300800 */
[----:B--2---:R0:W-:Y:S04]  /*1790*/  STS.U16 [R0+UR6+0x10800], R29 ;  /* 0x0108001d00007988 */ /* 0x0041e80008000406 */
[----:B0-----:R-:W2:Y:S04]  /*17a0*/  LDL.LU R29, [R1+0x15a8] ;  /* 0x0015a800011d7983 */ /* 0x001ea80000300800 */
[----:B------:R-:W-:Y:S04]  /*17b0*/  STS.U16 [R0+UR6+0x11000], R6 ;  /* 0x0110000600007988 */ /* 0x000fe80008000406 */
[----:B--2---:R0:W-:Y:S04]  /*17c0*/  STS.U16 [R0+UR6+0x10a00], R29 ;  /* 0x010a001d00007988 */ /* 0x0041e80008000406 */
[----:B0-----:R-:W2:Y:S04]  /*17d0*/  LDL.LU R29, [R1+0x15a4] ;  /* 0x0015a400011d7983 */ /* 0x001ea80000300800 */
[----:B------:R0:W-:Y:S04]  /*17e0*/  STS.U16 [R0+UR6+0x11400], R4 ;  /* 0x0114000400007988 */ /* 0x0001e80008000406 */
[----:B------:R-:W4:Y:S04]  /*17f0*/  LDL.LU R6, [R1+0xb0] ;  /* 0x0000b00001067983 */ /* 0x000f280000300800 */
[----:B------:R1:W-:Y:S04]  /*1800*/  STS.U16 [R0+UR6+0x11a00], R12 ;  /* 0x011a000c00007988 */ /* 0x0003e80008000406 */
[----:B0-----:R-:W4:Y:S04]  /*1810*/  LDL.LU R4, [R1+0xac] ;  /* 0x0000ac0001047983 */ /* 0x001f280000300800 */
[----:B-----5:R0:W-:Y:S04]  /*1820*/  STS.U16 [R0+UR6+0x12000], R15 ;  /* 0x0120000f00007988 */ /* 0x0201e80008000406 */
[----:B-1----:R-:W5:Y:S04]  /*1830*/  LDL.LU R12, [R1+0xa8] ;  /* 0x0000a800010c7983 */ /* 0x002f680000300800 */
[----:B------:R1:W-:Y:S04]  /*1840*/  STS.U16 [R0+UR6+0x12200], R18 ;  /* 0x0122001200007988 */ /* 0x0003e80008000406 */
[----:B0-----:R-:W4:Y:S04]  /*1850*/  LDL.LU R15, [R1+0xa4] ;  /* 0x0000a400010f7983 */ /* 0x001f280000300800 */
[----:B------:R0:W-:Y:S04]  /*1860*/  STS.U16 [R0+UR6+0x12400], R16 ;  /* 0x0124001000007988 */ /* 0x0001e80008000406 */
[----:B-1----:R-:W4:Y:S04]  /*1870*/  LDL.LU R18, [R1+0xa0] ;  /* 0x0000a00001127983 */ /* 0x002f280000300800 */
[----:B---3--:R1:W-:Y:S04]  /*1880*/  STS.U16 [R0+UR6+0x12800], R14 ;  /* 0x0128000e00007988 */ /* 0x0083e80008000406 */
[----:B0-----:R-:W3:Y:S04]  /*1890*/  LDL.LU R16, [R1+0x9c] ;  /* 0x00009c0001107983 */ /* 0x001ee80000300800 */
[----:B------:R0:W-:Y:S04]  /*18a0*/  STS.U16 [R0+UR6+0x12a00], R25 ;  /* 0x012a001900007988 */ /* 0x0001e80008000406 */
[----:B-1----:R-:W3:Y:S04]  /*18b0*/  LDL.LU R14, [R1+0x98] ;  /* 0x00009800010e7983 */ /* 0x002ee80000300800 */
[----:B0-----:R-:W3:Y:S04]  /*18c0*/  LDL.LU R25, [R1+0x94] ;  /* 0x0000940001197983 */ /* 0x001ee80000300800 */
[----:B--2---:R0:W-:Y:S04]  /*18d0*/  STS.U16 [R0+UR6+0x12c00], R29 ;  /* 0x012c001d00007988 */ /* 0x0041e80008000406 */
[----:B0-----:R-:W2:Y:S04]  /*18e0*/  LDL.LU R29, [R1+0x8c] ;  /* 0x00008c00011d7983 */ /* 0x001ea80000300800 */
[----:B------:R0:W-:Y:S04]  /*18f0*/  STS.U16 [R0+UR6+0x10e00], R11 ;  /* 0x010e000b00007988 */ /* 0x0001e80008000406 */
[----:B------:R1:W-:Y:S04]  /*1900*/  STS.U16 [R0+UR6+0x11200], R7 ;  /* 0x0112000700007988 */ /* 0x0003e80008000406 */
[----:B------:R5:W-:Y:S04]  /*1910*/  STS.U16 [R0+UR6+0x11600], R5 ;  /* 0x0116000500007988 */ /* 0x000be80008000406 */
[----:B0-----:R-:W2:Y:S04]  /*1920*/  LDL.LU R11, [R1+0x34] ;  /* 0x00003400010b7983 */ /* 0x001ea80000300800 */
[----:B-1----:R-:W2:Y:S04]  /*1930*/  LDL.LU R7, [R1+0x2c] ;  /* 0x00002c0001077983 */ /* 0x002ea80000300800 */
[----:B------:R0:W-:Y:S04]  /*1940*/  STS.U16 [R0+UR6+0x11800], R9 ;  /* 0x0118000900007988 */ /* 0x0001e80008000406 */
[----:B-----5:R-:W5:Y:S04]  /*1950*/  LDL.LU R5, [R1+0x24] ;  /* 0x0000240001057983 */ /* 0x020f680000300800 */
[----:B------:R1:W-:Y:S04]  /*1960*/  STS.U16 [R0+UR6+0x11c00], R13 ;  /* 0x011c000d00007988 */ /* 0x0003e80008000406 */
[----:B0-----:R-:W5:Y:S04]  /*1970*/  LDL.LU R9, [R1+0x1c] ;  /* 0x00001c0001097983 */ /* 0x001f680000300800 */
[----:B------:R0:W-:Y:S04]  /*1980*/  STS.U16 [R0+UR6+0x11e00], R3 ;  /* 0x011e000300007988 */ /* 0x0001e80008000406 */
[----:B-1----:R-:W5:Y:S04]  /*1990*/  LDL.LU R13, [R1+0x14] ;  /* 0x00001400010d7983 */ /* 0x002f680000300800 */
[----:B----4-:R1:W-:Y:S04]  /*19a0*/  STS.U16 [R0+UR6+0x12600], R17 ;  /* 0x0126001100007988 */ /* 0x0103e80008000406 */
[----:B0-----:R-:W4:Y:S04]  /*19b0*/  LDL.LU R3, [R1+0xc] ;  /* 0x00000c0001037983 */ /* 0x001f280000300800 */
[----:B------:R0:W-:Y:S04]  /*19c0*/  STS.U16 [R0+UR6+0x10c00], R2 ;  /* 0x010c000200007988 */ /* 0x0001e80008000406 */
[----:B-1----:R-:W4:Y:S04]  /*19d0*/  LDL.LU R17, [R1+0x4] ;  /* 0x0000040001117983 */ /* 0x002f280000300800 */
[----:B------:R1:W-:Y:S01]  /*19e0*/  STS.U16 [R0+UR6+0x12e00], R28 ;  /* 0x012e001c00007988 */ /* 0x0003e20008000406 */
[----:B0-----:R-:W-:-:S03]  /*19f0*/  LOP3.LUT R2, R0, 0x20, RZ, 0x3c, !PT ;  /* 0x0000002000027812 */ /* 0x001fc600078e3cff */
[----:B------:R0:W-:Y:S04]  /*1a00*/  STS.U16 [R0+UR6+0x13000], R27 ;  /* 0x0130001b00007988 */ /* 0x0001e80008000406 */
[----:B------:R3:W-:Y:S04]  /*1a10*/  STS.U16 [R0+UR6+0x13600], R8 ;  /* 0x0136000800007988 */ /* 0x0007e80008000406 */
[----:B-1----:R-:W4:Y:S04]  /*1a20*/  LDL.LU R28, [R1+0x3c] ;  /* 0x00003c00011c7983 */ /* 0x002f280000300800 */
[----:B0-----:R-:W4:Y:S04]  /*1a30*/  LDL.LU R27, [R1+0x44] ;  /* 0x00004400011b7983 */ /* 0x001f280000300800 */
[----:B---3--:R-:W3:Y:S04]  /*1a40*/  LDL.LU R8, [R1+0x4c] ;  /* 0x00004c0001087983 */ /* 0x008ee80000300800 */
[----:B------:R0:W-:Y:S04]  /*1a50*/  STS.U16 [R0+UR6+0x13a00], R21 ;  /* 0x013a001500007988 */ /* 0x0001e80008000406 */
[----:B------:R1:W-:Y:S04]  /*1a60*/  STS.U16 [R0+UR6+0x13c00], R23 ;  /* 0x013c001700007988 */ /* 0x0003e80008000406 */
[----:B------:R-:W-:Y:S04]  /*1a70*/  STS.U16 [R0+UR6+0x13200], R26 ;  /* 0x0132001a00007988 */ /* 0x000fe80008000406 */
[----:B0-----:R-:W3:Y:S04]  /*1a80*/  LDL.LU R21, [R1+0x54] ;  /* 0x0000540001157983 */ /* 0x001ee80000300800 */
[----:B------:R-:W-:Y:S04]  /*1a90*/  STS.U16 [R0+UR6+0x13400], R22 ;  /* 0x0134001600007988 */ /* 0x000fe80008000406 */
[----:B------:R-:W-:Y:S04]  /*1aa0*/  STS.U16 [R0+UR6+0x13800], R20 ;  /* 0x0138001400007988 */ /* 0x000fe80008000406 */
[----:B-1----:R-:W3:Y:S04]  /*1ab0*/  LDL.LU R23, [R1+0x5c] ;  /* 0x00005c0001177983 */ /* 0x002ee80000300800 */
[----:B------:R0:W-:Y:S04]  /*1ac0*/  STS.U16 [R0+UR6+0x13e00], R24 ;  /* 0x013e001800007988 */ /* 0x0001e80008000406 */
[----:B------:R1:W-:Y:S04]  /*1ad0*/  STS.U16 [R2+UR6+0x10100], R6 ;  /* 0x0101000602007988 */ /* 0x0003e80008000406 */
[----:B------:R1:W-:Y:S04]  /*1ae0*/  STS.U16 [R2+UR6+0x10300], R4 ;  /* 0x0103000402007988 */ /* 0x0003e80008000406 */
[----:B0-----:R-:W3:Y:S04]  /*1af0*/  LDL.LU R0, [R1+0x64] ;  /* 0x0000640001007983 */ /* 0x001ee80000300800 */
[----:B-1----:R-:W3:Y:S04]  /*1b00*/  LDL.LU R6, [R1+0x15a0] ;  /* 0x0015a00001067983 */ /* 0x002ee80000300800 */
[----:B------:R-:W3:Y:S04]  /*1b10*/  LDL.LU R4, [R1+0x159c] ;  /* 0x00159c0001047983 */ /* 0x000ee80000300800 */
        /* <DEDUP_REMOVED lines=12> */
[----:B--2---:R0:W-:Y:S04]  /*1be0*/  STS.U16 [R2+UR6+0x11100], R29 ;  /* 0x0111001d02007988 */ /* 0x0041e80008000406 */
[----:B0-----:R-:W2:Y:S04]  /*1bf0*/  LDL.LU R29, [R1+0x1580] ;  /* 0x00158000011d7983 */ /* 0x001ea80000300800 */
[----:B------:R-:W-:Y:S04]  /*1c00*/  STS.U16 [R2+UR6+0x13f00], R10 ;  /* 0x013f000a02007988 */ /* 0x000fe80008000406 */
[----:B------:R-:W-:Y:S04]  /*1c10*/  STS.U16 [R2+UR6+0x11f00], R11 ;  /* 0x011f000b02007988 */ /* 0x000fe80008000406 */
[----:B------:R-:W-:Y:S04]  /*1c20*/  STS.U16 [R2+UR6+0x12100], R7 ;  /* 0x0121000702007988 */ /* 0x000fe80008000406 */
[----:B-----5:R0:W-:Y:S04]  /*1c30*/  STS.U16 [R2+UR6+0x12300], R5 ;  /* 0x0123000502007988 */ /* 0x0201e80008000406 */
[----:B------:R-:W-:Y:S01]  /*1c40*/  STS.U16 [R2+UR6+0x12500], R9 ;  /* 0x0125000902007988 */ /* 0x000fe20008000406 */
[----:B0-----:R-:W-:-:S03]  /*1c50*/  IMAD.MOV.U32 R5, RZ, RZ, 0x3f800000 ;  /* 0x3f800000ff057424 */ /* 0x001fc600078e00ff */
[----:B------:R-:W-:Y:S04]  /*1c60*/  STS.U16 [R2+UR6+0x12700], R13 ;  /* 0x0127000d02007988 */ /* 0x000fe80008000406 */
[----:B----4-:R0:W-:Y:S04]  /*1c70*/  STS.U16 [R2+UR6+0x12900], R3 ;  /* 0x0129000302007988 */ /* 0x0101e80008000406 */
[----:B------:R-:W-:Y:S01]  /*1c80*/  STS.U16 [R2+UR6+0x12b00], R17 ;  /* 0x012b001102007988 */ /* 0x000fe20008000406 */
[----:B0-----:R-:W-:-:S03]  /*1c90*/  MOV R3, 0xff800000 ;  /* 0xff80000000037802 */ /* 0x001fc60000000f00 */
[----:B------:R-:W-:Y:S04]  /*1ca0*/  STS.U16 [R2+UR6+0x11d00], R28 ;  /* 0x011d001c02007988 */ /* 0x000fe80008000406 */
[----:B------:R-:W-:Y:S04]  /*1cb0*/  STS.U16 [R2+UR6+0x11b00], R27 ;  /* 0x011b001b02007988 */ /* 0x000fe80008000406 */
[----:B---3--:R-:W-:Y:S04]  /*1cc0*/  STS.U16 [R2+UR6+0x11900], R8 ;  /* 0x0119000802007988 */ /* 0x008fe80008000406 */
[----:B------:R-:W-:Y:S04]  /*1cd0*/  STS.U16 [R2+UR6+0x11700], R21 ;  /* 0x0117001502007988 */ /* 0x000fe80008000406 */
[----:B------:R-:W-:Y:S04]  /*1ce0*/  STS.U16 [R2+UR6+0x11500], R23 ;  /* 0x0115001702007988 */ /* 0x000fe80008000406 */
[----:B------:R0:W-:Y:S04]  /*1cf0*/  STS.U16 [R2+UR6+0x11300], R0 ;  /* 0x0113000002007988 */ /* 0x0001e80008000406 */
[----:B------:R-:W-:Y:S04]  /*1d00*/  STS.U16 [R2+UR6+0x13d00], R6 ;  /* 0x013d000602007988 */ /* 0x000fe80008000406 */
[----:B------:R1:W-:Y:S01]  /*1d10*/  STS.U16 [R2+UR6+0x13b00], R4 ;  /* 0x013b000402007988 */ /* 0x0003e20008000406 */
[----:B0-----:R-:W-:-:S05]  /*1d20*/  IMAD.MOV.U32 R0, RZ, RZ, -0x800000 ;  /* 0xff800000ff007424 */ /* 0x001fca00078e00ff */
[----:B------:R-:W-:Y:S01]  /*1d30*/  STL [R1+0x2b8], R0 ;  /* 0x0002b80001007387 */ /* 0x000fe20000100800 */
[----:B-1----:R-:W-:-:S03]  /*1d40*/  MOV R4, 0x3f800000 ;  /* 0x3f80000000047802 */ /* 0x002fc60000000f00 */
[----:B------:R0:W-:Y:S04]  /*1d50*/  STL [R1+0x2b4], R3 ;  /* 0x0002b40301007387 */ /* 0x0001e80000100800 */
[----:B------:R-:W-:Y:S04]  /*1d60*/  STS.U16 [R2+UR6+0x13900], R12 ;  /* 0x0139000c02007988 */ /* 0x000fe80008000406 */
[----:B------:R-:W-:Y:S04]  /*1d70*/  STS.U16 [R2+UR6+0x13700], R15 ;  /* 0x0137000f02007988 */ /* 0x000fe80008000406 */
[----:B------:R-:W-:Y:S01]  /*1d80*/  STS.U16 [R2+UR6+0x13500], R18 ;  /* 0x0135001202007988 */ /* 0x000fe20008000406 */
[----:B0-----:R-:W-:-:S03]  /*1d90*/  MOV R3, 0x3f800000 ;  /* 0x3f80000000037802 */ /* 0x001fc60000000f00 */
[----:B------:R-:W-:Y:S04]  /*1da0*/  STS.U16 [R2+UR6+0x13300], R16 ;  /* 0x0133001002007988 */ /* 0x000fe80008000406 */
[----:B------:R-:W-:Y:S04]  /*1db0*/  STS.U16 [R2+UR6+0x13100], R14 ;  /* 0x0131000e02007988 */ /* 0x000fe80008000406 */
[----:B------:R-:W-:Y:S01]  /*1dc0*/  STS.U16 [R2+UR6+0x12f00], R25 ;  /* 0x012f001902007988 */ /* 0x000fe20008000406 */
[----:B------:R-:W0:Y:S02]  /*1dd0*/  S2R R17, SR_CTAID.X ;  /* 0x0000000000117919 */ /* 0x000e240000002500 */
[----:B0-----:R-:W-:Y:S01]  /*1de0*/  SHF.L.U32 R17, R17, 0x5, RZ ;  /* 0x0000000511117819 */ /* 0x001fe200000006ff */
[----:B--2---:R0:W-:Y:S02]  /*1df0*/  STS.U16 [R2+UR6+0x12d00], R29 ;  /* 0x012d001d02007988 */ /* 0x0041e40008000406 */
[----:B0-----:R-:W-:-:S05]  /*1e00*/  MOV R2, 0xff800000 ;  /* 0xff80000000027802 */ /* 0x001fca0000000f00 */
[----:B------:R0:W-:Y:S04]  /*1e10*/  STL [R1+0x2b0], R2 ;  /* 0x0002b00201007387 */ /* 0x0001e80000100800 */
[----:B------:R1:W-:Y:S01]  /*1e20*/  STL [R1+0x2a4], R0 ;  /* 0x0002a40001007387 */ /* 0x0003e20000100800 */
[----:B0-----:R-:W-:-:S03]  /*1e30*/  MOV R2, 0x3f800000 ;  /* 0x3f80000000027802 */ /* 0x001fc60000000f00 */
[----:B------:R0:W-:Y:S04]  /*1e40*/  STL.64 [R1+0x578], R4 ;  /* 0x0005780401007387 */ /* 0x0001e80000100a00 */
[----:B------:R2:W-:Y:S04]  /*1e50*/  STL [R1+0x370], RZ ;  /* 0x000370ff01007387 */ /* 0x0005e80000100800 */
[----:B------:R2:W-:Y:S04]  /*1e60*/  STL.64 [R1+0x590], R2 ;  /* 0x0005900201007387 */ /* 0x0005e80000100a00 */
[----:B------:R2:W-:Y:S04]  /*1e70*/  STL [R1+0x374], RZ ;  /* 0x000374ff01007387 */ /* 0x0005e80000100800 */
        /* <DEDUP_REMOVED lines=57> */
[----:B------:R2:W-:Y:S01]  /*2210*/  STL [R1+0x46c], RZ ;  /* 0x00046cff01007387 */ /* 0x0005e20000100800 */
[----:B-1----:R-:W-:-:S03]  /*2220*/  VIADD R0, R17, 0x20 ;  /* 0x0000002011007836 */ /* 0x002fc60000000000 */
[----:B------:R2:W-:Y:S04]  /*2230*/  STL [R1+0x470], RZ ;  /* 0x000470ff01007387 */ /* 0x0005e80000100800 */
[----:B------:R2:W-:Y:S04]  /*2240*/  STL [R1+0x474], RZ ;  /* 0x000474ff01007387 */ /* 0x0005e80000100800 */
[----:B------:R2:W-:Y:S04]  /*2250*/  STL [R1+0x478], RZ ;  /* 0x000478ff01007387 */ /* 0x0005e80000100800 */
[----:B------:R2:W-:Y:S01]  /*2260*/  STL [R1+0x47c], RZ ;  /* 0x00047cff01007387 */ /* 0x0005e20000100800 */
[----:B------:R-:W-:-:S02]  /*2270*/  ISETP.GE.AND P0, PT, R0, 0x1, PT ;  /* 0x000000010000780c */ /* 0x000fc40003f06270 */
[----:B0-----:R-:W-:-:S11]  /*2280*/  LOP3.LUT R4, R19, 0x7f, RZ, 0xc0, !PT ;  /* 0x0000007f13047812 */ /* 0x001fd600078ec0ff */
[----:B--2---:R-:W-:Y:S05]  /*2290*/  @!P0 BRA `(.L_x_0) ;  /* 0x0000029400088947 */ /* 0x004fea0003800000 */
[----:B------:R-:W0:Y:S01]  /*22a0*/  LDC.64 R2, c[0x0][0x3c0] ;  /* 0x0000f000ff027b82 */ /* 0x000e220000000a00 */
[----:B------:R-:W1:Y:S01]  /*22b0*/  LDCU.64 UR4, c[0x0][0x3d0] ;  /* 0x00007a00ff0477ac */ /* 0x000e620008000a00 */
[----:B------:R-:W-:Y:S01]  /*22c0*/  SHF.R.U32.HI R0, RZ, 0x2, R19 ;  /* 0x00000002ff007819 */ /* 0x000fe20000011613 */
[----:B------:R2:W-:Y:S01]  /*22d0*/  STL [R1+0x1668], R22 ;  /* 0x0016681601007387 */ /* 0x0005e20000100800 */
[----:B------:R-:W3:Y:S02]  /*22e0*/  LDCU UR9, c[0x0][0x3a8] ;  /* 0x00007500ff0977ac */ /* 0x000ee40008000800 */
[----:B------:R-:W-:Y:S01]  /*22f0*/  SGXT.U32 R0, R0, 0x3 ;  /* 0x000000030000781a */ /* 0x000fe20000000000 */
[----:B------:R4:W-:Y:S01]  /*2300*/  STL [R1+0x1664], R20 ;  /* 0x0016641401007387 */ /* 0x0009e20000100800 */
[----:B------:R-:W2:Y:S02]  /*2310*/  LDC.64 R12, c[0x0][0x388] ;  /* 0x0000e200ff0c7b82 */ /* 0x000ea40000000a00 */
[----:B------:R-:W-:Y:S01]  /*2320*/  LOP3.LUT R5, R0, R17, RZ, 0xfc, !PT ;  /* 0x0000001100057212 */ /* 0x000fe200078efcff */
[----:B------:R-:W-:Y:S01]  /*2330*/  STL [R1+0x1660], R26 ;  /* 0x0016601a01007387 */ /* 0x000fe20000100800 */
[----:B------:R-:W-:-:S02]  /*2340*/  LOP3.LUT R6, R17, 0x8, R0, 0xfe, !PT ;  /* 0x0000000811067812 */ /* 0x000fc400078efe00 */
[C-C-:B------:R-:W-:Y:S02]  /*2350*/  LOP3.LUT R5, R17.reuse, 0x10, R0.reuse, 0xfe, !PT ;  /* 0x0000001011057812 */ /* 0x140fe400078efe00 */
[----:B------:R-:W3:Y:S01]  /*2360*/  LDC R15, c[0x0][0x3c8] ;  /* 0x0000f200ff0f7b82 */ /* 0x000ee20000000800 */
[----:B------:R-:W-:Y:S01]  /*2370*/  LOP3.LUT R0, R17, 0x18, R0, 0xfe, !PT ;  /* 0x0000001811007812 */ /* 0x000fe200078efe00 */
[----:B-1----:R-:W-:Y:S01]  /*2380*/  UIMAD UR4, UR7, UR4, URZ ;  /* 0x00000004070472a4 */ /* 0x002fe2000f8e02ff */
[----:B------:R-:W-:-:S03]  /*2390*/  IMAD R9, R4, UR5, RZ ;  /* 0x0000000504097c24 */ /* 0x000fc6000f8e02ff */
[----:B------:R-:W-:Y:S02]  /*23a0*/  USHF.L.U32 UR5, UR4, 0x1, URZ ;  /* 0x0000000104057899 */ /* 0x000fe400080006ff */
[----:B------:R-:W1:Y:S01]  /*23b0*/  LDC.64 R28, c[0x0][0x390] ;  /* 0x0000e400ff1c7b82 */ /* 0x000e620000000a00 */
[----:B0-----:R-:W-:Y:S01]  /*23c0*/  IMAD R2, R2, UR7, RZ ;  /* 0x0000000702027c24 */ /* 0x001fe2000f8e02ff */
[----:B------:R-:W-:-:S06]  /*23d0*/  SHF.L.U32 R5, R9, 0x1, RZ ;  /* 0x0000000109057819 */ /* 0x000fcc00000006ff */
[----:B------:R-:W0:Y:S01]  /*23e0*/  LDC R10, c[0x0][0x3d8] ;  /* 0x0000f600ff0a7b82 */ /* 0x000e220000000800 */
[----:B--2---:R-:W-:-:S04]  /*23f0*/  LEA R16, P0, R2, R12, 0x1 ;  /* 0x0000000c02107211 */ /* 0x004fc800078008ff */
[----:B------:R-:W-:-:S03]  /*2400*/  LEA.HI.X.SX32 R13, R2, R13, 0x1, P0 ;  /* 0x0000000d020d7211 */ /* 0x000fc600000f0eff */
[----:B------:R-:W2:Y:S01]  /*2410*/  LDC R19, c[0x0][0x3d8] ;  /* 0x0000f600ff137b82 */ /* 0x000ea20000000800 */
[----:B---3--:R-:W-:-:S05]  /*2420*/  IMAD R14, R4, R15, RZ ;  /* 0x0000000f040e7224 */ /* 0x008fca00078e02ff */
[----:B------:R-:W-:Y:S02]  /*2430*/  LEA R15, R15, R14, 0x7 ;  /* 0x0000000e0f0f7211 */ /* 0x000fe400078e38ff */
[----:B------:R-:W3:Y:S01]  /*2440*/  LDC R12, c[0x0][0x3d8] ;  /* 0x0000f600ff0c7b82 */ /* 0x000ee20000000800 */
[CC--:B------:R-:W-:Y:S02]  /*2450*/  LEA R22, P0, R14.reuse, R16.reuse, 0x1 ;  /* 0x000000100e167211 */ /* 0x0c0fe400078008ff */
[----:B----4-:R-:W-:Y:S01]  /*2460*/  LEA R20, P1, R15, R16, 0x1 ;  /* 0x000000100f147211 */ /* 0x010fe200078208ff */
[----:B------:R-:W-:Y:S01]  /*2470*/  IMAD.HI R16, R9, 0x2, RZ ;  /* 0x0000000209107827 */ /* 0x000fe200078e02ff */
[----:B-1----:R-:W-:Y:S01]  /*2480*/  IADD3 R28, P2, P3, R5, UR5, R28 ;  /* 0x00000005051c7c10 */ /* 0x002fe2000fb5e01c */
[----:B------:R-:W-:Y:S01]  /*2490*/  UIMAD.WIDE UR4, UR4, 0x2, URZ ;  /* 0x00000002040478a5 */ /* 0x000fe2000f8e02ff */
[-C--:B------:R-:W-:Y:S01]  /*24a0*/  LEA.HI.X.SX32 R23, R14, R13.reuse, 0x1, P0 ;  /* 0x0000000d0e177211 */ /* 0x080fe200000f0eff */
[----:B------:R-:W1:Y:S01]  /*24b0*/  LDC R0, c[0x0][0x3d8] ;  /* 0x0000f600ff007b82 */ /* 0x000e620000000800 */
[----:B------:R-:W-:-:S02]  /*24c0*/  LEA.HI.X.SX32 R21, R15, R13, 0x1, P1 ;  /* 0x0000000d0f157211 */ /* 0x000fc400008f0eff */
[----:B0-----:R-:W-:Y:S01]  /*24d0*/  LEA RZ, P0, R10, R28, 0x4 ;  /* 0x0000001c0aff7211 */ /* 0x001fe200078020ff */
[----:B------:R0:W-:Y:S01]  /*24e0*/  STL.64 [R1+0x2c8], R22 ;  /* 0x0002c81601007387 */ /* 0x0001e20000100a00 */
[----:B--2---:R-:W-:-:S03]  /*24f0*/  SHF.L.U32 R10, R19, 0x1, RZ ;  /* 0x00000001130a7819 */ /* 0x004fc600000006ff */
[----:B------:R-:W2:Y:S01]  /*2500*/  LDC R8, c[0x0][0x3d8] ;  /* 0x0000f600ff087b82 */ /* 0x000ea20000000800 */
[----:B------:R-:W-:Y:S01]  /*2510*/  IADD3.X R29, PT, PT, R16, UR5, R29, P2, P3 ;  /* 0x00000005101d7c10 */ /* 0x000fe200097e641d */
[----:B0-----:R0:W4:Y:S01]  /*2520*/  LDL.LU R22, [R1+0x1668] ;  /* 0x0016680001167983 */ /* 0x0011220000300800 */
[----:B---3--:R-:W-:-:S05]  /*2530*/  LEA RZ, P6, R12, R28, 0x2 ;  /* 0x0000001c0cff7211 */ /* 0x008fca00078c10ff */
[----:B------:R-:W3:Y:S01]  /*2540*/  LDC R6, c[0x0][0x3d8] ;  /* 0x0000f600ff067b82 */ /* 0x000ee20000000800 */
[----:B------:R0:W-:Y:S01]  /*2550*/  STL.64 [R1+0x2c0], R20 ;  /* 0x0002c01401007387 */ /* 0x0001e20000100a00 */
[----:B------:R-:W-:-:S06]  /*2560*/  LEA.HI.X.SX32 R27, R10, R29, 0x1, P6 ;  /* 0x0000001d0a1b7211 */ /* 0x000fcc00030f0eff */
[----:B------:R-:W3:Y:S01]  /*2570*/  LDC R11, c[0x0][0x3d8] ;  /* 0x0000f600ff0b7b82 */ /* 0x000ee20000000800 */
[----:B0-----:R-:W-:-:S07]  /*2580*/  IADD3 R20, P4, PT, R10, R28, RZ ;  /* 0x0000001c0a147210 */ /* 0x001fce0007f9e0ff */
[----:B------:R-:W0:Y:S01]  /*2590*/  LDC R7, c[0x0][0x3d8] ;  /* 0x0000f600ff077b82 */ /* 0x000e220000000800 */
[----:B-1----:R-:W-:-:S05]  /*25a0*/  LEA.HI.X.SX32 R21, R0, R29, 0x1, P4 ;  /* 0x0000001d00157211 */ /* 0x002fca00020f0eff */
[----:B------:R1:W-:Y:S02]  /*25b0*/  STL.64 [R1+0xd88], R20 ;  /* 0x000d881401007387 */ /* 0x0003e40000100a00 */
[----:B------:R-:W0:Y:S01]  /*25c0*/  LDC R4, c[0x0][0x3d8] ;  /* 0x0000f600ff047b82 */ /* 0x000e220000000800 */
[-C--:B--2---:R-:W-:Y:S02]  /*25d0*/  LEA RZ, P3, R8, R28.reuse, 0x5 ;  /* 0x0000001c08ff7211 */ /* 0x084fe400078628ff */
[----:B---3--:R-:W-:-:S05]  /*25e0*/  LEA RZ, P5, R6, R28, 0x7 ;  /* 0x0000001c06ff7211 */ /* 0x008fca00078a38ff */
[----:B------:R-:W2:Y:S01]  /*25f0*/  LDC R17, c[0x0][0x3d8] ;  /* 0x0000f600ff117b82 */ /* 0x000ea20000000800 */
[----:B-1----:R1:W3:Y:S04]  /*2600*/  LDL.LU R20, [R1+0x1664] ;  /* 0x0016640001147983 */ /* 0x0022e80000300800 */
[----:B------:R-:W-:Y:S03]  /*2610*/  STL [R1+0x684], R27 ;  /* 0x0006841b01007387 */ /* 0x000fe60000100800 */
[----:B------:R-:W1:Y:S01]  /*2620*/  LDC R9, c[0x0][0x3d8] ;  /* 0x0000f600ff097b82 */ /* 0x000e620000000800 */
[----:B------:R0:W3:Y:S07]  /*2630*/  LDL.LU R26, [R1+0x1660] ;  /* 0x00166000011a7983 */ /* 0x0000ee0000300800 */
[----:B------:R-:W1:Y:S08]  /*2640*/  LDC R8, c[0x0][0x3d8] ;  /* 0x0000f600ff087b82 */ /* 0x000e700000000800 */
[----:B------:R-:W1:Y:S08]  /*2650*/  LDC R6, c[0x0][0x3d8] ;  /* 0x0000f600ff067b82 */ /* 0x000e700000000800 */
[----:B------:R-:W1:Y:S08]  /*2660*/  LDC R5, c[0x0][0x3d8] ;  /* 0x0000f600ff057b82 */ /* 0x000e700000000800 */
[----:B------:R-:W1:Y:S01]  /*2670*/  LDC R13, c[0x0][0x3d8] ;  /* 0x0000f600ff0d7b82 */ /* 0x000e620000000800 */
[----:B------:R-:W-:-:S02]  /*2680*/  LEA RZ, P1, R11, R28, 0x3 ;  /* 0x0000001c0bff7211 */ /* 0x000fc400078218ff */
[----:B0-----:R-:W-:-:S05]  /*2690*/  LEA RZ, P2, R7, R28, 0x6 ;  /* 0x0000001c07ff7211 */ /* 0x001fca00078430ff */
[----:B------:R-:W0:Y:S01]  /*26a0*/  LDC R12, c[0x0][0x3d8] ;  /* 0x0000f600ff0c7b82 */ /* 0x000e220000000800 */
[----:B------:R-:W-:-:S07]  /*26b0*/  IMAD R4, R4, 0x102, RZ ;  /* 0x0000010204047824 */ /* 0x000fce00078e02ff */
[----:B------:R-:W0:Y:S08]  /*26c0*/  LDC R2, c[0x0][0x3d8] ;  /* 0x0000f600ff027b82 */ /* 0x000e300000000800 */
[----:B------:R-:W0:Y:S01]  /*26d0*/  LDC R11, c[0x0][0x3d8] ;  /* 0x0000f600ff0b7b82 */ /* 0x000e220000000800 */
[----:B------:R-:W-:-:S07]  /*26e0*/  IMAD.SHL.U32 R0, R19, 0x4, RZ ;  /* 0x0000000413007824 */ /* 0x000fce00078e00ff */
[----:B------:R-:W0:Y:S01]  /*26f0*/  LDC R7, c[0x0][0x3d8] ;  /* 0x0000f600ff077b82 */ /* 0x000e220000000800 */
[----:B--2---:R-:W-:Y:S02]  /*2700*/  SHF.L.U32 R17, R17, 0x3, RZ ;  /* 0x0000000311117819 */ /* 0x004fe400000006ff */
[----:B------:R-:W-:Y:S01]  /*2710*/  IADD3 RZ, P6, PT, R4, R28, RZ ;  /* 0x0000001c04ff7210 */ /* 0x000fe20007fde0ff */
[----:B-1----:R-:W-:Y:S01]  /*2720*/  IMAD R9, R9, 0x106, RZ ;  /* 0x0000010609097824 */ /* 0x002fe200078e02ff */
[----:B------:R-:W-:-:S03]  /*2730*/  SHF.L.U32 R8, R8, 0x4, RZ ;  /* 0x0000000408087819 */ /* 0x000fc600000006ff */
[----:B------:R-:W1:Y:S01]  /*2740*/  LDC R4, c[0x0][0x3d8] ;  /* 0x0000f600ff047b82 */ /* 0x000e620000000800 */
[----:B------:R-:W-:Y:S01]  /*2750*/  SHF.L.U32 R6, R6, 0x5, RZ ;  /* 0x0000000506067819 */ /* 0x000fe200000006ff */
[----:B------:R-:W-:Y:S01]  /*2760*/  IMAD R5, R5, 0x104, RZ ;  /* 0x0000010405057824 */ /* 0x000fe200078e02ff */
[----:B------:R-:W-:-:S05]  /*2770*/  LEA.HI.X.SX32 R25, R0, R29, 0x1, P1 ;  /* 0x0000001d00197211 */ /* 0x000fca00008f0eff */
[----:B------:R-:W2:Y:S01]  /*2780*/  LDC R10, c[0x0][0x3d8] ;  /* 0x0000f600ff0a7b82 */ /* 0x000ea20000000800 */
[-C--:B------:R-:W-:Y:S01]  /*2790*/  LEA.HI.X.SX32 R15, R17, R29.reuse, 0x1, P0 ;  /* 0x0000001d110f7211 */ /* 0x080fe200000f0eff */
[----:B------:R-:W-:Y:S01]  /*27a0*/  IMAD R0, R13, 0x10c, RZ ;  /* 0x0000010c0d007824 */ /* 0x000fe200078e02ff */
[----:B------:R-:W-:Y:S02]  /*27b0*/  IADD3 RZ, P0, PT, R9, R28, RZ ;  /* 0x0000001c09ff7210 */ /* 0x000fe40007f1e0ff */
[----:B------:R-:W-:-:S03]  /*27c0*/  LEA.HI.X.SX32 R19, R8, R29, 0x1, P3 ;  /* 0x0000001d08137211 */ /* 0x000fc600018f0eff */
[----:B------:R-:W1:Y:S01]  /*27d0*/  LDC R14, c[0x0][0x3d8] ;  /* 0x0000f600ff0e7b82 */ /* 0x000e620000000800 */
[----:B------:R-:W-:Y:S01]  /*27e0*/  LEA.HI.X.SX32 R13, R6, R29, 0x1, P2 ;  /* 0x0000001d060d7211 */ /* 0x000fe200010f0eff */
[----:B------:R-:W-:Y:S06]  /*27f0*/  STL [R1+0x67c], R25 ;  /* 0x00067c1901007387 */ /* 0x000fec0000100800 */
[----:B------:R-:W1:Y:S01]  /*2800*/  LDC R16, c[0x0][0x3d8] ;  /* 0x0000f600ff107b82 */ /* 0x000e620000000800 */
[-C--:B------:R-:W-:Y:S01]  /*2810*/  IADD3 RZ, P1, PT, R5, R28.reuse, RZ ;  /* 0x0000001c05ff7210 */ /* 0x080fe20007f3e0ff */
[----:B------:R-:W-:Y:S06]  /*2820*/  STL [R1+0x674], R15 ;  /* 0x0006740f01007387 */ /* 0x000fec0000100800 */
[----:B------:R-:W1:Y:S01]  /*2830*/  LDC R17, c[0x0][0x3d8] ;  /* 0x0000f600ff117b82 */ /* 0x000e620000000800 */
[----:B0-----:R-:W-:Y:S01]  /*2840*/  IMAD R5, R12, 0x10a, RZ ;  /* 0x0000010a0c057824 */ /* 0x001fe200078e02ff */
[----:B------:R-:W-:Y:S06]  /*2850*/  STL [R1+0x66c], R19 ;  /* 0x00066c1301007387 */ /* 0x000fec0000100800 */
[----:B------:R-:W0:Y:S01]  /*2860*/  LDC R9, c[0x0][0x3d8] ;  /* 0x0000f600ff097b82 */ /* 0x000e220000000800 */
[----:B------:R2:W-:Y:S01]  /*2870*/  STL [R1+0x664], R13 ;  /* 0x0006640d01007387 */ /* 0x0005e20000100800 */
[----:B------:R-:W-:Y:S01]  /*2880*/  LEA RZ, P4, R2, R28, 0x8 ;  /* 0x0000001c02ff7211 */ /* 0x000fe200078840ff */
[----:B------:R-:W-:-:S05]  /*2890*/  IMAD.SHL.U32 R2, R11, 0x40, RZ ;  /* 0x000000400b027824 */ /* 0x000fca00078e00ff */
[----:B------:R-:W0:Y:S01]  /*28a0*/  LDC R8, c[0x0][0x3d8] ;  /* 0x0000f600ff087b82 */ /* 0x000e220000000800 */
[----:B------:R-:W-:-:S07]  /*28b0*/  IMAD R7, R7, 0x108, RZ ;  /* 0x0000010807077824 */ /* 0x000fce00078e02ff */
[----:B------:R-:W0:Y:S08]  /*28c0*/  LDC R12, c[0x0][0x3d8] ;  /* 0x0000f600ff0c7b82 */ /* 0x000e300000000800 */
[----:B--2---:R-:W2:Y:S01]  /*28d0*/  LDC R13, c[0x0][0x3d8] ;  /* 0x0000f600ff0d7b82 */ /* 0x004ea20000000800 */
[----:B------:R-:W-:-:S07]  /*28e0*/  IADD3 RZ, P3, PT, R7, R28, RZ ;  /* 0x0000001c07ff7210 */ /* 0x000fce0007f7e0ff */
[----:B------:R-:W2:Y:S01]  /*28f0*/  LDC R11, c[0x0][0x3d8] ;  /* 0x0000f600ff0b7b82 */ /* 0x000ea20000000800 */
[-C--:B------:R-:W-:Y:S02]  /*2900*/  LEA.HI.X.SX32 R7, R2, R29.reuse, 0x1, P5 ;  /* 0x0000001d02077211 */ /* 0x080fe400028f0eff */
[-C--:B------:R-:W-:Y:S01]  /*2910*/  IADD3 RZ, P5, PT, R0, R28.reuse, RZ ;  /* 0x0000001c00ff7210 */ /* 0x080fe20007fbe0ff */
[----:B------:R-:W-:Y:S01]  /*2920*/  IMAD R0, R10, 0x82, RZ ;  /* 0x000000820a007824 */ /* 0x000fe200078e02ff */
[----:B-1----:R-:W-:Y:S01]  /*2930*/  SHF.L.U32 R4, R4, 0x7, RZ ;  /* 0x0000000704047819 */ /* 0x002fe200000006ff */
[----:B------:R1:W-:Y:S01]  /*2940*/  STL [R1+0x65c], R7 ;  /* 0x00065c0701007387 */ /* 0x0003e20000100800 */
[-C--:B------:R-:W-:Y:S01]  /*2950*/  IADD3 RZ, P2, PT, R5, R28.reuse, RZ ;  /* 0x0000001c05ff7210 */ /* 0x080fe20007f5e0ff */
[----:B------:R-:W-:Y:S01]  /*2960*/  IMAD R6, R16, 0x10e, RZ ;  /* 0x0000010e10067824 */ /* 0x000fe200078e02ff */
[----:B------:R-:W-:Y:S01]  /*2970*/  LEA.HI.X.SX32 R23, R4, R29, 0x1, P4 ;  /* 0x0000001d04177211 */ /* 0x000fe200020f0eff */
[----:B------:R-:W-:Y:S01]  /*2980*/  IMAD R5, R17, 0x110, RZ ;  /* 0x0000011011057824 */ /* 0x000fe200078e02ff */
[----:B------:R-:W-:Y:S01]  /*2990*/  IADD3 R16, P4, PT, R0, R28, RZ ;  /* 0x0000001c00107210 */ /* 0x000fe20007f9e0ff */
[----:B0-----:R-:W-:Y:S01]  /*29a0*/  IMAD R2, R9, 0x81, RZ ;  /* 0x0000008109027824 */ /* 0x001fe200078e02ff */
[----:B------:R-:W0:Y:S01]  /*29b0*/  LDC R18, c[0x0][0x3d8] ;  /* 0x0000f600ff127b82 */ /* 0x000e220000000800 */
[----:B-1----:R-:W-:-:S03]  /*29c0*/  IMAD R7, R14, 0x41, RZ ;  /* 0x000000410e077824 */ /* 0x002fc600078e02ff */
[-C--:B------:R-:W-:Y:S01]  /*29d0*/  LEA.HI.X.SX32 R21, R2, R29.reuse, 0x1, P6 ;  /* 0x0000001d02157211 */ /* 0x080fe200030f0eff */
[----:B------:R-:W-:Y:S01]  /*29e0*/  IMAD R4, R12, 0x42, RZ ;  /* 0x000000420c047824 */ /* 0x000fe200078e02ff */
[-C--:B------:R-:W-:Y:S02]  /*29f0*/  LEA.HI.X.SX32 R17, R7, R29.reuse, 0x1, P4 ;  /* 0x0000001d07117211 */ /* 0x080fe400020f0eff */
[----:B------:R-:W1:Y:S01]  /*2a00*/  LDC R15, c[0x0][0x3d8] ;  /* 0x0000f600ff0f7b82 */ /* 0x000e620000000800 */
[-C--:B------:R-:W-:Y:S01]  /*2a10*/  IADD3 RZ, P4, PT, R5, R28.reuse, RZ ;  /* 0x0000001c05ff7210 */ /* 0x080fe20007f9e0ff */
[----:B------:R-:W-:Y:S02]  /*2a20*/  IMAD R5, R8, 0x83, RZ ;  /* 0x0000008308057824 */ /* 0x000fe400078e02ff */
[----:B--2---:R-:W-:Y:S01]  /*2a30*/  IMAD R2, R13, 0x84, RZ ;  /* 0x000000840d027824 */ /* 0x004fe200078e02ff */
[-C--:B------:R-:W-:Y:S01]  /*2a40*/  LEA.HI.X.SX32 R27, R0, R29.reuse, 0x1, P1 ;  /* 0x0000001d001b7211 */ /* 0x080fe200008f0eff */
[----:B------:R-:W-:Y:S01]  /*2a50*/  IMAD R8, R11, 0x21, RZ ;  /* 0x000000210b087824 */ /* 0x000fe200078e02ff */
[-C--:B------:R-:W-:Y:S01]  /*2a60*/  LEA.HI.X.SX32 R13, R5, R29.reuse, 0x1, P0 ;  /* 0x0000001d050d7211 */ /* 0x080fe200000f0eff */
[----:B------:R-:W-:Y:S01]  /*2a70*/  STL [R1+0x654], R23 ;  /* 0x0006541701007387 */ /* 0x000fe20000100800 */
[----:B------:R-:W-:Y:S01]  /*2a80*/  IADD3 R12, P0, PT, R2, R28, RZ ;  /* 0x0000001c020c7210 */ /* 0x000fe20007f1e0ff */
[----:B------:R-:W2:Y:S02]  /*2a90*/  LDC R9, c[0x0][0x3d8] ;  /* 0x0000f600ff097b82 */ /* 0x000ea40000000800 */
[----:B------:R-:W-:Y:S04]  /*2aa0*/  STL [R1+0x64c], R21 ;  /* 0x00064c1501007387 */ /* 0x000fe80000100800 */
[----:B------:R-:W-:Y:S02]  /*2ab0*/  STL.64 [R1+0xd48], R16 ;  /* 0x000d481001007387 */ /* 0x000fe40000100a00 */
[----:B------:R-:W1:Y:S02]  /*2ac0*/  LDC R10, c[0x0][0x3d8] ;  /* 0x0000f600ff0a7b82 */ /* 0x000e640000000800 */
[----:B------:R-:W-:Y:S04]  /*2ad0*/  STL [R1+0x644], R27 ;  /* 0x0006441b01007387 */ /* 0x000fe80000100800 */
[----:B------:R0:W-:Y:S02]  /*2ae0*/  STL [R1+0x63c], R13 ;  /* 0x00063c0d01007387 */ /* 0x0001e40000100800 */
[----:B------:R-:W3:Y:S01]  /*2af0*/  LDC R14, c[0x0][0x3d8] ;  /* 0x0000f600ff0e7b82 */ /* 0x000ee20000000800 */
[----:B0-----:R-:W-:-:S07]  /*2b00*/  LEA.HI.X.SX32 R13, R4, R29, 0x1, P0 ;  /* 0x0000001d040d7211 */ /* 0x001fce00000f0eff */
[----:B------:R-:W0:Y:S01]  /*2b10*/  LDC R16, c[0x0][0x3d8] ;  /* 0x0000f600ff107b82 */ /* 0x000e220000000800 */
[----:B------:R-:W-:Y:S01]  /*2b20*/  IADD3 RZ, P6, PT, R6, R28, RZ ;  /* 0x0000001c06ff7210 */ /* 0x000fe20007fde0ff */
[----:B------:R-:W-:-:S06]  /*2b30*/  IMAD R6, R18, 0x114, RZ ;  /* 0x0000011412067824 */ /* 0x000fcc00078e02ff */
[----:B------:R-:W3:Y:S01]  /*2b40*/  LDC R17, c[0x0][0x3d8] ;  /* 0x0000f600ff117b82 */ /* 0x000ee20000000800 */
[----:B--2---:R-:W-:Y:S01]  /*2b50*/  IMAD R0, R9, 0x116, RZ ;  /* 0x0000011609007824 */ /* 0x004fe200078e02ff */
[----:B------:R-:W-:-:S06]  /*2b60*/  LEA.HI.X.SX32 R5, R2, R29, 0x1, P3 ;  /* 0x0000001d02057211 */ /* 0x000fcc00018f0eff */
[----:B------:R-:W2:Y:S01]  /*2b70*/  LDC R19, c[0x0][0x3d8] ;  /* 0x0000f600ff137b82 */ /* 0x000ea20000000800 */
[----:B------:R-:W-:Y:S01]  /*2b80*/  IADD3 RZ, P0, PT, R6, R28, RZ ;  /* 0x0000001c06ff7210 */ /* 0x000fe20007f1e0ff */
[----:B-1----:R-:W-:-:S06]  /*2b90*/  IMAD R7, R15, 0x112, RZ ;  /* 0x000001120f077824 */ /* 0x002fcc00078e02ff */
[----:B------:R-:W1:Y:S01]  /*2ba0*/  LDC R23, c[0x0][0x3d8] ;  /* 0x0000f600ff177b82 */ /* 0x000e620000000800 */
[----:B------:R-:W-:Y:S01]  /*2bb0*/  IMAD R6, R10, 0x85, RZ ;  /* 0x000000850a067824 */ /* 0x000fe200078e02ff */
[----:B------:R-:W-:-:S06]  /*2bc0*/  IADD3 RZ, P3, PT, R0, R28, RZ ;  /* 0x0000001c00ff7210 */ /* 0x000fcc0007f7e0ff */
[----:B------:R-:W3:Y:S01]  /*2bd0*/  LDC R21, c[0x0][0x3d8] ;  /* 0x0000f600ff157b82 */ /* 0x000ee20000000800 */
[----:B0-----:R-:W-:Y:S02]  /*2be0*/  IMAD R0, R16, 0x86, RZ ;  /* 0x0000008610007824 */ /* 0x001fe400078e02ff */
[----:B--2---:R-:W-:-:S05]  /*2bf0*/  IMAD R11, R19, 0x11, RZ ;  /* 0x00000011130b7824 */ /* 0x004fca00078e02ff */
[----:B------:R-:W0:Y:S01]  /*2c00*/  LDC R25, c[0x0][0x3d8] ;  /* 0x0000f600ff197b82 */ /* 0x000e220000000800 */
[----:B-1----:R-:W-:Y:S01]  /*2c10*/  IMAD R10, R23, 0x118, RZ ;  /* 0x00000118170a7824 */ /* 0x002fe200078e02ff */
[----:B------:R-:W-:-:S06]  /*2c20*/  LEA.HI.X.SX32 R23, R0, R29, 0x1, P5 ;  /* 0x0000001d00177211 */ /* 0x000fcc00028f0eff */
[----:B------:R-:W1:Y:S08]  /*2c30*/  LDC R24, c[0x0][0x3d8] ;  /* 0x0000f600ff187b82 */ /* 0x000e700000000800 */
[----:B----4-:R-:W2:Y:S08]  /*2c40*/  LDC R22, c[0x0][0x3d8] ;  /* 0x0000f600ff167b82 */ /* 0x010eb00000000800 */
[----:B------:R-:W4:Y:S08]  /*2c50*/  LDC R18, c[0x0][0x3d8] ;  /* 0x0000f600ff127b82 */ /* 0x000f300000000800 */
[----:B------:R-:W0:Y:S08]  /*2c60*/  LDC R15, c[0x0][0x3d8] ;  /* 0x0000f600ff0f7b82 */ /* 0x000e300000000800 */
[----:B---3--:R-:W3:Y:S01]  /*2c70*/  LDC R20, c[0x0][0x3d8] ;  /* 0x0000f600ff147b82 */ /* 0x008ee20000000800 */
[----:B------:R-:W-:-:S07]  /*2c80*/  IADD3 R26, P1, PT, R4, R28, RZ ;  /* 0x0000001c041a7210 */ /* 0x000fce0007f3e0ff */
[----:B------:R-:W0:Y:S01]  /*2c90*/  LDC R19, c[0x0][0x3d8] ;  /* 0x0000f600ff137b82 */ /* 0x000e220000000800 */
[----:B------:R-:W-:-:S05]  /*2ca0*/  LEA.HI.X.SX32 R27, R8, R29, 0x1, P1 ;  /* 0x0000001d081b7211 */ /* 0x000fca00008f0eff */
[----:B------:R1:W-:Y:S02]  /*2cb0*/  STL.64 [R1+0xd68], R26 ;  /* 0x000d681a01007387 */ /* 0x0003e40000100a00 */
[----:B------:R-:W0:Y:S02]  /*2cc0*/  LDC R16, c[0x0][0x3d8] ;  /* 0x0000f600ff107b82 */ /* 0x000e240000000800 */
[----:B------:R4:W-:Y:S01]  /*2cd0*/  STL.64 [R1+0xd40], R12 ;  /* 0x000d400c01007387 */ /* 0x0009e20000100a00 */
[-C--:B------:R-:W-:Y:S01]  /*2ce0*/  IADD3 RZ, P1, PT, R7, R28.reuse, RZ ;  /* 0x0000001c07ff7210 */ /* 0x080fe20007f3e0ff */
[----:B------:R-:W-:Y:S02]  /*2cf0*/  IMAD R8, R17, 0x87, RZ ;  /* 0x0000008711087824 */ /* 0x000fe400078e02ff */
[----:B------:R-:W-:Y:S02]  /*2d00*/  IMAD R4, R21, 0x44, RZ ;  /* 0x0000004415047824 */ /* 0x000fe400078e02ff */
[----:B--2---:R-:W-:Y:S01]  /*2d10*/  IMAD R2, R22, 0x88, RZ ;  /* 0x0000008816027824 */ /* 0x004fe200078e02ff */
[----:B-1----:R-:W1:Y:S08]  /*2d20*/  LDC R26, c[0x0][0x3d8] ;  /* 0x0000f600ff1a7b82 */ /* 0x002e700000000800 */
[----:B----4-:R-:W2:Y:S08]  /*2d30*/  LDC R12, c[0x0][0x3d8] ;  /* 0x0000f600ff0c7b82 */ /* 0x010eb00000000800 */
[----:B------:R-:W2:Y:S01]  /*2d40*/  LDC R13, c[0x0][0x3d8] ;  /* 0x0000f600ff0d7b82 */ /* 0x000ea20000000800 */
[----:B------:R3:W-:Y:S01]  /*2d50*/  STL [R1+0x634], R5 ;  /* 0x0006340501007387 */ /* 0x0007e20000100800 */
[----:B------:R-:W-:Y:S01]  /*2d60*/  IMAD R7, R14, 0x43, RZ ;  /* 0x000000430e077824 */ /* 0x000fe200078e02ff */
[----:B------:R-:W-:Y:S01]  /*2d70*/  LEA.HI.X.SX32 R21, R8, R29, 0x1, P6 ;  /* 0x0000001d08157211 */ /* 0x000fe200030f0eff */
[----:B------:R-:W-:Y:S01]  /*2d80*/  IMAD R9, R24, 0x11a, RZ ;  /* 0x0000011a18097824 */ /* 0x000fe200078e02ff */
[----:B------:R-:W-:-:S03]  /*2d90*/  IADD3 R22, P5, PT, R4, R28, RZ ;  /* 0x0000001c04167210 */ /* 0x000fc60007fbe0ff */
[----:B------:R-:W4:Y:S01]  /*2da0*/  LDC R27, c[0x0][0x3d8] ;  /* 0x0000f600ff1b7b82 */ /* 0x000f220000000800 */
[----:B---3--:R-:W-:Y:S01]  /*2db0*/  IMAD R5, R20, 0x22, RZ ;  /* 0x0000002214057824 */ /* 0x008fe200078e02ff */
[----:B--2---:R2:W-:Y:S06]  /*2dc0*/  STL.64 [R1+0x1658], R12 ;  /* 0x0016580c01007387 */ /* 0x0045ec0000100a00 */
[----:B------:R-:W3:Y:S01]  /*2dd0*/  LDC R8, c[0x0][0x3d8] ;  /* 0x0000f600ff087b82 */ /* 0x000ee20000000800 */
[----:B------:R-:W-:-:S07]  /*2de0*/  LEA.HI.X.SX32 R17, R2, R29, 0x1, P4 ;  /* 0x0000001d02117211 */ /* 0x000fce00020f0eff */
[----:B------:R-:W1:Y:S01]  /*2df0*/  LDC R14, c[0x0][0x3d8] ;  /* 0x0000f600ff0e7b82 */ /* 0x000e620000000800 */
[----:B--2---:R-:W-:Y:S02]  /*2e00*/  LEA.HI.X.SX32 R13, R6, R29, 0x1, P2 ;  /* 0x0000001d060d7211 */ /* 0x004fe400010f0eff */
[----:B------:R-:W-:-:S03]  /*2e10*/  IADD3 R12, P2, PT, R0, R28, RZ ;  /* 0x0000001c000c7210 */ /* 0x000fc60007f5e0ff */
[----:B------:R2:W-:Y:S02]  /*2e20*/  STL [R1+0x62c], R13 ;  /* 0x00062c0d01007387 */ /* 0x0005e40000100800 */
[----:B--2---:R-:W-:-:S05]  /*2e30*/  LEA.HI.X.SX32 R13, R7, R29, 0x1, P2 ;  /* 0x0000001d070d7211 */ /* 0x004fca00010f0eff */
[----:B------:R2:W-:Y:S04]  /*2e40*/  STL.64 [R1+0xd38], R12 ;  /* 0x000d380c01007387 */ /* 0x0005e80000100a00 */
[----:B------:R0:W-:Y:S01]  /*2e50*/  STL [R1+0x624], R23 ;  /* 0x0006241701007387 */ /* 0x0001e20000100800 */
[----:B--2---:R-:W-:-:S04]  /*2e60*/  IADD3 R12, P2, PT, R5, R28, RZ ;  /* 0x0000001c050c7210 */ /* 0x004fc80007f5e0ff */
[-C--:B------:R-:W-:Y:S01]  /*2e70*/  LEA.HI.X.SX32 R13, R11, R29.reuse, 0x1, P2 ;  /* 0x0000001d0b0d7211 */ /* 0x080fe200010f0eff */
[----:B------:R-:W-:Y:S01]  /*2e80*/  STL [R1+0x61c], R21 ;  /* 0x00061c1501007387 */ /* 0x000fe20000100800 */
[----:B0-----:R-:W-:Y:S01]  /*2e90*/  IMAD R6, R25, 0x11c, RZ ;  /* 0x0000011c19067824 */ /* 0x001fe200078e02ff */
[----:B------:R-:W-:Y:S01]  /*2ea0*/  IADD3 R20, P6, PT, R2, R28, RZ ;  /* 0x0000001c02147210 */ /* 0x000fe20007fde0ff */
[----:B------:R-:W-:Y:S01]  /*2eb0*/  IMAD R7, R15, 0x45, RZ ;  /* 0x000000450f077824 */ /* 0x000fe200078e02ff */
[----:B------:R0:W-:Y:S01]  /*2ec0*/  STL.64 [R1+0xd78], R12 ;  /* 0x000d780c01007387 */ /* 0x0001e20000100a00 */
[-C--:B------:R-:W-:Y:S01]  /*2ed0*/  LEA.HI.X.SX32 R23, R5, R29.reuse, 0x1, P5 ;  /* 0x0000001d05177211 */ /* 0x080fe200028f0eff */
[----:B------:R-:W2:Y:S02]  /*2ee0*/  LDC R11, c[0x0][0x3d8] ;  /* 0x0000f600ff0b7b82 */ /* 0x000ea40000000800 */
[----:B0-----:R-:W2:Y:S01]  /*2ef0*/  LDL.LU.64 R12, [R1+0x1658] ;  /* 0x00165800010c7983 */ /* 0x001ea20000300a00 */
[----:B------:R-:W-:-:S02]  /*2f00*/  LEA.HI.X.SX32 R21, R4, R29, 0x1, P6 ;  /* 0x0000001d04157211 */ /* 0x000fc400030f0eff */
[-C--:B------:R-:W-:Y:S01]  /*2f10*/  IADD3 RZ, P6, PT, R6, R28.reuse, RZ ;  /* 0x0000001c06ff7210 */ /* 0x080fe20007fde0ff */
[----:B------:R-:W-:Y:S01]  /*2f20*/  IMAD R6, R18, 0x11e, RZ ;  /* 0x0000011e12067824 */ /* 0x000fe200078e02ff */
[-C--:B------:R-:W-:Y:S01]  /*2f30*/  IADD3 RZ, P5, PT, R9, R28.reuse, RZ ;  /* 0x0000001c09ff7210 */ /* 0x080fe20007fbe0ff */
[----:B------:R-:W0:Y:S01]  /*2f40*/  LDC R18, c[0x0][0x3d8] ;  /* 0x0000f600ff127b82 */ /* 0x000e220000000800 */
[----:B------:R-:W-:-:S07]  /*2f50*/  IADD3 RZ, P2, PT, R10, R28, RZ ;  /* 0x0000001c0aff7210 */ /* 0x000fce0007f5e0ff */
[----:B------:R-:W0:Y:S08]  /*2f60*/  LDC R9, c[0x0][0x3d8] ;  /* 0x0000f600ff097b82 */ /* 0x000e300000000800 */
[----:B------:R-:W0:Y:S01]  /*2f70*/  LDC R10, c[0x0][0x3d8] ;  /* 0x0000f600ff0a7b82 */ /* 0x000e220000000800 */
[----:B-1----:R-:W-:Y:S01]  /*2f80*/  IMAD R5, R26, 0x120, RZ ;  /* 0x000001201a057824 */ /* 0x002fe200078e02ff */
[----:B------:R1:W-:Y:S04]  /*2f90*/  STL.64 [R1+0xd60], R22 ;  /* 0x000d601601007387 */ /* 0x0003e80000100a00 */
[----:B------:R-:W-:Y:S04]  /*2fa0*/  STL.64 [R1+0xd30], R20 ;  /* 0x000d301401007387 */ /* 0x000fe80000100a00 */
[----:B------:R3:W-:Y:S01]  /*2fb0*/  STL [R1+0x614], R17 ;  /* 0x0006141101007387 */ /* 0x0007e20000100800 */
[----:B----4-:R-:W-:Y:S01]  /*2fc0*/  IMAD R2, R27, 0x122, RZ ;  /* 0x000001221b027824 */ /* 0x010fe200078e02ff */
[----:B-1----:R-:W1:Y:S08]  /*2fd0*/  LDC R23, c[0x0][0x3d8] ;  /* 0x0000f600ff177b82 */ /* 0x002e700000000800 */
[----:B---3--:R-:W3:Y:S08]  /*2fe0*/  LDC R17, c[0x0][0x3d8] ;  /* 0x0000f600ff117b82 */ /* 0x008ef00000000800 */
[----:B------:R-:W4:Y:S08]  /*2ff0*/  LDC R20, c[0x0][0x3d8] ;  /* 0x0000f600ff147b82 */ /* 0x000f300000000800 */
[----:B------:R-:W0:Y:S08]  /*3000*/  LDC R21, c[0x0][0x3d8] ;  /* 0x0000f600ff157b82 */ /* 0x000e300000000800 */
[----:B------:R-:W0:Y:S01]  /*3010*/  LDC R22, c[0x0][0x3d8] ;  /* 0x0000f600ff167b82 */ /* 0x000e220000000800 */
[----:B--2---:R-:W-:-:S05]  /*3020*/  IMAD R4, R12, 0x89, RZ ;  /* 0x000000890c047824 */ /* 0x004fca00078e02ff */
[----:B------:R-:W-:Y:S02]  /*3030*/  LEA.HI.X.SX32 R15, R4, R29, 0x1, P1 ;  /* 0x0000001d040f7211 */ /* 0x000fe400008f0eff */
[----:B------:R-:W-:Y:S02]  /*3040*/  IADD3 RZ, P1, PT, R6, R28, RZ ;  /* 0x0000001c06ff7210 */ /* 0x000fe40007f3e0ff */
[----:B------:R-:W2:Y:S01]  /*3050*/  LDC R6, c[0x0][0x3d8] ;  /* 0x0000f600ff067b82 */ /* 0x000ea20000000800 */
[----:B------:R-:W-:-:S05]  /*3060*/  IMAD R0, R13, 0x8a, RZ ;  /* 0x0000008a0d007824 */ /* 0x000fca00078e02ff */
[----:B------:R-:W-:Y:S01]  /*3070*/  IADD3 R12, P4, PT, R0, R28, RZ ;  /* 0x0000001c000c7210 */ /* 0x000fe20007f9e0ff */
[----:B0-----:R-:W-:-:S03]  /*3080*/  IMAD R4, R9, 0x8b, RZ ;  /* 0x0000008b09047824 */ /* 0x001fc600078e02ff */
[-C--:B------:R-:W-:Y:S02]  /*3090*/  LEA.HI.X.SX32 R13, R7, R29.reuse, 0x1, P4 ;  /* 0x0000001d070d7211 */ /* 0x080fe400020f0eff */
[-C--:B------:R-:W-:Y:S01]  /*30a0*/  IADD3 RZ, P4, PT, R5, R28.reuse, RZ ;  /* 0x0000001c05ff7210 */ /* 0x080fe20007f9e0ff */
[----:B------:R0:W-:Y:S01]  /*30b0*/  STL [R1+0x60c], R15 ;  /* 0x00060c0f01007387 */ /* 0x0001e20000100800 */
[-C--:B------:R-:W-:Y:S01]  /*30c0*/  LEA.HI.X.SX32 R5, R0, R29.reuse, 0x1, P0 ;  /* 0x0000001d00057211 */ /* 0x080fe200000f0eff */
[----:B------:R-:W-:Y:S01]  /*30d0*/  IMAD R0, R10, 0x46, RZ ;  /* 0x000000460a007824 */ /* 0x000fe200078e02ff */
[----:B------:R-:W-:Y:S01]  /*30e0*/  LEA.HI.X.SX32 R9, R4, R29, 0x1, P3 ;  /* 0x0000001d04097211 */ /* 0x000fe200018f0eff */
[----:B------:R-:W-:Y:S01]  /*30f0*/  STL.64 [R1+0xd28], R12 ;  /* 0x000d280c01007387 */ /* 0x000fe20000100a00 */
[----:B------:R-:W-:Y:S01]  /*3100*/  IADD3 RZ, P0, PT, R2, R28, RZ ;  /* 0x0000001c02ff7210 */ /* 0x000fe20007f1e0ff */
[----:B------:R-:W1:Y:S02]  /*3110*/  LDC R7, c[0x0][0x3d8] ;  /* 0x0000f600ff077b82 */ /* 0x000e640000000800 */
[----:B------:R2:W-:Y:S04]  /*3120*/  STL [R1+0x604], R5 ;  /* 0x0006040501007387 */ /* 0x0005e80000100800 */
[----:B------:R2:W-:Y:S02]  /*3130*/  STL.64 [R1+0x1650], R18 ;  /* 0x0016501201007387 */ /* 0x0005e40000100a00 */
[----:B0-----:R-:W0:Y:S01]  /*3140*/  LDC R15, c[0x0][0x3d8] ;  /* 0x0000f600ff0f7b82 */ /* 0x001e220000000800 */
[----:B--2---:R-:W-:-:S07]  /*3150*/  IMAD R5, R6, 0x23, RZ ;  /* 0x0000002306057824 */ /* 0x004fce00078e02ff */
[----:B------:R-:W2:Y:S01]  /*3160*/  LDC R12, c[0x0][0x3d8] ;  /* 0x0000f600ff0c7b82 */ /* 0x000ea20000000800 */
[----:B------:R-:W-:Y:S01]  /*3170*/  IADD3 R18, P3, PT, R0, R28, RZ ;  /* 0x0000001c00127210 */ /* 0x000fe20007f7e0ff */
[----:B------:R-:W-:-:S03]  /*3180*/  IMAD R2, R8, 0x8c, RZ ;  /* 0x0000008c08027824 */ /* 0x000fc600078e02ff */
[----:B------:R-:W-:Y:S01]  /*3190*/  LEA.HI.X.SX32 R19, R5, R29, 0x1, P3 ;  /* 0x0000001d05137211 */ /* 0x000fe200018f0eff */
[----:B------:R-:W-:Y:S02]  /*31a0*/  STL [R1+0x5fc], R9 ;  /* 0x0005fc0901007387 */ /* 0x000fe40000100800 */
[----:B------:R-:W0:Y:S02]  /*31b0*/  LDC R13, c[0x0][0x3d8] ;  /* 0x0000f600ff0d7b82 */ /* 0x000e240000000800 */
[----:B------:R1:W-:Y:S06]  /*31c0*/  STL.64 [R1+0xd58], R18 ;  /* 0x000d581201007387 */ /* 0x0003ec0000100a00 */
[----:B------:R-:W3:Y:S01]  /*31d0*/  LDC R10, c[0x0][0x3d8] ;  /* 0x0000f600ff0a7b82 */ /* 0x000ee20000000800 */
[----:B-1----:R-:W-:-:S04]  /*31e0*/  IADD3 R18, P3, PT, R2, R28, RZ ;  /* 0x0000001c02127210 */ /* 0x002fc80007f7e0ff */
[----:B------:R-:W-:-:S05]  /*31f0*/  LEA.HI.X.SX32 R19, R0, R29, 0x1, P3 ;  /* 0x0000001d00137211 */ /* 0x000fca00018f0eff */
[----:B------:R1:W-:Y:S04]  /*3200*/  STL.64 [R1+0xd20], R18 ;  /* 0x000d201201007387 */ /* 0x0003e80000100a00 */
[----:B-1----:R-:W4:Y:S01]  /*3210*/  LDL.LU.64 R18, [R1+0x1650] ;  /* 0x0016500001127983 */ /* 0x002f220000300a00 */
[----:B--2---:R-:W-:Y:S02]  /*3220*/  IMAD R4, R12, 0x8e, RZ ;  /* 0x0000008e0c047824 */ /* 0x004fe400078e02ff */
[----:B------:R-:W-:Y:S02]  /*3230*/  IMAD R6, R7, 0x8d, RZ ;  /* 0x0000008d07067824 */ /* 0x000fe400078e02ff */
[----:B------:R-:W-:Y:S02]  /*3240*/  IMAD R9, R11, 0x47, RZ ;  /* 0x000000470b097824 */ /* 0x000fe400078e02ff */
[----:B------:R-:W-:Y:S01]  /*3250*/  IMAD R8, R14, 0x126, RZ ;  /* 0x000001260e087824 */ /* 0x000fe200078e02ff */
[----:B------:R-:W-:Y:S01]  /*3260*/  IADD3 R14, P3, PT, R4, R28, RZ ;  /* 0x0000001c040e7210 */ /* 0x000fe20007f7e0ff */
[----:B0-----:R-:W-:Y:S01]  /*3270*/  IMAD R7, R15, 0x128, RZ ;  /* 0x000001280f077824 */ /* 0x001fe200078e02ff */
[----:B------:R-:W-:-:S02]  /*3280*/  LEA.HI.X.SX32 R27, R2, R29, 0x1, P2 ;  /* 0x0000001d021b7211 */ /* 0x000fc400010f0eff */
[-C--:B------:R-:W-:Y:S02]  /*3290*/  LEA.HI.X.SX32 R25, R6, R29.reuse, 0x1, P5 ;  /* 0x0000001d06197211 */ /* 0x080fe400028f0eff */
[-C--:B------:R-:W-:Y:S02]  /*32a0*/  LEA.HI.X.SX32 R15, R9, R29.reuse, 0x1, P3 ;  /* 0x0000001d090f7211 */ /* 0x080fe400018f0eff */
[-C--:B------:R-:W-:Y:S01]  /*32b0*/  IADD3 RZ, P3, PT, R7, R28.reuse, RZ ;  /* 0x0000001c07ff7210 */ /* 0x080fe20007f7e0ff */
[----:B------:R-:W-:Y:S01]  /*32c0*/  IMAD R7, R16, 0x8f, RZ ;  /* 0x0000008f10077824 */ /* 0x000fe200078e02ff */
[----:B------:R-:W-:Y:S01]  /*32d0*/  STL [R1+0x5f4], R27 ;  /* 0x0005f41b01007387 */ /* 0x000fe20000100800 */
[----:B------:R-:W-:Y:S01]  /*32e0*/  IMAD R5, R13, 0x124, RZ ;  /* 0x000001240d057824 */ /* 0x000fe200078e02ff */
[----:B------:R-:W-:Y:S01]  /*32f0*/  IADD3 RZ, P5, PT, R8, R28, RZ ;  /* 0x0000001c08ff7210 */ /* 0x000fe20007fbe0ff */
[----:B---3--:R-:W-:Y:S01]  /*3300*/  IMAD R8, R17, 0x9, RZ ;  /* 0x0000000911087824 */ /* 0x008fe200078e02ff */
[----:B------:R-:W-:Y:S01]  /*3310*/  STL [R1+0x5ec], R25 ;  /* 0x0005ec1901007387 */ /* 0x000fe20000100800 */
[----:B------:R-:W-:-:S02]  /*3320*/  LEA.HI.X.SX32 R13, R4, R29, 0x1, P6 ;  /* 0x0000001d040d7211 */ /* 0x000fc400030f0eff */
[----:B------:R-:W-:Y:S01]  /*3330*/  LEA.HI.X.SX32 R17, R7, R29, 0x1, P1 ;  /* 0x0000001d07117211 */ /* 0x000fe200008f0eff */
[----:B------:R-:W-:Y:S01]  /*3340*/  STL.64 [R1+0xd18], R14 ;  /* 0x000d180e01007387 */ /* 0x000fe20000100a00 */
[----:B------:R-:W-:Y:S01]  /*3350*/  IADD3 RZ, P2, PT, R5, R28, RZ ;  /* 0x0000001c05ff7210 */ /* 0x000fe20007f5e0ff */
[----:B----4-:R-:W-:Y:S02]  /*3360*/  IMAD R5, R20, 0x48, RZ ;  /* 0x0000004814057824 */ /* 0x010fe400078e02ff */
[----:B------:R-:W-:Y:S01]  /*3370*/  STL [R1+0x5e4], R13 ;  /* 0x0005e40d01007387 */ /* 0x000fe20000100800 */
[----:B------:R-:W-:-:S03]  /*3380*/  IMAD R2, R21, 0x90, RZ ;  /* 0x0000009015027824 */ /* 0x000fc600078e02ff */
[----:B------:R0:W-:Y:S01]  /*3390*/  STL [R1+0x5dc], R17 ;  /* 0x0005dc1101007387 */ /* 0x0001e20000100800 */
[----:B------:R-:W-:Y:S02]  /*33a0*/  IMAD R4, R23, 0x12c, RZ ;  /* 0x0000012c17047824 */ /* 0x000fe400078e02ff */
[----:B------:R-:W-:Y:S02]  /*33b0*/  IMAD R9, R22, 0x12a, RZ ;  /* 0x0000012a16097824 */ /* 0x000fe400078e02ff */
[C---:B------:R-:W-:Y:S02]  /*33c0*/  IMAD R7, R3.reuse, 0x5, RZ ;  /* 0x0000000503077824 */ /* 0x040fe400078e02ff */
[C---:B------:R-:W-:Y:S02]  /*33d0*/  IMAD R11, R3.reuse, 0x9, RZ ;  /* 0x00000009030b7824 */ /* 0x040fe400078e02ff */
[C---:B------:R-:W-:Y:S02]  /*33e0*/  IMAD R16, R3.reuse, 0xe, RZ ;  /* 0x0000000e03107824 */ /* 0x040fe400078e02ff */
[----:B0-----:R-:W-:-:S02]  /*33f0*/  IMAD R17, R3, 0xf, RZ ;  /* 0x0000000f03117824 */ /* 0x001fc400078e02ff */
[C---:B------:R-:W-:Y:S02]  /*3400*/  IMAD R20, R3.reuse, 0x12, RZ ;  /* 0x0000001203147824 */ /* 0x040fe400078e02ff */
[C---:B------:R-:W-:Y:S02]  /*3410*/  IMAD R21, R3.reuse, 0x13, RZ ;  /* 0x0000001303157824 */ /* 0x040fe400078e02ff */
[C---:B------:R-:W-:Y:S02]  /*3420*/  IMAD R22, R3.reuse, 0x14, RZ ;  /* 0x0000001403167824 */ /* 0x040fe400078e02ff */
[C---:B------:R-:W-:Y:S02]  /*3430*/  IMAD R23, R3.reuse, 0x15, RZ ;  /* 0x0000001503177824 */ /* 0x040fe400078e02ff */
[C---:B------:R-:W-:Y:S02]  /*3440*/  IMAD R24, R3.reuse, 0x16, RZ ;  /* 0x0000001603187824 */ /* 0x040fe400078e02ff */
[----:B------:R-:W-:-:S02]  /*3450*/  IMAD R25, R3, 0x17, RZ ;  /* 0x0000001703197824 */ /* 0x000fc400078e02ff */
[C---:B------:R-:W-:Y:S02]  /*3460*/  IMAD R26, R3.reuse, 0x18, RZ ;  /* 0x00000018031a7824 */ /* 0x040fe400078e02ff */
[----:B------:R-:W-:Y:S02]  /*3470*/  IMAD R27, R3, 0x19, RZ ;  /* 0x00000019031b7824 */ /* 0x000fe400078e02ff */
[----:B------:R-:W-:Y:S02]  /*3480*/  IMAD R0, R18, 0x12, RZ ;  /* 0x0000001212007824 */ /* 0x000fe400078e02ff */
[----:B------:R-:W-:-:S03]  /*3490*/  IMAD R6, R19, 0x24, RZ ;  /* 0x0000002413067824 */ /* 0x000fc600078e02ff */
[-C--:B------:R-:W-:Y:S02]  /*34a0*/  IADD3 R14, P6, PT, R0, R28.reuse, RZ ;  /* 0x0000001c000e7210 */ /* 0x080fe40007fde0ff */
[----:B------:R-:W-:Y:S02]  /*34b0*/  IADD3 R12, P1, PT, R6, R28, RZ ;  /* 0x0000001c060c7210 */ /* 0x000fe40007f3e0ff */
[-C--:B------:R-:W-:Y:S02]  /*34c0*/  LEA.HI.X.SX32 R15, R8, R29.reuse, 0x1, P6 ;  /* 0x0000001d080f7211 */ /* 0x080fe400030f0eff */
[----:B------:R-:W-:-:S03]  /*34d0*/  LEA.HI.X.SX32 R13, R0, R29, 0x1, P1 ;  /* 0x0000001d000d7211 */ /* 0x000fc600008f0eff */
[----:B------:R0:W-:Y:S04]  /*34e0*/  STL.64 [R1+0xd80], R14 ;  /* 0x000d800e01007387 */ /* 0x0001e80000100a00 */
[----:B------:R1:W-:Y:S01]  /*34f0*/  STL.64 [R1+0xd70], R12 ;  /* 0x000d700c01007387 */ /* 0x0003e20000100a00 */
[CC--:B0-----:R-:W-:Y:S02]  /*3500*/  IADD3 R14, P6, PT, R5.reuse, R28.reuse, RZ ;  /* 0x0000001c050e7210 */ /* 0x0c1fe40007fde0ff */
[-C--:B-1----:R-:W-:Y:S02]  /*3510*/  IADD3 R12, P1, PT, R2, R28.reuse, RZ ;  /* 0x0000001c020c7210 */ /* 0x082fe40007f3e0ff */
[-C--:B------:R-:W-:Y:S02]  /*3520*/  LEA.HI.X.SX32 R15, R6, R29.reuse, 0x1, P6 ;  /* 0x0000001d060f7211 */ /* 0x080fe400030f0eff */
[-C--:B------:R-:W-:Y:S01]  /*3530*/  LEA.HI.X.SX32 R13, R5, R29.reuse, 0x1, P1 ;  /* 0x0000001d050d7211 */ /* 0x080fe200008f0eff */
[----:B------:R-:W-:Y:S01]  /*3540*/  IMAD R6, R3, 0x7f, RZ ;  /* 0x0000007f03067824 */ /* 0x000fe200078e02ff */
[----:B------:R-:W-:Y:S01]  /*3550*/  LEA.HI.X.SX32 R5, R2, R29, 0x1, P4 ;  /* 0x0000001d02057211 */ /* 0x000fe200020f0eff */
[----:B------:R-:W-:Y:S01]  /*3560*/  STL.64 [R1+0xd50], R14 ;  /* 0x000d500e01007387 */ /* 0x000fe20000100a00 */
[-C--:B------:R-:W-:Y:S01]  /*3570*/  IADD3 RZ, P1, PT, R4, R28.reuse, RZ ;  /* 0x0000001c04ff7210 */ /* 0x080fe20007f3e0ff */
[----:B------:R-:W-:Y:S01]  /*3580*/  IMAD R0, R10, 0x12e, RZ ;  /* 0x0000012e0a007824 */ /* 0x000fe200078e02ff */
[----:B------:R-:W-:Y:S01]  /*3590*/  IADD3 RZ, P6, PT, R9, R28, RZ ;  /* 0x0000001c09ff7210 */ /* 0x000fe20007fde0ff */
[----:B------:R-:W-:Y:S01]  /*35a0*/  STL.64 [R1+0xd10], R12 ;  /* 0x000d100c01007387 */ /* 0x000fe20000100a00 */
[C---:B------:R-:W-:Y:S01]  /*35b0*/  SHF.L.U32 R4, R3.reuse, 0x1, RZ ;  /* 0x0000000103047819 */ /* 0x040fe200000006ff */
[C---:B------:R-:W-:Y:S01]  /*35c0*/  IMAD R8, R3.reuse, 0x6, RZ ;  /* 0x0000000603087824 */ /* 0x040fe200078e02ff */
[C---:B------:R-:W-:Y:S01]  /*35d0*/  SHF.L.U32 R18, R3.reuse, 0x4, RZ ;  /* 0x0000000403127819 */ /* 0x040fe200000006ff */
[----:B------:R0:W-:Y:S01]  /*35e0*/  STL [R1+0x5d4], R5 ;  /* 0x0005d40501007387 */ /* 0x0001e20000100800 */
[C---:B------:R-:W-:Y:S01]  /*35f0*/  IMAD R9, R3.reuse, 0x7, RZ ;  /* 0x0000000703097824 */ /* 0x040fe200078e02ff */
[----:B------:R-:W1:Y:S02]  /*3600*/  LDC R2, c[0x0][0x3d8] ;  /* 0x0000f600ff027b82 */ /* 0x000e640000000800 */
[----:B------:R2:W-:Y:S01]  /*3610*/  STL [R1+0x190], R6 ;  /* 0x0001900601007387 */ /* 0x0005e20000100800 */
[----:B------:R-:W-:-:S02]  /*3620*/  IMAD.SHL.U32 R10, R3, 0x8, RZ ;  /* 0x00000008030a7824 */ /* 0x000fc400078e00ff */
[C---:B0-----:R-:W-:Y:S01]  /*3630*/  IMAD R5, R3.reuse, 0x3, RZ ;  /* 0x0000000303057824 */ /* 0x041fe200078e02ff */
[C---:B--2---:R-:W-:Y:S01]  /*3640*/  SHF.L.U32 R6, R3.reuse, 0x2, RZ ;  /* 0x0000000203067819 */ /* 0x044fe200000006ff */
[----:B------:R-:W-:-:S03]  /*3650*/  IMAD R12, R3, 0xa, RZ ;  /* 0x0000000a030c7824 */ /* 0x000fc600078e02ff */
[----:B------:R0:W-:Y:S01]  /*3660*/  STL.64 [R1+0x1598], R4 ;  /* 0x0015980401007387 */ /* 0x0001e20000100a00 */
[C---:B------:R-:W-:Y:S02]  /*3670*/  IMAD R13, R3.reuse, 0xb, RZ ;  /* 0x0000000b030d7824 */ /* 0x040fe400078e02ff */
[C---:B------:R-:W-:Y:S01]  /*3680*/  IMAD R14, R3.reuse, 0xc, RZ ;  /* 0x0000000c030e7824 */ /* 0x040fe200078e02ff */
[----:B------:R2:W-:Y:S01]  /*3690*/  STL.64 [R1+0x1590], R6 ;  /* 0x0015900601007387 */ /* 0x0005e20000100a00 */
[C---:B------:R-:W-:Y:S02]  /*36a0*/  IMAD R15, R3.reuse, 0xd, RZ ;  /* 0x0000000d030f7824 */ /* 0x040fe400078e02ff */
[C---:B------:R-:W-:Y:S01]  /*36b0*/  IMAD R19, R3.reuse, 0x11, RZ ;  /* 0x0000001103137824 */ /* 0x040fe200078e02ff */
[----:B------:R-:W-:Y:S04]  /*36c0*/  STL.64 [R1+0x15a0], R8 ;  /* 0x0015a00801007387 */ /* 0x000fe80000100a00 */
[----:B------:R3:W-:Y:S01]  /*36d0*/  STL.64 [R1+0x1588], R10 ;  /* 0x0015880a01007387 */ /* 0x0007e20000100a00 */
[----:B0-----:R-:W-:-:S03]  /*36e0*/  IMAD R4, R3, 0x1a, RZ ;  /* 0x0000001a03047824 */ /* 0x001fc600078e02ff */
[----:B------:R-:W-:Y:S01]  /*36f0*/  STL.64 [R1+0x15a8], R12 ;  /* 0x0015a80c01007387 */ /* 0x000fe20000100a00 */
[----:B--2---:R-:W-:-:S03]  /*3700*/  IMAD R6, R3, 0x1b, RZ ;  /* 0x0000001b03067824 */ /* 0x004fc600078e02ff */
[----:B------:R-:W-:Y:S01]  /*3710*/  STL.64 [R1+0x15b0], R14 ;  /* 0x0015b00e01007387 */ /* 0x000fe20000100a00 */
[C---:B------:R-:W-:Y:S01]  /*3720*/  IMAD R5, R3.reuse, 0x1c, RZ ;  /* 0x0000001c03057824 */ /* 0x040fe200078e02ff */
[----:B------:R-:W-:Y:S01]  /*3730*/  IADD3 RZ, P4, PT, R0, R28, RZ ;  /* 0x0000001c00ff7210 */ /* 0x000fe20007f9e0ff */
[C---:B------:R-:W-:Y:S01]  /*3740*/  IMAD R7, R3.reuse, 0x7b, RZ ;  /* 0x0000007b03077824 */ /* 0x040fe200078e02ff */
[----:B------:R-:W-:Y:S01]  /*3750*/  STL.64 [R1+0x15b8], R16 ;  /* 0x0015b81001007387 */ /* 0x000fe20000100a00 */
[----:B------:R-:W0:Y:S03]  /*3760*/  LDC R0, c[0x0][0x3d8] ;  /* 0x0000f600ff007b82 */ /* 0x000e260000000800 */
[----:B------:R-:W-:Y:S04]  /*3770*/  STL.64 [R1+0x15c0], R18 ;  /* 0x0015c01201007387 */ /* 0x000fe80000100a00 */
[----:B------:R2:W-:Y:S01]  /*3780*/  STL.64 [R1+0x15c8], R20 ;  /* 0x0015c81401007387 */ /* 0x0005e20000100a00 */
[----:B---3--:R-:W3:Y:S03]  /*3790*/  LDC R10, c[0x0][0x3d8] ;  /* 0x0000f600ff0a7b82 */ /* 0x008ee60000000800 */
[----:B------:R-:W-:Y:S04]  /*37a0*/  STL.64 [R1+0x15d0], R22 ;  /* 0x0015d01601007387 */ /* 0x000fe80000100a00 */
[----:B------:R-:W-:Y:S01]  /*37b0*/  STL.64 [R1+0x15d8], R24 ;  /* 0x0015d81801007387 */ /* 0x000fe20000100a00 */
[----:B------:R-:W4:Y:S03]  /*37c0*/  LDC R11, c[0x0][0x3d8] ;  /* 0x0000f600ff0b7b82 */ /* 0x000f260000000800 */
[----:B------:R-:W-:Y:S04]  /*37d0*/  STL.64 [R1+0x15e0], R26 ;  /* 0x0015e01a01007387 */ /* 0x000fe80000100a00 */
[----:B------:R0:W-:Y:S02]  /*37e0*/  STL [R1], R4 ;  /* 0x0000000401007387 */ /* 0x0001e40000100800 */
[----:B0-----:R-:W-:Y:S01]  /*37f0*/  IMAD R0, R0, 0x91, RZ ;  /* 0x0000009100007824 */ /* 0x001fe200078e02ff */
[----:B--2---:R-:W0:Y:S01]  /*3800*/  LDC R21, c[0x0][0x3d8] ;  /* 0x0000f600ff157b82 */ /* 0x004e220000000800 */
[----:B------:R2:W-:Y:S04]  /*3810*/  STL [R1+0x4], R6 ;  /* 0x0000040601007387 */ /* 0x0005e80000100800 */
[----:B------:R1:W-:Y:S01]  /*3820*/  STL [R1+0x8], R5 ;  /* 0x0000080501007387 */ /* 0x0003e20000100800 */
[----:B------:R-:W-:-:S02]  /*3830*/  IMAD R4, R3, 0x1d, RZ ;  /* 0x0000001d03047824 */ /* 0x000fc400078e02ff */
[----:B------:R-:W0:Y:S01]  /*3840*/  LDC R24, c[0x0][0x3d8] ;  /* 0x0000f600ff187b82 */ /* 0x000e220000000800 */
[C---:B--2---:R-:W-:Y:S02]  /*3850*/  IMAD R6, R3.reuse, 0x1e, RZ ;  /* 0x0000001e03067824 */ /* 0x044fe400078e02ff */
[----:B------:R2:W-:Y:S01]  /*3860*/  STL [R1+0xc], R4 ;  /* 0x00000c0401007387 */ /* 0x0005e20000100800 */
[----:B-1----:R-:W-:-:S03]  /*3870*/  IMAD R5, R3, 0x1f, RZ ;  /* 0x0000001f03057824 */ /* 0x002fc600078e02ff */
[----:B------:R1:W-:Y:S01]  /*3880*/  STL [R1+0x10], R6 ;  /* 0x0000100601007387 */ /* 0x0003e20000100800 */
[----:B------:R-:W0:Y:S03]  /*3890*/  LDC R25, c[0x0][0x3d8] ;  /* 0x0000f600ff197b82 */ /* 0x000e260000000800 */
[----:B------:R3:W-:Y:S01]  /*38a0*/  STL [R1+0x14], R5 ;  /* 0x0000140501007387 */ /* 0x0007e20000100800 */
[----:B--2---:R-:W-:-:S04]  /*38b0*/  SHF.L.U32 R4, R3, 0x5, RZ ;  /* 0x0000000503047819 */ /* 0x004fc800000006ff */
[----:B------:R-:W2:Y:S01]  /*38c0*/  LDC R26, c[0x0][0x3d8] ;  /* 0x0000f600ff1a7b82 */ /* 0x000ea20000000800 */
[C---:B-1----:R-:W-:Y:S01]  /*38d0*/  IMAD R6, R3.reuse, 0x21, RZ ;  /* 0x0000002103067824 */ /* 0x042fe200078e02ff */
[----:B------:R1:W-:Y:S01]  /*38e0*/  STL [R1+0x18], R4 ;  /* 0x0000180401007387 */ /* 0x0003e20000100800 */
[----:B---3--:R-:W-:-:S03]  /*38f0*/  IMAD R5, R3, 0x22, RZ ;  /* 0x0000002203057824 */ /* 0x008fc600078e02ff */
[----:B------:R3:W-:Y:S02]  /*3900*/  STL [R1+0x1c], R6 ;  /* 0x00001c0601007387 */ /* 0x0007e40000100800 */
[----:B------:R-:W0:Y:S02]  /*3910*/  LDC R22, c[0x0][0x3d8] ;  /* 0x0000f600ff167b82 */ /* 0x000e240000000800 */
[----:B------:R4:W-:Y:S01]  /*3920*/  STL [R1+0x20], R5 ;  /* 0x0000200501007387 */ /* 0x0009e20000100800 */
[C---:B-1----:R-:W-:Y:S02]  /*3930*/  IMAD R4, R3.reuse, 0x23, RZ ;  /* 0x0000002303047824 */ /* 0x042fe400078e02ff */
[----:B---3--:R-:W-:-:S03]  /*3940*/  IMAD R6, R3, 0x24, RZ ;  /* 0x0000002403067824 */ /* 0x008fc600078e02ff */
[----:B------:R1:W-:Y:S01]  /*3950*/  STL [R1+0x24], R4 ;  /* 0x0000240401007387 */ /* 0x0003e20000100800 */
[----:B------:R-:W3:Y:S01]  /*3960*/  LDC R20, c[0x0][0x3d8] ;  /* 0x0000f600ff147b82 */ /* 0x000ee20000000800 */
[C---:B----4-:R-:W-:Y:S02]  /*3970*/  IMAD R5, R3.reuse, 0x25, RZ ;  /* 0x0000002503057824 */ /* 0x050fe400078e02ff */
[----:B------:R4:W-:Y:S04]  /*3980*/  STL [R1+0x28], R6 ;  /* 0x0000280601007387 */ /* 0x0009e80000100800 */
[----:B------:R4:W-:Y:S01]  /*3990*/  STL [R1+0x2c], R5 ;  /* 0x00002c0501007387 */ /* 0x0009e20000100800 */
[----:B------:R-:W0:Y:S01]  /*39a0*/  LDC R23, c[0x0][0x3d8] ;  /* 0x0000f600ff177b82 */ /* 0x000e220000000800 */
[----:B-1----:R-:W-:-:S02]  /*39b0*/  IMAD R4, R3, 0x26, RZ ;  /* 0x0000002603047824 */ /* 0x002fc400078e02ff */
[----:B----4-:R-:W-:-:S03]  /*39c0*/  IMAD R6, R3, 0x27, RZ ;  /* 0x0000002703067824 */ /* 0x010fc600078e02ff */
[----:B------:R1:W-:Y:S01]  /*39d0*/  STL [R1+0x30], R4 ;  /* 0x0000300401007387 */ /* 0x0003e20000100800 */
[----:B------:R-:W-:Y:S01]  /*39e0*/  IMAD R10, R10, 0xf6, RZ ;  /* 0x000000f60a0a7824 */ /* 0x000fe200078e02ff */
[----:B------:R-:W4:Y:S01]  /*39f0*/  LDC R18, c[0x0][0x3d8] ;  /* 0x0000f600ff127b82 */ /* 0x000f220000000800 */
[C---:B------:R-:W-:Y:S01]  /*3a00*/  IMAD R5, R3.reuse, 0x28, RZ ;  /* 0x0000002803057824 */ /* 0x040fe200078e02ff */
[----:B------:R2:W-:Y:S04]  /*3a10*/  STL [R1+0x34], R6 ;  /* 0x0000340601007387 */ /* 0x0005e80000100800 */
[----:B------:R2:W-:Y:S01]  /*3a20*/  STL [R1+0x38], R5 ;  /* 0x0000380501007387 */ /* 0x0005e20000100800 */
[C---:B-1----:R-:W-:Y:S01]  /*3a30*/  IMAD R4, R3.reuse, 0x29, RZ ;  /* 0x0000002903047824 */ /* 0x042fe200078e02ff */
[----:B------:R-:W1:Y:S01]  /*3a40*/  LDC R19, c[0x0][0x3d8] ;  /* 0x0000f600ff137b82 */ /* 0x000e620000000800 */
[----:B--2---:R-:W-:-:S03]  /*3a50*/  IMAD R6, R3, 0x2a, RZ ;  /* 0x0000002a03067824 */ /* 0x004fc600078e02ff */
[----:B------:R2:W-:Y:S01]  /*3a60*/  STL [R1+0x3c], R4 ;  /* 0x00003c0401007387 */ /* 0x0005e20000100800 */
[----:B------:R-:W-:-:S03]  /*3a70*/  IMAD R5, R3, 0x2b, RZ ;  /* 0x0000002b03057824 */ /* 0x000fc600078e02ff */
[----:B------:R3:W-:Y:S01]  /*3a80*/  STL [R1+0x40], R6 ;  /* 0x0000400601007387 */ /* 0x0007e20000100800 */
[----:B------:R-:W0:Y:S03]  /*3a90*/  LDC R27, c[0x0][0x3d8] ;  /* 0x0000f600ff1b7b82 */ /* 0x000e260000000800 */
[----:B------:R3:W-:Y:S01]  /*3aa0*/  STL [R1+0x44], R5 ;  /* 0x0000440501007387 */ /* 0x0007e20000100800 */
[----:B--2---:R-:W-:-:S04]  /*3ab0*/  IMAD R4, R3, 0x2c, RZ ;  /* 0x0000002c03047824 */ /* 0x004fc800078e02ff */
[----:B------:R-:W2:Y:S01]  /*3ac0*/  LDC R17, c[0x0][0x3d8] ;  /* 0x0000f600ff117b82 */ /* 0x000ea20000000800 */
[C---:B---3--:R-:W-:Y:S01]  /*3ad0*/  IMAD R6, R3.reuse, 0x2d, RZ ;  /* 0x0000002d03067824 */ /* 0x048fe200078e02ff */
[----:B------:R3:W-:Y:S01]  /*3ae0*/  STL [R1+0x48], R4 ;  /* 0x0000480401007387 */ /* 0x0007e20000100800 */
[----:B------:R-:W-:-:S03]  /*3af0*/  IMAD R5, R3, 0x2e, RZ ;  /* 0x0000002e03057824 */ /* 0x000fc600078e02ff */
[----:B------:R4:W-:Y:S02]  /*3b00*/  STL [R1+0x4c], R6 ;  /* 0x00004c0601007387 */ /* 0x0009e40000100800 */
[----:B------:R-:W0:Y:S02]  /*3b10*/  LDC R16, c[0x0][0x3d8] ;  /* 0x0000f600ff107b82 */ /* 0x000e240000000800 */
[----:B------:R4:W-:Y:S01]  /*3b20*/  STL [R1+0x50], R5 ;  /* 0x0000500501007387 */ /* 0x0009e20000100800 */
[C---:B---3--:R-:W-:Y:S02]  /*3b30*/  IMAD R4, R3.reuse, 0x2f, RZ ;  /* 0x0000002f03047824 */ /* 0x048fe400078e02ff */
[----:B----4-:R-:W-:-:S03]  /*3b40*/  IMAD R6, R3, 0x30, RZ ;  /* 0x0000003003067824 */ /* 0x010fc600078e02ff */
[----:B------:R3:W-:Y:S01]  /*3b50*/  STL [R1+0x54], R4 ;  /* 0x0000540401007387 */ /* 0x0007e20000100800 */
[----:B------:R-:W4:Y:S01]  /*3b60*/  LDC R15, c[0x0][0x3d8] ;  /* 0x0000f600ff0f7b82 */ /* 0x000f220000000800 */
[C---:B------:R-:W-:Y:S02]  /*3b70*/  IMAD R5, R3.reuse, 0x31, RZ ;  /* 0x0000003103057824 */ /* 0x040fe400078e02ff */
[----:B------:R1:W-:Y:S04]  /*3b80*/  STL [R1+0x58], R6 ;  /* 0x0000580601007387 */ /* 0x0003e80000100800 */
[----:B------:R1:W-:Y:S01]  /*3b90*/  STL [R1+0x5c], R5 ;  /* 0x00005c0501007387 */ /* 0x0003e20000100800 */
[----:B------:R-:W0:Y:S01]  /*3ba0*/  LDC R14, c[0x0][0x3d8] ;  /* 0x0000f600ff0e7b82 */ /* 0x000e220000000800 */
[----:B---3--:R-:W-:-:S02]  /*3bb0*/  IMAD R4, R3, 0x32, RZ ;  /* 0x0000003203047824 */ /* 0x008fc400078e02ff */
[----:B-1----:R-:W-:-:S03]  /*3bc0*/  IMAD R6, R3, 0x33, RZ ;  /* 0x0000003303067824 */ /* 0x002fc600078e02ff */
[----:B------:R1:W-:Y:S02]  /*3bd0*/  STL [R1+0x60], R4 ;  /* 0x0000600401007387 */ /* 0x0003e40000100800 */
[----:B------:R-:W3:Y:S01]  /*3be0*/  LDC R13, c[0x0][0x3d8] ;  /* 0x0000f600ff0d7b82 */ /* 0x000ee20000000800 */
        /* <DEDUP_REMOVED lines=11> */
[C---:B--2---:R-:W-:Y:S02]  /*3ca0*/  IMAD R4, R3.reuse, 0x38, RZ ;  /* 0x0000003803047824 */ /* 0x044fe400078e02ff */
[----:B----4-:R-:W-:-:S03]  /*3cb0*/  IMAD R6, R3, 0x39, RZ ;  /* 0x0000003903067824 */ /* 0x010fc600078e02ff */
[----:B------:R2:W-:Y:S01]  /*3cc0*/  STL [R1+0x78], R4 ;  /* 0x0000780401007387 */ /* 0x0005e20000100800 */
[----:B------:R-:W-:-:S03]  /*3cd0*/  IMAD R5, R3, 0x3a, RZ ;  /* 0x0000003a03057824 */ /* 0x000fc600078e02ff */
[----:B------:R4:W-:Y:S04]  /*3ce0*/  STL [R1+0x7c], R6 ;  /* 0x00007c0601007387 */ /* 0x0009e80000100800 */
[----:B------:R3:W-:Y:S01]  /*3cf0*/  STL [R1+0x80], R5 ;  /* 0x0000800501007387 */ /* 0x0007e20000100800 */
[C---:B--2---:R-:W-:Y:S02]  /*3d00*/  IMAD R4, R3.reuse, 0x3b, RZ ;  /* 0x0000003b03047824 */ /* 0x044fe400078e02ff */
[----:B----4-:R-:W-:-:S03]  /*3d10*/  IMAD R6, R3, 0x3c, RZ ;  /* 0x0000003c03067824 */ /* 0x010fc600078e02ff */
[----:B------:R2:W-:Y:S01]  /*3d20*/  STL [R1+0x84], R4 ;  /* 0x0000840401007387 */ /* 0x0005e20000100800 */
[----:B---3--:R-:W-:-:S03]  /*3d30*/  IMAD R5, R3, 0x3d, RZ ;  /* 0x0000003d03057824 */ /* 0x008fc600078e02ff */
[----:B------:R3:W-:Y:S04]  /*3d40*/  STL [R1+0x88], R6 ;  /* 0x0000880601007387 */ /* 0x0007e80000100800 */
[----:B------:R4:W-:Y:S01]  /*3d50*/  STL [R1+0x8c], R5 ;  /* 0x00008c0501007387 */ /* 0x0009e20000100800 */
[C---:B--2---:R-:W-:Y:S02]  /*3d60*/  IMAD R4, R3.reuse, 0x3e, RZ ;  /* 0x0000003e03047824 */ /* 0x044fe400078e02ff */
[----:B---3--:R-:W-:-:S03]  /*3d70*/  IMAD R6, R3, 0x3f, RZ ;  /* 0x0000003f03067824 */ /* 0x008fc600078e02ff */
[----:B------:R2:W-:Y:S01]  /*3d80*/  STL [R1+0x90], R4 ;  /* 0x0000900401007387 */ /* 0x0005e20000100800 */
[----:B----4-:R-:W-:-:S03]  /*3d90*/  SHF.L.U32 R5, R3, 0x6, RZ ;  /* 0x0000000603057819 */ /* 0x010fc600000006ff */
[----:B------:R3:W-:Y:S04]  /*3da0*/  STL [R1+0x94], R6 ;  /* 0x0000940601007387 */ /* 0x0007e80000100800 */
[----:B------:R4:W-:Y:S01]  /*3db0*/  STL [R1+0x98], R5 ;  /* 0x0000980501007387 */ /* 0x0009e20000100800 */
[C---:B--2---:R-:W-:Y:S02]  /*3dc0*/  IMAD R4, R3.reuse, 0x41, RZ ;  /* 0x0000004103047824 */ /* 0x044fe400078e02ff */
[----:B---3--:R-:W-:-:S03]  /*3dd0*/  IMAD R6, R3, 0x42, RZ ;  /* 0x0000004203067824 */ /* 0x008fc600078e02ff */
[----:B------:R2:W-:Y:S01]  /*3de0*/  STL [R1+0x9c], R4 ;  /* 0x00009c0401007387 */ /* 0x0005e20000100800 */
[----:B----4-:R-:W-:-:S03]  /*3df0*/  IMAD R5, R3, 0x43, RZ ;  /* 0x0000004303057824 */ /* 0x010fc600078e02ff */
        /* <DEDUP_REMOVED lines=106> */
[----:B------:R-:W-:Y:S01]  /*44a0*/  STL [R1+0x174], R4 ;  /* 0x0001740401007387 */ /* 0x000fe20000100800 */
[----:B----4-:R-:W-:-:S03]  /*44b0*/  IMAD R5, R3, 0x79, RZ ;  /* 0x0000007903057824 */ /* 0x010fc600078e02ff */
[----:B------:R-:W-:Y:S04]  /*44c0*/  STL [R1+0x178], R6 ;  /* 0x0001780601007387 */ /* 0x000fe80000100800 */
[----:B------:R2:W-:Y:S02]  /*44d0*/  STL [R1+0x17c], R5 ;  /* 0x00017c0501007387 */ /* 0x0005e40000100800 */
[----:B--2---:R-:W2:Y:S01]  /*44e0*/  LDC R5, c[0x0][0x3d8] ;  /* 0x0000f600ff057b82 */ /* 0x004ea20000000800 */
[C---:B------:R-:W-:Y:S02]  /*44f0*/  IMAD R4, R3.reuse, 0x7a, RZ ;  /* 0x0000007a03047824 */ /* 0x040fe400078e02ff */
[----:B------:R-:W-:-:S03]  /*4500*/  IMAD R6, R3, 0x7c, RZ ;  /* 0x0000007c03067824 */ /* 0x000fc600078e02ff */
[----:B------:R3:W-:Y:S01]  /*4510*/  STL [R1+0x180], R4 ;  /* 0x0001800401007387 */ /* 0x0007e20000100800 */
[----:B------:R-:W-:-:S03]  /*4520*/  LEA.HI.X.SX32 R9, R0, R29, 0x1, P0 ;  /* 0x0000001d00097211 */ /* 0x000fc600000f0eff */
[----:B------:R-:W-:Y:S01]  /*4530*/  STL [R1+0x184], R7 ;  /* 0x0001840701007387 */ /* 0x000fe20000100800 */
[----:B---3--:R-:W-:-:S03]  /*4540*/  IMAD R4, R2, 0x92, RZ ;  /* 0x0000009202047824 */ /* 0x008fc600078e02ff */
[----:B------:R3:W-:Y:S01]  /*4550*/  STL [R1+0x188], R6 ;  /* 0x0001880601007387 */ /* 0x0007e20000100800 */
[----:B------:R-:W-:Y:S02]  /*4560*/  IMAD R0, R3, 0x7d, RZ ;  /* 0x0000007d03007824 */ /* 0x000fe400078e02ff */
[----:B--2---:R-:W-:Y:S01]  /*4570*/  IMAD R2, R5, 0x49, RZ ;  /* 0x0000004905027824 */ /* 0x004fe200078e02ff */
[----:B---3--:R-:W-:Y:S01]  /*4580*/  IADD3 R6, P0, PT, R4, R28, RZ ;  /* 0x0000001c04067210 */ /* 0x008fe20007f1e0ff */
[----:B------:R2:W-:Y:S01]  /*4590*/  STL [R1+0x5cc], R9 ;  /* 0x0005cc0901007387 */ /* 0x0005e20000100800 */
[----:B------:R-:W-:Y:S01]  /*45a0*/  IMAD R3, R3, 0x7e, RZ ;  /* 0x0000007e03037824 */ /* 0x000fe200078e02ff */
[----:B------:R-:W3:Y:S01]  /*45b0*/  LDC R4, c[0x0][0x3d8] ;  /* 0x0000f600ff047b82 */ /* 0x000ee20000000800 */
[----:B------:R-:W-:Y:S01]  /*45c0*/  LEA.HI.X.SX32 R7, R2, R29, 0x1, P0 ;  /* 0x0000001d02077211 */ /* 0x000fe200000f0eff */
[----:B------:R-:W-:Y:S01]  /*45d0*/  IMAD.MOV.U32 R2, RZ, RZ, -0x800000 ;  /* 0xff800000ff027424 */ /* 0x000fe200078e00ff */
[----:B------:R-:W-:Y:S04]  /*45e0*/  STL [R1+0x18c], R0 ;  /* 0x00018c0001007387 */ /* 0x000fe80000100800 */
[----:B------:R4:W-:Y:S01]  /*45f0*/  STL.64 [R1+0xd08], R6 ;  /* 0x000d080601007387 */ /* 0x0009e20000100a00 */
[----:B--2---:R-:W2:Y:S03]  /*4600*/  LDC R9, c[0x0][0x3d8] ;  /* 0x0000f600ff097b82 */ /* 0x004ea60000000800 */
[----:B------:R1:W-:Y:S01]  /*4610*/  STL [R1+0x580], R2 ;  /* 0x0005800201007387 */ /* 0x0003e20000100800 */
[----:B------:R-:W2:Y:S01]  /*4620*/  S2R R5, SR_TID.X ;  /* 0x0000000000057919 */ /* 0x000ea20000002100 */
[----:B------:R-:W-:-:S02]  /*4630*/  IMAD R26, R26, 0x1f2, RZ ;  /* 0x000001f21a1a7824 */ /* 0x000fc400078e02ff */
[----:B0-----:R-:W-:Y:S01]  /*4640*/  IMAD R22, R22, 0x1f4, RZ ;  /* 0x000001f416167824 */ /* 0x001fe200078e02ff */
[----:B----4-:R-:W0:Y:S01]  /*4650*/  LDC R7, c[0x0][0x3d8] ;  /* 0x0000f600ff077b82 */ /* 0x010e220000000800 */
[----:B-1----:R-:W-:-:S05]  /*4660*/  MOV R2, RZ ;  /* 0x000000ff00027202 */ /* 0x002fca0000000f00 */
[----:B------:R1:W-:Y:S01]  /*4670*/  STL.64 [R1+0x15e8], R2 ;  /* 0x0015e80201007387 */ /* 0x0003e20000100a00 */
[----:B------:R-:W-:Y:S01]  /*4680*/  IMAD R20, R20, 0x1f6, RZ ;  /* 0x000001f614147824 */ /* 0x000fe200078e02ff */
[----:B------:R-:W4:Y:S01]  /*4690*/  LDC R6, c[0x0][0x3d8] ;  /* 0x0000f600ff067b82 */ /* 0x000f220000000800 */
[----:B-1----:R-:W-:Y:S01]  /*46a0*/  MOV R2, 0xff800000 ;  /* 0xff80000000027802 */ /* 0x002fe20000000f00 */
[----:B------:R-:W-:-:S04]  /*46b0*/  IMAD.MOV.U32 R3, RZ, RZ, -0x800000 ;  /* 0xff800000ff037424 */ /* 0x000fc800078e00ff */
[----:B------:R-:W-:Y:S04]  /*46c0*/  STL [R1+0x584], R2 ;  /* 0x0005840201007387 */ /* 0x000fe80000100800 */
[----:B------:R-:W-:Y:S04]  /*46d0*/  STL [R1+0x588], R3 ;  /* 0x0005880301007387 */ /* 0x000fe80000100800 */
[----:B------:R-:W-:Y:S04]  /*46e0*/  STL [R1+0x370], RZ ;  /* 0x000370ff01007387 */ /* 0x000fe80000100800 */
[----:B------:R1:W-:Y:S04]  /*46f0*/  STL [R1+0x58c], R2 ;  /* 0x00058c0201007387 */ /* 0x0003e80000100800 */
[----:B------:R-:W-:Y:S04]  /*4700*/  STL [R1+0x374], RZ ;  /* 0x000374ff01007387 */ /* 0x000fe80000100800 */
[----:B------:R-:W-:Y:S01]  /*4710*/  STL [R1+0x378], RZ ;  /* 0x000378ff01007387 */ /* 0x000fe20000100800 */
[----:B-1----:R-:W1:Y:S03]  /*4720*/  LDC R2, c[0x0][0x3d8] ;  /* 0x0000f600ff027b82 */ /* 0x002e660000000800 */
[----:B------:R-:W-:Y:S04]  /*4730*/  STL [R1+0x37c], RZ ;  /* 0x00037cff01007387 */ /* 0x000fe80000100800 */
        /* <DEDUP_REMOVED lines=51> */
[----:B------:R-:W-:Y:S01]  /*4a70*/  STL [R1+0x45c], RZ ;  /* 0x00045cff01007387 */ /* 0x000fe20000100800 */
[----:B------:R-:W-:-:S03]  /*4a80*/  IMAD R3, R24, 0x7b, RZ ;  /* 0x0000007b18037824 */ /* 0x000fc600078e02ff */
[----:B------:R-:W-:Y:S01]  /*4a90*/  STL [R1+0x460], RZ ;  /* 0x000460ff01007387 */ /* 0x000fe20000100800 */
[----:B------:R-:W-:-:S03]  /*4aa0*/  IMAD R24, R21, 0x1ee, RZ ;  /* 0x000001ee15187824 */ /* 0x000fc600078e02ff */
[----:B------:R-:W-:Y:S04]  /*4ab0*/  STL [R1+0x464], RZ ;  /* 0x000464ff01007387 */ /* 0x000fe80000100800 */
[----:B------:R-:W-:Y:S04]  /*4ac0*/  STL [R1+0x468], RZ ;  /* 0x000468ff01007387 */ /* 0x000fe80000100800 */
[----:B------:R-:W-:Y:S04]  /*4ad0*/  STL [R1+0x46c], RZ ;  /* 0x00046cff01007387 */ /* 0x000fe80000100800 */
[----:B------:R-:W-:Y:S04]  /*4ae0*/  STL [R1+0x470], RZ ;  /* 0x000470ff01007387 */ /* 0x000fe80000100800 */
[----:B------:R-:W-:Y:S01]  /*4af0*/  STL [R1+0x474], RZ ;  /* 0x000474ff01007387 */ /* 0x000fe20000100800 */
[----:B--2---:R-:W-:Y:S01]  /*4b00*/  LOP3.LUT P0, RZ, R5, 0x3, RZ, 0xc0, !PT ;  /* 0x0000000305ff7812 */ /* 0x004fe2000780c0ff */
[----:B-1----:R-:W-:Y:S01]  /*4b10*/  IMAD R2, R2, 0x1f0, RZ ;  /* 0x000001f002027824 */ /* 0x002fe200078e02ff */
[----:B------:R-:W1:Y:S01]  /*4b20*/  LDC R5, c[0x0][0x3d8] ;  /* 0x0000f600ff057b82 */ /* 0x000e620000000800 */
[----:B------:R-:W-:Y:S04]  /*4b30*/  STL [R1+0x478], RZ ;  /* 0x000478ff01007387 */ /* 0x000fe80000100800 */
[----:B------:R-:W-:Y:S04]  /*4b40*/  STL [R1+0x47c], RZ ;  /* 0x00047cff01007387 */ /* 0x000fe80000100800 */
[----:B------:R2:W-:Y:S04]  /*4b50*/  STL.64 [R1+0x1628], R10 ;  /* 0x0016280a01007387 */ /* 0x0005e80000100a00 */
[----:B------:R0:W-:Y:S04]  /*4b60*/  STL.64 [R1+0x1618], R24 ;  /* 0x0016181801007387 */ /* 0x0001e80000100a00 */
[----:B------:R0:W-:Y:S01]  /*4b70*/  STL.64 [R1+0x1608], R2 ;  /* 0x0016080201007387 */ /* 0x0001e20000100a00 */
[----:B--2---:R-:W2:Y:S08]  /*4b80*/  LDC R10, c[0x0][0x3d8] ;  /* 0x0000f600ff0a7b82 */ /* 0x004eb00000000800 */
[----:B0-----:R-:W0:Y:S08]  /*4b90*/  LDC R25, c[0x0][0x3d8] ;  /* 0x0000f600ff197b82 */ /* 0x001e300000000800 */
[----:B------:R-:W4:Y:S08]  /*4ba0*/  LDC R3, c[0x0][0x3d8] ;  /* 0x0000f600ff037b82 */ /* 0x000f300000000800 */
[----:B------:R-:W4:Y:S01]  /*4bb0*/  LDC R11, c[0x0][0x3d8] ;  /* 0x0000f600ff0b7b82 */ /* 0x000f220000000800 */
[----:B------:R-:W-:Y:S01]  /*4bc0*/  IMAD R21, R23, 0x7c, RZ ;  /* 0x0000007c17157824 */ /* 0x000fe200078e02ff */
[----:B------:R0:W-:Y:S01]  /*4bd0*/  STL.64 [R1+0x1600], R26 ;  /* 0x0016001a01007387 */ /* 0x0001e20000100a00 */
[----:B------:R-:W-:-:S02]  /*4be0*/  IMAD R18, R18, 0x7e, RZ ;  /* 0x0000007e12127824 */ /* 0x000fc400078e02ff */
[----:B------:R-:W-:Y:S01]  /*4bf0*/  IMAD R19, R19, 0x1ea, RZ ;  /* 0x000001ea13137824 */ /* 0x000fe200078e02ff */
[----:B------:R-:W-:Y:S01]  /*4c00*/  STL.64 [R1+0x1610], R22 ;  /* 0x0016101601007387 */ /* 0x000fe20000100a00 */
[----:B------:R-:W-:Y:S01]  /*4c10*/  IMAD R17, R17, 0xf8, RZ ;  /* 0x000000f811117824 */ /* 0x000fe200078e02ff */
[----:B------:R-:W4:Y:S01]  /*4c20*/  LDC R24, c[0x0][0x3d8] ;  /* 0x0000f600ff187b82 */ /* 0x000f220000000800 */
[----:B------:R-:W-:Y:S01]  /*4c30*/  IMAD R16, R16, 0xfc, RZ ;  /* 0x000000fc10107824 */ /* 0x000fe200078e02ff */
[----:B------:R-:W-:Y:S01]  /*4c40*/  STL [R1+0x15f4], R20 ;  /* 0x0015f41401007387 */ /* 0x000fe20000100800 */
[----:B------:R-:W-:Y:S02]  /*4c50*/  IMAD R15, R15, 0xf9, RZ ;  /* 0x000000f90f0f7824 */ /* 0x000fe400078e02ff */
[----:B------:R-:W-:Y:S01]  /*4c60*/  IMAD R14, R14, 0x1f8, RZ ;  /* 0x000001f80e0e7824 */ /* 0x000fe200078e02ff */
[----:B------:R-:W-:Y:S01]  /*4c70*/  STL [R1+0x163c], R21 ;  /* 0x00163c1501007387 */ /* 0x000fe20000100800 */
[----:B------:R-:W-:-:S02]  /*4c80*/  IMAD R13, R13, 0x7d, RZ ;  /* 0x0000007d0d0d7824 */ /* 0x000fc400078e02ff */
[----:B------:R-:W-:Y:S01]  /*4c90*/  IMAD R12, R12, 0x1fa, RZ ;  /* 0x000001fa0c0c7824 */ /* 0x000fe200078e02ff */
[----:B------:R-:W-:Y:S01]  /*4ca0*/  STL [R1+0x15f0], R18 ;  /* 0x0015f01201007387 */ /* 0x000fe20000100800 */
[----:B------:R-:W-:Y:S02]  /*4cb0*/  IMAD R9, R9, 0xfa, RZ ;  /* 0x000000fa09097824 */ /* 0x000fe400078e02ff */
[----:B------:R-:W-:Y:S01]  /*4cc0*/  IMAD R8, R8, 0xfe, RZ ;  /* 0x000000fe08087824 */ /* 0x000fe200078e02ff */
[----:B------:R-:W-:Y:S01]  /*4cd0*/  STL [R1+0x1638], R19 ;  /* 0x0016381301007387 */ /* 0x000fe20000100800 */
[----:B-1----:R-:W-:Y:S02]  /*4ce0*/  IMAD R5, R5, 0xfb, RZ ;  /* 0x000000fb05057824 */ /* 0x002fe400078e02ff */
[----:B---3--:R-:W-:Y:S01]  /*4cf0*/  IMAD R4, R4, 0x1fc, RZ ;  /* 0x000001fc04047824 */ /* 0x008fe200078e02ff */
[----:B------:R-:W-:Y:S01]  /*4d00*/  STL.64 [R1+0x1620], R16 ;  /* 0x0016201001007387 */ /* 0x000fe20000100a00 */
[----:B0-----:R-:W-:-:S02]  /*4d10*/  IMAD R27, R25, 0x93, RZ ;  /* 0x00000093191b7824 */ /* 0x001fc400078e02ff */
[----:B------:R-:W0:Y:S01]  /*4d20*/  LDC R25, c[0x0][0x3d8] ;  /* 0x0000f600ff197b82 */ /* 0x000e220000000800 */
[----:B------:R-:W-:Y:S01]  /*4d30*/  STL.64 [R1+0x15f8], R14 ;  /* 0x0015f80e01007387 */ /* 0x000fe20000100a00 */
[----:B--2---:R-:W-:-:S03]  /*4d40*/  IMAD R10, R10, 0x94, RZ ;  /* 0x000000940a0a7824 */ /* 0x004fc600078e02ff */
[----:B------:R-:W-:Y:S01]  /*4d50*/  STL.64 [R1+0x1630], R12 ;  /* 0x0016300c01007387 */ /* 0x000fe20000100a00 */
[----:B----4-:R-:W-:-:S03]  /*4d60*/  IMAD R3, R3, 0x92, RZ ;  /* 0x0000009203037824 */ /* 0x010fc600078e02ff */
[----:B------:R-:W-:Y:S01]  /*4d70*/  STL.64 [R1+0x1640], R8 ;  /* 0x0016400801007387 */ /* 0x000fe20000100a00 */
[----:B------:R-:W-:-:S03]  /*4d80*/  IMAD R11, R11, 0x4a, RZ ;  /* 0x0000004a0b0b7824 */ /* 0x000fc600078e02ff */
[----:B------:R1:W-:Y:S01]  /*4d90*/  STL.64 [R1+0x1648], R4 ;  /* 0x0016480401007387 */ /* 0x0003e20000100a00 */
[-C--:B------:R-:W-:Y:S02]  /*4da0*/  LEA.HI.X.SX32 R3, R3, R29.reuse, 0x1, P2 ;  /* 0x0000001d03037211 */ /* 0x080fe400010f0eff */
[-C--:B------:R-:W-:Y:S02]  /*4db0*/  IADD3 R2, P2, PT, R11, R28.reuse, RZ ;  /* 0x0000001c0b027210 */ /* 0x080fe40007f5e0ff */
[----:B-1----:R-:W-:Y:S02]  /*4dc0*/  LEA.HI.X.SX32 R5, R27, R29, 0x1, P5 ;  /* 0x0000001d1b057211 */ /* 0x002fe400028f0eff */
[----:B------:R-:W-:-:S04]  /*4dd0*/  IADD3 R12, P5, PT, R10, R28, RZ ;  /* 0x0000001c0a0c7210 */ /* 0x000fc80007fbe0ff */
[-C--:B------:R-:W-:Y:S02]  /*4de0*/  LEA.HI.X.SX32 R13, R11, R29.reuse, 0x1, P5 ;  /* 0x0000001d0b0d7211 */ /* 0x080fe400028f0eff */
[----:B------:R-:W1:Y:S01]  /*4df0*/  LDC R11, c[0x0][0x3d8] ;  /* 0x0000f600ff0b7b82 */ /* 0x000e620000000800 */
[----:B0-----:R-:W-:Y:S01]  /*4e00*/  IMAD R27, R25, 0x25, RZ ;  /* 0x00000025191b7824 */ /* 0x001fe200078e02ff */
[----:B------:R0:W-:Y:S01]  /*4e10*/  STL [R1+0x5c4], R3 ;  /* 0x0005c40301007387 */ /* 0x0001e20000100800 */
[----:B------:R-:W-:-:S03]  /*4e20*/  LEA.HI.X.SX32 R15, R10, R29, 0x1, P3 ;  /* 0x0000001d0a0f7211 */ /* 0x000fc600018f0eff */
[----:B------:R-:W-:Y:S02]  /*4e30*/  STL [R1+0x5bc], R5 ;  /* 0x0005bc0501007387 */ /* 0x000fe40000100800 */
[----:B------:R-:W2:Y:S01]  /*4e40*/  LDC R10, c[0x0][0x3d8] ;  /* 0x0000f600ff0a7b82 */ /* 0x000ea20000000800 */
[----:B0-----:R-:W-:-:S07]  /*4e50*/  LEA.HI.X.SX32 R3, R27, R29, 0x1, P2 ;  /* 0x0000001d1b037211 */ /* 0x001fce00010f0eff */
[----:B------:R-:W0:Y:S01]  /*4e60*/  LDC R25, c[0x0][0x3d8] ;  /* 0x0000f600ff197b82 */ /* 0x000e220000000800 */
[----:B------:R1:W-:Y:S07]  /*4e70*/  STL.64 [R1+0xc48], R2 ;  /* 0x000c480201007387 */ /* 0x0003ee0000100a00 */
[----:B------:R-:W3:Y:S01]  /*4e80*/  LDC R27, c[0x0][0x3d8] ;  /* 0x0000f600ff1b7b82 */ /* 0x000ee20000000800 */
[----:B-1----:R-:W-:-:S07]  /*4e90*/  IMAD R3, R11, 0x4c, RZ ;  /* 0x0000004c0b037824 */ /* 0x002fce00078e02ff */
[----:B------:R-:W1:Y:S01]  /*4ea0*/  LDC R11, c[0x0][0x3d8] ;  /* 0x0000f600ff0b7b82 */ /* 0x000e620000000800 */
[----:B--2---:R-:W-:Y:S02]  /*4eb0*/  IMAD R26, R10, 0x95, RZ ;  /* 0x000000950a1a7824 */ /* 0x004fe400078e02ff */
[----:B-1----:R-:W-:-:S05]  /*4ec0*/  IMAD R10, R11, 0x98, RZ ;  /* 0x000000980b0a7824 */ /* 0x002fca00078e02ff */
[----:B------:R-:W1:Y:S01]  /*4ed0*/  LDC R11, c[0x0][0x3d8] ;  /* 0x0000f600ff0b7b82 */ /* 0x000e620000000800 */
[----:B0-----:R-:W-:Y:S01]  /*4ee0*/  IMAD R2, R25, 0x96, RZ ;  /* 0x0000009619027824 */ /* 0x001fe200078e02ff */
[----:B------:R0:W-:Y:S01]  /*4ef0*/  STL.64 [R1+0xb70], R12 ;  /* 0x000b700c01007387 */ /* 0x0001e20000100a00 */
[----:B---3--:R-:W-:Y:S01]  /*4f00*/  IMAD R27, R27, 0x4b, RZ ;  /* 0x0000004b1b1b7824 */ /* 0x008fe200078e02ff */
[-C--:B------:R-:W-:Y:S02]  /*4f10*/  LEA.HI.X.SX32 R19, R26, R29.reuse, 0x1, P6 ;  /* 0x0000001d1a137211 */ /* 0x080fe400030f0eff */
[C---:B------:R-:W-:Y:S02]  /*4f20*/  LEA.HI.X.SX32 R9, R2.reuse, R29, 0x1, P1 ;  /* 0x0000001d02097211 */ /* 0x040fe400008f0eff */
[----:B------:R-:W2:Y:S01]  /*4f30*/  LDC R26, c[0x0][0x3d8] ;  /* 0x0000f600ff1a7b82 */ /* 0x000ea20000000800 */
[----:B0-----:R-:W-:-:S07]  /*4f40*/  IADD3 R12, P5, PT, R2, R28, RZ ;  /* 0x0000001c020c7210 */ /* 0x001fce0007fbe0ff */
[----:B------:R-:W0:Y:S01]  /*4f50*/  LDC R25, c[0x0][0x3d8] ;  /* 0x0000f600ff197b82 */ /* 0x000e220000000800 */
[----:B------:R-:W-:Y:S01]  /*4f60*/  LEA.HI.X.SX32 R13, R27, R29, 0x1, P5 ;  /* 0x0000001d1b0d7211 */ /* 0x000fe200028f0eff */
[----:B-1----:R-:W-:-:S06]  /*4f70*/  IMAD R11, R11, 0x130, RZ ;  /* 0x000001300b0b7824 */ /* 0x002fcc00078e02ff */
[----:B------:R-:W1:Y:S01]  /*4f80*/  LDC R27, c[0x0][0x3d8] ;  /* 0x0000f600ff1b7b82 */ /* 0x000e620000000800 */
[----:B------:R-:W-:-:S07]  /*4f90*/  IADD3 R18, P1, PT, R11, R28, RZ ;  /* 0x0000001c0b127210 */ /* 0x000fce0007f3e0ff */
[----:B------:R-:W3:Y:S01]  /*4fa0*/  LDC R11, c[0x0][0x3d8] ;  /* 0x0000f600ff0b7b82 */ /* 0x000ee20000000800 */
[----:B--2---:R-:W-:Y:S01]  /*4fb0*/  IMAD R23, R26, 0x97, RZ ;  /* 0x000000971a177824 */ /* 0x004fe200078e02ff */
[----:B------:R-:W-:Y:S01]  /*4fc0*/  IADD3 R14, P6, PT, R3, R28, RZ ;  /* 0x0000001c030e7210 */ /* 0x000fe20007fde0ff */
[----:B------:R2:W-:Y:S05]  /*4fd0*/  STL [R1+0x5b4], R15 ;  /* 0x0005b40f01007387 */ /* 0x0005ea0000100800 */
[----:B------:R-:W4:Y:S01]  /*4fe0*/  LDC R2, c[0x0][0x3d8] ;  /* 0x0000f600ff027b82 */ /* 0x000f220000000800 */
[----:B-1----:R-:W-:Y:S02]  /*4ff0*/  IMAD R26, R27, 0x132, RZ ;  /* 0x000001321b1a7824 */ /* 0x002fe400078e02ff */
[----:B---3--:R-:W-:-:S05]  /*5000*/  IMAD R27, R11, 0x13, RZ ;  /* 0x000000130b1b7824 */ /* 0x008fca00078e02ff */
[----:B------:R-:W1:Y:S01]  /*5010*/  LDC R11, c[0x0][0x3d8] ;  /* 0x0000f600ff0b7b82 */ /* 0x000e620000000800 */
[----:B0-----:R-:W-:Y:S01]  /*5020*/  IMAD R25, R25, 0x26, RZ ;  /* 0x0000002619197824 */ /* 0x001fe200078e02ff */
[----:B------:R-:W-:-:S04]  /*5030*/  LEA.HI.X.SX32 R23, R23, R29, 0x1, P4 ;  /* 0x0000001d17177211 */ /* 0x000fc800020f0eff */
[C---:B------:R-:W-:Y:S01]  /*5040*/  IADD3 R16, P3, PT, R25.reuse, R28, RZ ;  /* 0x0000001c19107210 */ /* 0x040fe20007f7e0ff */
[----:B------:R-:W-:Y:S01]  /*5050*/  STL [R1+0x5ac], R19 ;  /* 0x0005ac1301007387 */ /* 0x000fe20000100800 */
[-C--:B--2---:R-:W-:Y:S02]  /*5060*/  LEA.HI.X.SX32 R15, R25, R29.reuse, 0x1, P6 ;  /* 0x0000001d190f7211 */ /* 0x084fe400030f0eff */
[----:B------:R-:W-:Y:S01]  /*5070*/  LEA.HI.X.SX32 R17, R27, R29, 0x1, P3 ;  /* 0x0000001d1b117211 */ /* 0x000fe200018f0eff */
[----:B------:R-:W-:Y:S01]  /*5080*/  STL.64 [R1+0xb68], R12 ;  /* 0x000b680c01007387 */ /* 0x000fe20000100a00 */
[----:B------:R-:W0:Y:S03]  /*5090*/  LDC R25, c[0x0][0x3d8] ;  /* 0x0000f600ff197b82 */ /* 0x000e260000000800 */
[----:B------:R-:W-:Y:S04]  /*50a0*/  STL [R1+0x5a4], R9 ;  /* 0x0005a40901007387 */ /* 0x000fe80000100800 */
[----:B------:R-:W-:Y:S01]  /*50b0*/  STL [R1+0x59c], R23 ;  /* 0x00059c1701007387 */ /* 0x000fe20000100800 */
[----:B-1----:R-:W-:-:S03]  /*50c0*/  IMAD R11, R11, 0x134, RZ ;  /* 0x000001340b0b7824 */ /* 0x002fc600078e02ff */
[----:B------:R-:W-:Y:S04]  /*50d0*/  STL.64 [R1+0xcb0], R16 ;  /* 0x000cb01001007387 */ /* 0x000fe80000100a00 */
[----:B------:R1:W-:Y:S02]  /*50e0*/  STL.64 [R1+0xc40], R14 ;  /* 0x000c400e01007387 */ /* 0x0003e40000100a00 */
[-C--:B-1----:R-:W-:Y:S02]  /*50f0*/  IADD3 R14, P6, PT, R11, R28.reuse, RZ ;  /* 0x0000001c0b0e7210 */ /* 0x082fe40007fde0ff */
[----:B------:R-:W1:Y:S01]  /*5100*/  LDC R11, c[0x0][0x3d8] ;  /* 0x0000f600ff0b7b82 */ /* 0x000e620000000800 */
[-C--:B------:R-:W-:Y:S02]  /*5110*/  IADD3 R8, P4, PT, R26, R28.reuse, RZ ;  /* 0x0000001c1a087210 */ /* 0x080fe40007f9e0ff */
[----:B------:R-:W-:-:S05]  /*5120*/  IADD3 R12, P5, PT, R10, R28, RZ ;  /* 0x0000001c0a0c7210 */ /* 0x000fca0007fbe0ff */
[----:B------:R-:W2:Y:S01]  /*5130*/  LDC R26, c[0x0][0x3d8] ;  /* 0x0000f600ff1a7b82 */ /* 0x000ea20000000800 */
[-C--:B------:R-:W-:Y:S01]  /*5140*/  LEA.HI.X.SX32 R13, R3, R29.reuse, 0x1, P5 ;  /* 0x0000001d030d7211 */ /* 0x080fe200028f0eff */
[----:B0-----:R-:W-:Y:S02]  /*5150*/  IMAD R3, R25, 0x136, RZ ;  /* 0x0000013619037824 */ /* 0x001fe400078e02ff */
[----:B-1----:R-:W-:Y:S02]  /*5160*/  IMAD R27, R11, 0x4e, RZ ;  /* 0x0000004e0b1b7824 */ /* 0x002fe400078e02ff */
[----:B------:R0:W-:Y:S02]  /*5170*/  STL.64 [R1+0xb60], R12 ;  /* 0x000b600c01007387 */ /* 0x0001e40000100a00 */
[----:B------:R-:W1:Y:S01]  /*5180*/  LDC R11, c[0x0][0x3d8] ;  /* 0x0000f600ff0b7b82 */ /* 0x000e620000000800 */
[----:B----4-:R-:W-:Y:S01]  /*5190*/  IMAD R2, R2, 0x9a, RZ ;  /* 0x0000009a02027824 */ /* 0x010fe200078e02ff */
[----:B------:R-:W-:-:S06]  /*51a0*/  LEA.HI.X.SX32 R19, R10, R29, 0x1, P1 ;  /* 0x0000001d0a137211 */ /* 0x000fcc00008f0eff */
[----:B------:R-:W3:Y:S01]  /*51b0*/  LDC R25, c[0x0][0x3d8] ;  /* 0x0000f600ff197b82 */ /* 0x000ee20000000800 */
[----:B0-----:R-:W-:-:S07]  /*51c0*/  IADD3 R12, P5, PT, R3, R28, RZ ;  /* 0x0000001c030c7210 */ /* 0x001fce0007fbe0ff */
[----:B------:R-:W0:Y:S01]  /*51d0*/  LDC R3, c[0x0][0x3d8] ;  /* 0x0000f600ff037b82 */ /* 0x000e220000000800 */
[----:B-1----:R-:W-:-:S05]  /*51e0*/  IMAD R23, R11, 0x99, RZ ;  /* 0x000000990b177824 */ /* 0x002fca00078e02ff */
[-C--:B------:R-:W-:Y:S01]  /*51f0*/  LEA.HI.X.SX32 R9, R23, R29.reuse, 0x1, P4 ;  /* 0x0000001d17097211 */ /* 0x080fe200020f0eff */
[----:B--2---:R-:W-:Y:S02]  /*5200*/  IMAD R23, R26, 0x138, RZ ;  /* 0x000001381a177824 */ /* 0x004fe400078e02ff */
[----:B------:R-:W1:Y:S01]  /*5210*/  LDC R26, c[0x0][0x3d8] ;  /* 0x0000f600ff1a7b82 */ /* 0x000e620000000800 */
[C---:B------:R-:W-:Y:S01]  /*5220*/  IADD3 R16, P3, PT, R2.reuse, R28, RZ ;  /* 0x0000001c02107210 */ /* 0x040fe20007f7e0ff */
[----:B0-----:R-:W-:Y:S01]  /*5230*/  IMAD R3, R3, 0x4d, RZ ;  /* 0x0000004d03037824 */ /* 0x001fe200078e02ff */
[----:B------:R-:W-:Y:S04]  /*5240*/  STL.64 [R1+0x9c0], R18 ;  /* 0x0009c01201007387 */ /* 0x000fe80000100a00 */
[-C--:B------:R-:W-:Y:S01]  /*5250*/  LEA.HI.X.SX32 R17, R3, R29.reuse, 0x1, P3 ;  /* 0x0000001d03117211 */ /* 0x080fe200018f0eff */
[----:B------:R-:W-:Y:S01]  /*5260*/  STL.64 [R1+0x9b8], R8 ;  /* 0x0009b80801007387 */ /* 0x000fe20000100a00 */
[----:B------:R-:W-:-:S02]  /*5270*/  LEA.HI.X.SX32 R15, R2, R29, 0x1, P6 ;  /* 0x0000001d020f7211 */ /* 0x000fc400030f0eff */
[----:B------:R-:W-:Y:S01]  /*5280*/  IADD3 R10, P1, PT, R27, R28, RZ ;  /* 0x0000001c1b0a7210 */ /* 0x000fe20007f3e0ff */
[----:B------:R0:W-:Y:S01]  /*5290*/  STL.64 [R1+0xb58], R16 ;  /* 0x000b581001007387 */ /* 0x0001e20000100a00 */
[----:B------:R-:W2:Y:S01]  /*52a0*/  LDC R2, c[0x0][0x3d8] ;  /* 0x0000f600ff027b82 */ /* 0x000ea20000000800 */
[----:B---3--:R-:W-:-:S07]  /*52b0*/  IMAD R25, R25, 0x9c, RZ ;  /* 0x0000009c19197824 */ /* 0x008fce00078e02ff */
[----:B------:R-:W3:Y:S01]  /*52c0*/  LDC R3, c[0x0][0x3d8] ;  /* 0x0000f600ff037b82 */ /* 0x000ee20000000800 */
[----:B0-----:R-:W-:Y:S01]  /*52d0*/  IADD3 R16, P3, PT, R23, R28, RZ ;  /* 0x0000001c17107210 */ /* 0x001fe20007f7e0ff */
[----:B-1----:R-:W-:-:S06]  /*52e0*/  IMAD R23, R26, 0x9e, RZ ;  /* 0x0000009e1a177824 */ /* 0x002fcc00078e02ff */
[----:B------:R-:W0:Y:S01]  /*52f0*/  LDC R26, c[0x0][0x3d8] ;  /* 0x0000f600ff1a7b82 */ /* 0x000e220000000800 */
[----:B--2---:R-:W-:Y:S01]  /*5300*/  IMAD R2, R2, 0x27, RZ ;  /* 0x0000002702027824 */ /* 0x004fe200078e02ff */
[----:B------:R-:W-:Y:S04]  /*5310*/  STL.64 [R1+0x9b0], R14 ;  /* 0x0009b00e01007387 */ /* 0x000fe80000100a00 */
[----:B------:R-:W-:Y:S01]  /*5320*/  LEA.HI.X.SX32 R11, R2, R29, 0x1, P1 ;  /* 0x0000001d020b7211 */ /* 0x000fe200008f0eff */
[----:B0-----:R-:W-:-:S05]  /*5330*/  IMAD R26, R26, 0x9b, RZ ;  /* 0x0000009b1a1a7824 */ /* 0x001fca00078e02ff */
[----:B------:R-:W-:-:S05]  /*5340*/  LEA.HI.X.SX32 R13, R26, R29, 0x1, P5 ;  /* 0x0000001d1a0d7211 */ /* 0x000fca00028f0eff */
[----:B------:R-:W-:Y:S04]  /*5350*/  STL.64 [R1+0x9a8], R12 ;  /* 0x0009a80c01007387 */ /* 0x000fe80000100a00 */
[----:B------:R0:W-:Y:S02]  /*5360*/  STL.64 [R1+0xc38], R10 ;  /* 0x000c380a01007387 */ /* 0x0001e40000100a00 */
[----:B0-----:R-:W0:Y:S08]  /*5370*/  LDC R11, c[0x0][0x3d8] ;  /* 0x0000f600ff0b7b82 */ /* 0x001e300000000800 */
[----:B------:R-:W1:Y:S01]  /*5380*/  LDC R10, c[0x0][0x3d8] ;  /* 0x0000f600ff0a7b82 */ /* 0x000e620000000800 */
[----:B------:R-:W-:Y:S01]  /*5390*/  IADD3 R8, P4, PT, R25, R28, RZ ;  /* 0x0000001c19087210 */ /* 0x000fe20007f9e0ff */
[----:B0-----:R-:W-:-:S06]  /*53a0*/  IMAD R21, R11, 0xa, RZ ;  /* 0x0000000a0b157824 */ /* 0x001fcc00078e02ff */
[----:B------:R-:W0:Y:S01]  /*53b0*/  LDC R11, c[0x0][0x3d8] ;  /* 0x0000f600ff0b7b82 */ /* 0x000e220000000800 */
[----:B------:R-:W-:Y:S01]  /*53c0*/  LEA.HI.X.SX32 R9, R27, R29, 0x1, P4 ;  /* 0x0000001d1b097211 */ /* 0x000fe200020f0eff */
[----:B-1----:R-:W-:-:S06]  /*53d0*/  IMAD R27, R10, 0x13e, RZ ;  /* 0x0000013e0a1b7824 */ /* 0x002fcc00078e02ff */
[----:B------:R-:W1:Y:S01]  /*53e0*/  LDC R10, c[0x0][0x3d8] ;  /* 0x0000f600ff0a7b82 */ /* 0x000e620000000800 */
[----:B------:R2:W-:Y:S02]  /*53f0*/  STL.64 [R1+0xb50], R8 ;  /* 0x000b500801007387 */ /* 0x0005e40000100a00 */
[----:B--2---:R-:W-:Y:S01]  /*5400*/  IADD3 R8, P4, PT, R27, R28, RZ ;  /* 0x0000001c1b087210 */ /* 0x004fe20007f9e0ff */
[----:B0-----:R-:W-:-:S04]  /*5410*/  IMAD R27, R11, 0x9d, RZ ;  /* 0x0000009d0b1b7824 */ /* 0x001fc800078e02ff */
[----:B------:R-:W0:Y:S01]  /*5420*/  LDC R11, c[0x0][0x3d8] ;  /* 0x0000f600ff0b7b82 */ /* 0x000e220000000800 */
[----:B------:R-:W-:Y:S01]  /*5430*/  LEA.HI.X.SX32 R17, R25, R29, 0x1, P3 ;  /* 0x0000001d19117211 */ /* 0x000fe200018f0eff */
[----:B---3--:R-:W-:Y:S02]  /*5440*/  IMAD R3, R3, 0x13a, RZ ;  /* 0x0000013a03037824 */ /* 0x008fe400078e02ff */
[----:B-1----:R-:W-:-:S04]  /*5450*/  IMAD R25, R10, 0x14, RZ ;  /* 0x000000140a197824 */ /* 0x002fc800078e02ff */
[----:B------:R-:W1:Y:S01]  /*5460*/  LDC R10, c[0x0][0x3d8] ;  /* 0x0000f600ff0a7b82 */ /* 0x000e620000000800 */
[----:B------:R-:W-:-:S07]  /*5470*/  IADD3 R14, P6, PT, R3, R28, RZ ;  /* 0x0000001c030e7210 */ /* 0x000fce0007fde0ff */
[----:B------:R-:W2:Y:S01]  /*5480*/  LDC R3, c[0x0][0x3d8] ;  /* 0x0000f600ff037b82 */ /* 0x000ea20000000800 */
[----:B0-----:R-:W-:-:S07]  /*5490*/  IMAD R26, R11, 0x28, RZ ;  /* 0x000000280b1a7824 */ /* 0x001fce00078e02ff */
[----:B------:R-:W0:Y:S01]  /*54a0*/  LDC R11, c[0x0][0x3d8] ;  /* 0x0000f600ff0b7b82 */ /* 0x000e220000000800 */
[----:B------:R-:W-:Y:S01]  /*54b0*/  IADD3 R12, P5, PT, R23, R28, RZ ;  /* 0x0000001c170c7210 */ /* 0x000fe20007fbe0ff */
[----:B-1----:R-:W-:-:S05]  /*54c0*/  IMAD R10, R10, 0x4f, RZ ;  /* 0x0000004f0a0a7824 */ /* 0x002fca00078e02ff */
[-C--:B------:R-:W-:Y:S01]  /*54d0*/  LEA.HI.X.SX32 R13, R10, R29.reuse, 0x1, P5 ;  /* 0x0000001d0a0d7211 */ /* 0x080fe200028f0eff */
[----:B--2---:R-:W-:Y:S01]  /*54e0*/  IMAD R3, R3, 0x13c, RZ ;  /* 0x0000013c03037824 */ /* 0x004fe200078e02ff */
[----:B------:R-:W-:Y:S01]  /*54f0*/  LEA.HI.X.SX32 R15, R27, R29, 0x1, P6 ;  /* 0x0000001d1b0f7211 */ /* 0x000fe200030f0eff */
[----:B------:R1:W-:Y:S01]  /*5500*/  STL.64 [R1+0x9a0], R16 ;  /* 0x0009a01001007387 */ /* 0x0003e20000100a00 */
[----:B------:R-:W2:Y:S02]  /*5510*/  LDC R27, c[0x0][0x3d8] ;  /* 0x0000f600ff1b7b82 */ /* 0x000ea40000000800 */
[----:B------:R-:W-:Y:S01]  /*5520*/  IADD3 R2, P1, PT, R3, R28, RZ ;  /* 0x0000001c03027210 */ /* 0x000fe20007f3e0ff */
[----:B0-----:R-:W-:-:S05]  /*5530*/  IMAD R10, R11, 0x50, RZ ;  /* 0x000000500b0a7824 */ /* 0x001fca00078e02ff */
[----:B------:R-:W0:Y:S01]  /*5540*/  LDC R11, c[0x0][0x3d8] ;  /* 0x0000f600ff0b7b82 */ /* 0x000e220000000800 */
[----:B------:R-:W-:Y:S01]  /*5550*/  LEA.HI.X.SX32 R3, R23, R29, 0x1, P1 ;  /* 0x0000001d17037211 */ /* 0x000fe200008f0eff */
[----:B------:R3:W-:Y:S04]  /*5560*/  STL.64 [R1+0x998], R14 ;  /* 0x0009980e01007387 */ /* 0x0007e80000100a00 */
[----:B------:R-:W-:Y:S01]  /*5570*/  STL.64 [R1+0xb48], R12 ;  /* 0x000b480c01007387 */ /* 0x000fe20000100a00 */
[-C--:B-1----:R-:W-:Y:S01]  /*5580*/  IADD3 R16, P6, PT, R25, R28.reuse, RZ ;  /* 0x0000001c19107210 */ /* 0x082fe20007fde0ff */
[----:B------:R-:W1:Y:S02]  /*5590*/  LDC R23, c[0x0][0x3d8] ;  /* 0x0000f600ff177b82 */ /* 0x000e640000000800 */
[----:B------:R4:W-:Y:S01]  /*55a0*/  STL.64 [R1+0x990], R2 ;  /* 0x0009900201007387 */ /* 0x0009e20000100a00 */
[----:B---3--:R-:W-:-:S05]  /*55b0*/  IADD3 R14, P5, PT, R26, R28, RZ ;  /* 0x0000001c1a0e7210 */ /* 0x008fca0007fbe0ff */
[----:B----4-:R-:W3:Y:S01]  /*55c0*/  LDC R3, c[0x0][0x3d8] ;  /* 0x0000f600ff037b82 */ /* 0x010ee20000000800 */
[----:B------:R-:W-:Y:S01]  /*55d0*/  LEA.HI.X.SX32 R15, R25, R29, 0x1, P5 ;  /* 0x0000001d190f7211 */ /* 0x000fe200028f0eff */
[----:B0-----:R-:W-:-:S06]  /*55e0*/  IMAD R2, R11, 0x9f, RZ ;  /* 0x0000009f0b027824 */ /* 0x001fcc00078e02ff */
[----:B------:R-:W0:Y:S08]  /*55f0*/  LDC R25, c[0x0][0x3d8] ;  /* 0x0000f600ff197b82 */ /* 0x000e300000000800 */
[----:B------:R-:W4:Y:S01]  /*5600*/  LDC R11, c[0x0][0x3d8] ;  /* 0x0000f600ff0b7b82 */ /* 0x000f220000000800 */
[-C--:B------:R-:W-:Y:S01]  /*5610*/  LEA.HI.X.SX32 R9, R2, R29.reuse, 0x1, P4 ;  /* 0x0000001d02097211 */ /* 0x080fe200020f0eff */
[----:B--2---:R-:W-:Y:S01]  /*5620*/  IMAD R27, R27, 0xa0, RZ ;  /* 0x000000a01b1b7824 */ /* 0x004fe200078e02ff */
[-C--:B------:R-:W-:Y:S01]  /*5630*/  IADD3 R18, P3, PT, R21, R28.reuse, RZ ;  /* 0x0000001c15127210 */ /* 0x080fe20007f7e0ff */
[----:B---3--:R-:W-:Y:S01]  /*5640*/  IMAD R2, R3, 0x5, RZ ;  /* 0x0000000503027824 */ /* 0x008fe200078e02ff */
[----:B------:R-:W-:Y:S01]  /*5650*/  IADD3 R12, P1, PT, R10, R28, RZ ;  /* 0x0000001c0a0c7210 */ /* 0x000fe20007f3e0ff */
[----:B------:R2:W-:Y:S01]  /*5660*/  STL.64 [R1+0x988], R8 ;  /* 0x0009880801007387 */ /* 0x0005e20000100a00 */
[----:B------:R-:W-:-:S02]  /*5670*/  LEA.HI.X.SX32 R17, R21, R29, 0x1, P6 ;  /* 0x0000001d15117211 */ /* 0x000fc400030f0eff */
[-C--:B------:R-:W-:Y:S02]  /*5680*/  LEA.HI.X.SX32 R19, R2, R29.reuse, 0x1, P3 ;  /* 0x0000001d02137211 */ /* 0x080fe400018f0eff */
[-C--:B------:R-:W-:Y:S01]  /*5690*/  LEA.HI.X.SX32 R13, R26, R29.reuse, 0x1, P1 ;  /* 0x0000001d1a0d7211 */ /* 0x080fe200008f0eff */
[----:B0-----:R-:W-:Y:S01]  /*56a0*/  IMAD R25, R25, 0x146, RZ ;  /* 0x0000014619197824 */ /* 0x001fe200078e02ff */
[-C--:B--2---:R-:W-:Y:S01]  /*56b0*/  IADD3 R8, P4, PT, R27, R28.reuse, RZ ;  /* 0x0000001c1b087210 */ /* 0x084fe20007f9e0ff */
[----:B------:R-:W-:Y:S03]  /*56c0*/  STL.64 [R1+0xcf8], R18 ;  /* 0x000cf81201007387 */ /* 0x000fe60000100a00 */
[-C--:B------:R-:W-:Y:S01]  /*56d0*/  LEA.HI.X.SX32 R9, R10, R29.reuse, 0x1, P4 ;  /* 0x0000001d0a097211 */ /* 0x080fe200020f0eff */
[----:B------:R-:W-:Y:S01]  /*56e0*/  STL.64 [R1+0xce0], R16 ;  /* 0x000ce01001007387 */ /* 0x000fe20000100a00 */
[----:B----4-:R-:W-:Y:S01]  /*56f0*/  IMAD R3, R11, 0x140, RZ ;  /* 0x000001400b037824 */ /* 0x010fe200078e02ff */
[----:B------:R-:W0:Y:S02]  /*5700*/  LDC R10, c[0x0][0x3d8] ;  /* 0x0000f600ff0a7b82 */ /* 0x000e240000000800 */
[----:B------:R-:W-:Y:S04]  /*5710*/  STL.64 [R1+0xca8], R14 ;  /* 0x000ca80e01007387 */ /* 0x000fe80000100a00 */
[----:B------:R-:W-:Y:S01]  /*5720*/  STL.64 [R1+0xc30], R12 ;  /* 0x000c300c01007387 */ /* 0x000fe20000100a00 */
[----:B------:R-:W-:Y:S01]  /*5730*/  IADD3 R2, P3, PT, R3, R28, RZ ;  /* 0x0000001c03027210 */ /* 0x000fe20007f7e0ff */
[----:B------:R-:W2:Y:S02]  /*5740*/  LDC R11, c[0x0][0x3d8] ;  /* 0x0000f600ff0b7b82 */ /* 0x000ea40000000800 */
[----:B------:R3:W-:Y:S01]  /*5750*/  STL.64 [R1+0xb40], R8 ;  /* 0x000b400801007387 */ /* 0x0007e20000100a00 */
[----:B------:R-:W-:-:S05]  /*5760*/  LEA.HI.X.SX32 R3, R27, R29, 0x1, P3 ;  /* 0x0000001d1b037211 */ /* 0x000fca00018f0eff */
[----:B------:R-:W4:Y:S01]  /*5770*/  LDC R27, c[0x0][0x3d8] ;  /* 0x0000f600ff1b7b82 */ /* 0x000f220000000800 */
[----:B---3--:R-:W-:-:S07]  /*5780*/  IADD3 R8, P4, PT, R25, R28, RZ ;  /* 0x0000001c19087210 */ /* 0x008fce0007f9e0ff */
[----:B------:R-:W3:Y:S01]  /*5790*/  LDC R25, c[0x0][0x3d8] ;  /* 0x0000f600ff197b82 */ /* 0x000ee20000000800 */
[----:B-1----:R-:W-:Y:S02]  /*57a0*/  IMAD R22, R23, 0x142, RZ ;  /* 0x0000014217167824 */ /* 0x002fe400078e02ff */
[----:B--2---:R-:W-:-:S05]  /*57b0*/  IMAD R23, R11, 0xa2, RZ ;  /* 0x000000a20b177824 */ /* 0x004fca00078e02ff */
[----:B------:R-:W1:Y:S01]  /*57c0*/  LDC R11, c[0x0][0x3d8] ;  /* 0x0000f600ff0b7b82 */ /* 0x000e620000000800 */
[----:B------:R-:W-:Y:S01]  /*57d0*/  IADD3 R14, P5, PT, R23, R28, RZ ;  /* 0x0000001c170e7210 */ /* 0x000fe20007fbe0ff */
[----:B----4-:R-:W-:Y:S02]  /*57e0*/  IMAD R27, R27, 0x51, RZ ;  /* 0x000000511b1b7824 */ /* 0x010fe400078e02ff */
[----:B---3--:R-:W-:-:S04]  /*57f0*/  IMAD R26, R25, 0xa1, RZ ;  /* 0x000000a1191a7824 */ /* 0x008fc800078e02ff */
[----:B------:R-:W2:Y:S01]  /*5800*/  LDC R25, c[0x0][0x3d8] ;  /* 0x0000f600ff197b82 */ /* 0x000ea20000000800 */
[----:B------:R-:W-:-:S07]  /*5810*/  LEA.HI.X.SX32 R15, R27, R29, 0x1, P5 ;  /* 0x0000001d1b0f7211 */ /* 0x000fce00028f0eff */
[----:B------:R-:W3:Y:S01]  /*5820*/  LDC R27, c[0x0][0x3d8] ;  /* 0x0000f600ff1b7b82 */ /* 0x000ee20000000800 */
[----:B------:R-:W-:-:S04]  /*5830*/  IADD3 R16, P6, PT, R22, R28, RZ ;  /* 0x0000001c16107210 */ /* 0x000fc80007fde0ff */
[----:B------:R-:W-:Y:S01]  /*5840*/  LEA.HI.X.SX32 R17, R26, R29, 0x1, P6 ;  /* 0x0000001d1a117211 */ /* 0x000fe200030f0eff */
[----:B------:R-:W-:Y:S01]  /*5850*/  STL.64 [R1+0x980], R2 ;  /* 0x0009800201007387 */ /* 0x000fe20000100a00 */
[----:B-1----:R-:W-:Y:S01]  /*5860*/  IMAD R11, R11, 0x144, RZ ;  /* 0x000001440b0b7824 */ /* 0x002fe200078e02ff */
[----:B------:R-:W1:Y:S02]  /*5870*/  LDC R26, c[0x0][0x3d8] ;  /* 0x0000f600ff1a7b82 */ /* 0x000e640000000800 */
[----:B------:R-:W-:Y:S01]  /*5880*/  STL.64 [R1+0x978], R16 ;  /* 0x0009781001007387 */ /* 0x000fe20000100a00 */
[----:B--2---:R-:W-:-:S03]  /*5890*/  IMAD R25, R25, 0x148, RZ ;  /* 0x0000014819197824 */ /* 0x004fc600078e02ff */
[----:B------:R2:W-:Y:S01]  /*58a0*/  STL.64 [R1+0xb38], R14 ;  /* 0x000b380e01007387 */ /* 0x0005e20000100a00 */
[-C--:B------:R-:W-:Y:S02]  /*58b0*/  IADD3 R12, P1, PT, R11, R28.reuse, RZ ;  /* 0x0000001c0b0c7210 */ /* 0x080fe40007f3e0ff */
[----:B------:R-:W4:Y:S01]  /*58c0*/  LDC R11, c[0x0][0x3d8] ;  /* 0x0000f600ff0b7b82 */ /* 0x000f220000000800 */
[----:B--2---:R-:W-:-:S07]  /*58d0*/  IADD3 R14, P5, PT, R25, R28, RZ ;  /* 0x0000001c190e7210 */ /* 0x004fce0007fbe0ff */
[----:B------:R-:W2:Y:S01]  /*58e0*/  LDC R25, c[0x0][0x3d8] ;  /* 0x0000f600ff197b82 */ /* 0x000ea20000000800 */
[----:B---3--:R-:W-:-:S07]  /*58f0*/  IMAD R22, R27, 0x14a, RZ ;  /* 0x0000014a1b167824 */ /* 0x008fce00078e02ff */
[----:B------:R-:W3:Y:S01]  /*5900*/  LDC R27, c[0x0][0x3d8] ;  /* 0x0000f600ff1b7b82 */ /* 0x000ee20000000800 */
[----:B------:R-:W-:Y:S01]  /*5910*/  LEA.HI.X.SX32 R13, R23, R29, 0x1, P1 ;  /* 0x0000001d170d7211 */ /* 0x000fe200008f0eff */
[----:B0-----:R-:W-:Y:S02]  /*5920*/  IMAD R10, R10, 0xa4, RZ ;  /* 0x000000a40a0a7824 */ /* 0x001fe400078e02ff */
[----:B----4-:R-:W-:-:S03]  /*5930*/  IMAD R11, R11, 0x52, RZ ;  /* 0x000000520b0b7824 */ /* 0x010fc600078e02ff */
[-C--:B------:R-:W-:Y:S01]  /*5940*/  IADD3 R16, P6, PT, R10, R28.reuse, RZ ;  /* 0x0000001c0a107210 */ /* 0x080fe20007fde0ff */
[----:B--2---:R-:W-:Y:S01]  /*5950*/  IMAD R23, R25, 0xa3, RZ ;  /* 0x000000a319177824 */ /* 0x004fe200078e02ff */
[C---:B------:R-:W-:Y:S01]  /*5960*/  IADD3 R2, P3, PT, R11.reuse, R28, RZ ;  /* 0x0000001c0b027210 */ /* 0x040fe20007f7e0ff */
[----:B------:R-:W-:Y:S01]  /*5970*/  STL.64 [R1+0x970], R12 ;  /* 0x0009700c01007387 */ /* 0x000fe20000100a00 */
[-C--:B------:R-:W-:Y:S01]  /*5980*/  LEA.HI.X.SX32 R17, R11, R29.reuse, 0x1, P6 ;  /* 0x0000001d0b117211 */ /* 0x080fe200030f0eff */
[----:B------:R-:W0:Y:S01]  /*5990*/  LDC R25, c[0x0][0x3d8] ;  /* 0x0000f600ff197b82 */ /* 0x000e220000000800 */
[----:B------:R-:W-:Y:S01]  /*59a0*/  LEA.HI.X.SX32 R9, R23, R29, 0x1, P4 ;  /* 0x0000001d17097211 */ /* 0x000fe200020f0eff */
[----:B---3--:R-:W-:-:S06]  /*59b0*/  IMAD R23, R27, 0x29, RZ ;  /* 0x000000291b177824 */ /* 0x008fcc00078e02ff */
[----:B------:R-:W2:Y:S08]  /*59c0*/  LDC R27, c[0x0][0x3d8] ;  /* 0x0000f600ff1b7b82 */ /* 0x000eb00000000800 */
[----:B------:R-:W3:Y:S01]  /*59d0*/  LDC R11, c[0x0][0x3d8] ;  /* 0x0000f600ff0b7b82 */ /* 0x000ee20000000800 */
[-C--:B------:R-:W-:Y:S01]  /*59e0*/  LEA.HI.X.SX32 R3, R23, R29.reuse, 0x1, P3 ;  /* 0x0000001d17037211 */ /* 0x080fe200018f0eff */
[----:B------:R-:W-:Y:S01]  /*59f0*/  STL.64 [R1+0x968], R8 ;  /* 0x0009680801007387 */ /* 0x000fe20000100a00 */
[----:B------:R-:W-:-:S03]  /*5a00*/  LEA.HI.X.SX32 R15, R10, R29, 0x1, P5 ;  /* 0x0000001d0a0f7211 */ /* 0x000fc600028f0eff */
[----:B------:R-:W-:Y:S02]  /*5a10*/  STL.64 [R1+0xc28], R2 ;  /* 0x000c280201007387 */ /* 0x000fe40000100a00 */
[----:B------:R-:W4:Y:S02]  /*5a20*/  LDC R10, c[0x0][0x3d8] ;  /* 0x0000f600ff0a7b82 */ /* 0x000f240000000800 */
[----:B------:R0:W-:Y:S01]  /*5a30*/  STL.64 [R1+0xb30], R16 ;  /* 0x000b301001007387 */ /* 0x0001e20000100a00 */
[----:B--2---:R-:W-:-:S05]  /*5a40*/  IMAD R27, R27, 0x14e, RZ ;  /* 0x0000014e1b1b7824 */ /* 0x004fca00078e02ff */
[----:B------:R-:W2:Y:S01]  /*5a50*/  LDC R23, c[0x0][0x3d8] ;  /* 0x0000f600ff177b82 */ /* 0x000ea20000000800 */
[----:B0-----:R-:W-:Y:S01]  /*5a60*/  IADD3 R16, P6, PT, R27, R28, RZ ;  /* 0x0000001c1b107210 */ /* 0x001fe20007fde0ff */
[----:B---3--:R-:W-:-:S06]  /*5a70*/  IMAD R27, R11, 0x54, RZ ;  /* 0x000000540b1b7824 */ /* 0x008fcc00078e02ff */
[----:B------:R-:W0:Y:S01]  /*5a80*/  LDC R11, c[0x0][0x3d8] ;  /* 0x0000f600ff0b7b82 */ /* 0x000e220000000800 */
[-C--:B------:R-:W-:Y:S01]  /*5a90*/  IADD3 R12, P1, PT, R22, R28.reuse, RZ ;  /* 0x0000001c160c7210 */ /* 0x080fe20007f3e0ff */
[----:B----4-:R-:W-:Y:S02]  /*5aa0*/  IMAD R22, R10, 0xa5, RZ ;  /* 0x000000a50a167824 */ /* 0x010fe400078e02ff */
[----:B-1----:R-:W-:Y:S02]  /*5ab0*/  IMAD R26, R26, 0xa6, RZ ;  /* 0x000000a61a1a7824 */ /* 0x002fe400078e02ff */
[----:B0-----:R-:W-:Y:S02]  /*5ac0*/  IMAD R10, R11, 0xa8, RZ ;  /* 0x000000a80b0a7824 */ /* 0x001fe400078e02ff */
[----:B------:R-:W0:Y:S01]  /*5ad0*/  LDC R11, c[0x0][0x3d8] ;  /* 0x0000f600ff0b7b82 */ /* 0x000e220000000800 */
[----:B------:R-:W-:Y:S01]  /*5ae0*/  IMAD R25, R25, 0x14c, RZ ;  /* 0x0000014c19197824 */ /* 0x000fe200078e02ff */
[----:B------:R-:W-:Y:S01]  /*5af0*/  IADD3 R8, P4, PT, R26, R28, RZ ;  /* 0x0000001c1a087210 */ /* 0x000fe20007f9e0ff */
[----:B--2---:R-:W-:Y:S01]  /*5b00*/  IMAD R23, R23, 0x53, RZ ;  /* 0x0000005317177824 */ /* 0x004fe200078e02ff */
[----:B------:R-:W-:-:S02]  /*5b10*/  LEA.HI.X.SX32 R13, R22, R29, 0x1, P1 ;  /* 0x0000001d160d7211 */ /* 0x000fc400008f0eff */
[-C--:B------:R-:W-:Y:S02]  /*5b20*/  IADD3 R2, P3, PT, R25, R28.reuse, RZ ;  /* 0x0000001c19027210 */ /* 0x080fe40007f7e0ff */
[-C--:B------:R-:W-:Y:S01]  /*5b30*/  LEA.HI.X.SX32 R9, R23, R29.reuse, 0x1, P4 ;  /* 0x0000001d17097211 */ /* 0x080fe200020f0eff */
[----:B------:R-:W-:Y:S01]  /*5b40*/  STL.64 [R1+0x960], R14 ;  /* 0x0009600e01007387 */ /* 0x000fe20000100a00 */
[----:B------:R-:W-:Y:S01]  /*5b50*/  LEA.HI.X.SX32 R3, R26, R29, 0x1, P3 ;  /* 0x0000001d1a037211 */ /* 0x000fe200018f0eff */
[----:B------:R-:W1:Y:S02]  /*5b60*/  LDC R23, c[0x0][0x3d8] ;  /* 0x0000f600ff177b82 */ /* 0x000e640000000800 */
[----:B------:R-:W-:Y:S04]  /*5b70*/  STL.64 [R1+0x958], R12 ;  /* 0x0009580c01007387 */ /* 0x000fe80000100a00 */
[----:B------:R-:W-:Y:S02]  /*5b80*/  STL.64 [R1+0xb28], R8 ;  /* 0x000b280801007387 */ /* 0x000fe40000100a00 */
[----:B------:R-:W2:Y:S01]  /*5b90*/  LDC R26, c[0x0][0x3d8] ;  /* 0x0000f600ff1a7b82 */ /* 0x000ea20000000800 */
[----:B0-----:R-:W-:Y:S01]  /*5ba0*/  IMAD R11, R11, 0x150, RZ ;  /* 0x000001500b0b7824 */ /* 0x001fe200078e02ff */
[----:B------:R0:W-:Y:S06]  /*5bb0*/  STL.64 [R1+0x950], R2 ;  /* 0x0009500201007387 */ /* 0x0001ec0000100a00 */
[----:B------:R-:W3:Y:S08]  /*5bc0*/  LDC R25, c[0x0][0x3d8] ;  /* 0x0000f600ff197b82 */ /* 0x000ef00000000800 */
[----:B------:R-:W4:Y:S01]  /*5bd0*/  LDC R22, c[0x0][0x3d8] ;  /* 0x0000f600ff167b82 */ /* 0x000f220000000800 */
[----:B0-----:R-:W-:-:S07]  /*5be0*/  IADD3 R2, P3, PT, R11, R28, RZ ;  /* 0x0000001c0b027210 */ /* 0x001fce0007f7e0ff */
[----:B------:R-:W0:Y:S01]  /*5bf0*/  LDC R11, c[0x0][0x3d8] ;  /* 0x0000f600ff0b7b82 */ /* 0x000e220000000800 */
[----:B-1----:R-:W-:Y:S02]  /*5c00*/  IMAD R21, R23, 0xa7, RZ ;  /* 0x000000a717157824 */ /* 0x002fe400078e02ff */
[----:B--2---:R-:W-:Y:S02]  /*5c10*/  IMAD R23, R26, 0x152, RZ ;  /* 0x000001521a177824 */ /* 0x004fe400078e02ff */
[----:B---3--:R-:W-:Y:S02]  /*5c20*/  IMAD R25, R25, 0x2a, RZ ;  /* 0x0000002a19197824 */ /* 0x008fe400078e02ff */
[----:B0-----:R-:W-:Y:S02]  /*5c30*/  IMAD R26, R11, 0x15, RZ ;  /* 0x000000150b1a7824 */ /* 0x001fe400078e02ff */
[----:B------:R-:W0:Y:S01]  /*5c40*/  LDC R11, c[0x0][0x3d8] ;  /* 0x0000f600ff0b7b82 */ /* 0x000e220000000800 */
[----:B------:R-:W-:-:S02]  /*5c50*/  IADD3 R14, P5, PT, R25, R28, RZ ;  /* 0x0000001c190e7210 */ /* 0x000fc40007fbe0ff */
[----:B------:R-:W-:Y:S02]  /*5c60*/  IADD3 R12, P1, PT, R27, R28, RZ ;  /* 0x0000001c1b0c7210 */ /* 0x000fe40007f3e0ff */
[-C--:B------:R-:W-:Y:S02]  /*5c70*/  LEA.HI.X.SX32 R17, R21, R29.reuse, 0x1, P6 ;  /* 0x0000001d15117211 */ /* 0x080fe400030f0eff */
[-C--:B------:R-:W-:Y:S02]  /*5c80*/  LEA.HI.X.SX32 R15, R26, R29.reuse, 0x1, P5 ;  /* 0x0000001d1a0f7211 */ /* 0x080fe400028f0eff */
[----:B------:R-:W-:Y:S01]  /*5c90*/  LEA.HI.X.SX32 R13, R25, R29, 0x1, P1 ;  /* 0x0000001d190d7211 */ /* 0x000fe200008f0eff */
[----:B------:R-:W-:Y:S01]  /*5ca0*/  STL.64 [R1+0x948], R16 ;  /* 0x0009481001007387 */ /* 0x000fe20000100a00 */
[----:B------:R-:W1:Y:S03]  /*5cb0*/  LDC R25, c[0x0][0x3d8] ;  /* 0x0000f600ff197b82 */ /* 0x000e660000000800 */
[----:B------:R-:W-:Y:S04]  /*5cc0*/  STL.64 [R1+0xca0], R14 ;  /* 0x000ca00e01007387 */ /* 0x000fe80000100a00 */
[----:B------:R2:W-:Y:S01]  /*5cd0*/  STL.64 [R1+0xc20], R12 ;  /* 0x000c200c01007387 */ /* 0x0005e20000100a00 */
[----:B0-----:R-:W-:-:S05]  /*5ce0*/  IMAD R11, R11, 0x154, RZ ;  /* 0x000001540b0b7824 */ /* 0x001fca00078e02ff */
[-C--:B--2---:R-:W-:Y:S02]  /*5cf0*/  IADD3 R12, P1, PT, R11, R28.reuse, RZ ;  /* 0x0000001c0b0c7210 */ /* 0x084fe40007f3e0ff */
[----:B------:R-:W0:Y:S01]  /*5d00*/  LDC R11, c[0x0][0x3d8] ;  /* 0x0000f600ff0b7b82 */ /* 0x000e220000000800 */
[CC--:B------:R-:W-:Y:S02]  /*5d10*/  IADD3 R8, P4, PT, R10.reuse, R28.reuse, RZ ;  /* 0x0000001c0a087210 */ /* 0x0c0fe40007f9e0ff */
[-C--:B------:R-:W-:Y:S02]  /*5d20*/  LEA.HI.X.SX32 R3, R10, R29.reuse, 0x1, P3 ;  /* 0x0000001d0a037211 */ /* 0x080fe400018f0eff */
[----:B------:R-:W-:Y:S01]  /*5d30*/  LEA.HI.X.SX32 R9, R27, R29, 0x1, P4 ;  /* 0x0000001d1b097211 */ /* 0x000fe200020f0eff */
[----:B-1----:R-:W-:Y:S01]  /*5d40*/  IMAD R26, R25, 0x156, RZ ;  /* 0x00000156191a7824 */ /* 0x002fe200078e02ff */
[----:B------:R-:W-:Y:S01]  /*5d50*/  IADD3 R16, P6, PT, R23, R28, RZ ;  /* 0x0000001c17107210 */ /* 0x000fe20007fde0ff */
[----:B----4-:R-:W-:Y:S01]  /*5d60*/  IMAD R22, R22, 0xaa, RZ ;  /* 0x000000aa16167824 */ /* 0x010fe200078e02ff */
[----:B------:R-:W1:Y:S01]  /*5d70*/  LDC R25, c[0x0][0x3d8] ;  /* 0x0000f600ff197b82 */ /* 0x000e620000000800 */
[----:B------:R2:W-:Y:S04]  /*5d80*/  STL.64 [R1+0xb20], R8 ;  /* 0x000b200801007387 */ /* 0x0005e80000100a00 */
[----:B------:R3:W-:Y:S01]  /*5d90*/  STL.64 [R1+0x940], R2 ;  /* 0x0009400201007387 */ /* 0x0007e20000100a00 */
[----:B0-----:R-:W-:-:S02]  /*5da0*/  IMAD R27, R11, 0x56, RZ ;  /* 0x000000560b1b7824 */ /* 0x001fc400078e02ff */
[----:B------:R-:W0:Y:S01]  /*5db0*/  LDC R11, c[0x0][0x3d8] ;  /* 0x0000f600ff0b7b82 */ /* 0x000e220000000800 */
[----:B--2---:R-:W-:-:S07]  /*5dc0*/  IADD3 R8, P4, PT, R26, R28, RZ ;  /* 0x0000001c1a087210 */ /* 0x004fce0007f9e0ff */
[----:B---3--:R-:W2:Y:S08]  /*5dd0*/  LDC R3, c[0x0][0x3d8] ;  /* 0x0000f600ff037b82 */ /* 0x008eb00000000800 */
[----:B------:R-:W3:Y:S01]  /*5de0*/  LDC R26, c[0x0][0x3d8] ;  /* 0x0000f600ff1a7b82 */ /* 0x000ee20000000800 */
[----:B------:R-:W-:Y:S01]  /*5df0*/  IADD3 R14, P5, PT, R22, R28, RZ ;  /* 0x0000001c160e7210 */ /* 0x000fe20007fbe0ff */
[----:B0-----:R-:W-:-:S05]  /*5e00*/  IMAD R2, R11, 0xa9, RZ ;  /* 0x000000a90b027824 */ /* 0x001fca00078e02ff */
[----:B------:R-:W-:Y:S01]  /*5e10*/  LEA.HI.X.SX32 R17, R2, R29, 0x1, P6 ;  /* 0x0000001d02117211 */ /* 0x000fe200030f0eff */
[----:B--2---:R-:W-:-:S04]  /*5e20*/  IMAD R23, R3, 0x55, RZ ;  /* 0x0000005503177824 */ /* 0x004fc800078e02ff */
[----:B------:R0:W-:Y:S01]  /*5e30*/  STL.64 [R1+0x938], R16 ;  /* 0x0009381001007387 */ /* 0x0001e20000100a00 */
[----:B---3--:R-:W-:Y:S01]  /*5e40*/  IMAD R21, R26, 0x158, RZ ;  /* 0x000001581a157824 */ /* 0x008fe200078e02ff */
[-C--:B------:R-:W-:Y:S02]  /*5e50*/  LEA.HI.X.SX32 R15, R23, R29.reuse, 0x1, P5 ;  /* 0x0000001d170f7211 */ /* 0x080fe400028f0eff */
[----:B------:R-:W-:Y:S01]  /*5e60*/  LEA.HI.X.SX32 R13, R22, R29, 0x1, P1 ;  /* 0x0000001d160d7211 */ /* 0x000fe200008f0eff */
[----:B-1----:R-:W-:Y:S01]  /*5e70*/  IMAD R25, R25, 0xac, RZ ;  /* 0x000000ac19197824 */ /* 0x002fe200078e02ff */
[----:B------:R-:W1:Y:S01]  /*5e80*/  LDC R22, c[0x0][0x3d8] ;  /* 0x0000f600ff167b82 */ /* 0x000e620000000800 */
[----:B0-----:R-:W-:-:S07]  /*5e90*/  IADD3 R16, P5, PT, R21, R28, RZ ;  /* 0x0000001c15107210 */ /* 0x001fce0007fbe0ff */
[----:B------:R-:W0:Y:S01]  /*5ea0*/  LDC R21, c[0x0][0x3d8] ;  /* 0x0000f600ff157b82 */ /* 0x000e220000000800 */
[----:B------:R-:W-:Y:S01]  /*5eb0*/  IADD3 R10, P3, PT, R27, R28, RZ ;  /* 0x0000001c1b0a7210 */ /* 0x000fe20007f7e0ff */
[----:B------:R-:W-:Y:S04]  /*5ec0*/  STL.64 [R1+0xb18], R14 ;  /* 0x000b180e01007387 */ /* 0x000fe80000100a00 */
[----:B------:R-:W-:Y:S02]  /*5ed0*/  STL.64 [R1+0x930], R12 ;  /* 0x0009300c01007387 */ /* 0x000fe40000100a00 */
[----:B------:R-:W2:Y:S01]  /*5ee0*/  LDC R23, c[0x0][0x3d8] ;  /* 0x0000f600ff177b82 */ /* 0x000ea20000000800 */
[----:B-1----:R-:W-:-:S07]  /*5ef0*/  IMAD R22, R22, 0x2b, RZ ;  /* 0x0000002b16167824 */ /* 0x002fce00078e02ff */
[----:B------:R-:W1:Y:S01]  /*5f00*/  LDC R26, c[0x0][0x3d8] ;  /* 0x0000f600ff1a7b82 */ /* 0x000e620000000800 */
[----:B0-----:R-:W-:Y:S01]  /*5f10*/  IMAD R21, R21, 0xab, RZ ;  /* 0x000000ab15157824 */ /* 0x001fe200078e02ff */
[----:B------:R-:W-:-:S04]  /*5f20*/  LEA.HI.X.SX32 R11, R22, R29, 0x1, P3 ;  /* 0x0000001d160b7211 */ /* 0x000fc800018f0eff */
[----:B------:R-:W-:-:S05]  /*5f30*/  LEA.HI.X.SX32 R9, R21, R29, 0x1, P4 ;  /* 0x0000001d15097211 */ /* 0x000fca00020f0eff */
[----:B------:R-:W-:Y:S04]  /*5f40*/  STL.64 [R1+0x928], R8 ;  /* 0x0009280801007387 */ /* 0x000fe80000100a00 */
[----:B------:R0:W-:Y:S02]  /*5f50*/  STL.64 [R1+0xc18], R10 ;  /* 0x000c180a01007387 */ /* 0x0001e40000100a00 */
[----:B0-----:R-:W0:Y:S01]  /*5f60*/  LDC R11, c[0x0][0x3d8] ;  /* 0x0000f600ff0b7b82 */ /* 0x001e220000000800 */
[----:B------:R-:W-:-:S04]  /*5f70*/  IADD3 R2, P6, PT, R25, R28, RZ ;  /* 0x0000001c19027210 */ /* 0x000fc80007fde0ff */
[----:B------:R-:W-:-:S03]  /*5f80*/  LEA.HI.X.SX32 R3, R27, R29, 0x1, P6 ;  /* 0x0000001d1b037211 */ /* 0x000fc600030f0eff */
[----:B------:R-:W3:Y:S02]  /*5f90*/  LDC R10, c[0x0][0x3d8] ;  /* 0x0000f600ff0a7b82 */ /* 0x000ee40000000800 */
[----:B------:R0:W-:Y:S02]  /*5fa0*/  STL.64 [R1+0xb10], R2 ;  /* 0x000b100201007387 */ /* 0x0001e40000100a00 */
[----:B0-----:R-:W-:-:S04]  /*5fb0*/  IMAD R3, R11, 0x16, RZ ;  /* 0x000000160b037824 */ /* 0x001fc800078e02ff */
[----:B------:R-:W0:Y:S01]  /*5fc0*/  LDC R11, c[0x0][0x3d8] ;  /* 0x0000f600ff0b7b82 */ /* 0x000e220000000800 */
[----:B------:R-:W-:Y:S01]  /*5fd0*/  LEA.HI.X.SX32 R17, R25, R29, 0x1, P5 ;  /* 0x0000001d19117211 */ /* 0x000fe200028f0eff */
[----:B---3--:R-:W-:-:S06]  /*5fe0*/  IMAD R2, R10, 0x15e, RZ ;  /* 0x0000015e0a027824 */ /* 0x008fcc00078e02ff */
[----:B------:R-:W3:Y:S01]  /*5ff0*/  LDC R10, c[0x0][0x3d8] ;  /* 0x0000f600ff0a7b82 */ /* 0x000ee20000000800 */
[----:B0-----:R-:W-:-:S07]  /*6000*/  IMAD R25, R11, 0xad, RZ ;  /* 0x000000ad0b197824 */ /* 0x001fce00078e02ff */
[----:B------:R-:W0:Y:S01]  /*6010*/  LDC R11, c[0x0][0x3d8] ;  /* 0x0000f600ff0b7b82 */ /* 0x000e220000000800 */
[----:B--2---:R-:W-:-:S05]  /*6020*/  IMAD R23, R23, 0x15a, RZ ;  /* 0x0000015a17177824 */ /* 0x004fca00078e02ff */
[-C--:B------:R-:W-:Y:S02]  /*6030*/  IADD3 R14, P1, PT, R23, R28.reuse, RZ ;  /* 0x0000001c170e7210 */ /* 0x080fe40007f3e0ff */
[----:B------:R-:W2:Y:S01]  /*6040*/  LDC R23, c[0x0][0x3d8] ;  /* 0x0000f600ff177b82 */ /* 0x000ea20000000800 */
[----:B------:R-:W-:Y:S01]  /*6050*/  IADD3 R18, P6, PT, R2, R28, RZ ;  /* 0x0000001c02127210 */ /* 0x000fe20007fde0ff */
[----:B---3--:R-:W-:-:S06]  /*6060*/  IMAD R2, R10, 0x2c, RZ ;  /* 0x0000002c0a027824 */ /* 0x008fcc00078e02ff */
[----:B------:R-:W3:Y:S01]  /*6070*/  LDC R10, c[0x0][0x3d8] ;  /* 0x0000f600ff0a7b82 */ /* 0x000ee20000000800 */
[----:B0-----:R-:W-:-:S07]  /*6080*/  IMAD R27, R11, 0x57, RZ ;  /* 0x000000570b1b7824 */ /* 0x001fce00078e02ff */
[----:B------:R-:W0:Y:S01]  /*6090*/  LDC R11, c[0x0][0x3d8] ;  /* 0x0000f600ff0b7b82 */ /* 0x000e220000000800 */
[----:B-1----:R-:W-:-:S05]  /*60a0*/  IMAD R26, R26, 0xae, RZ ;  /* 0x000000ae1a1a7824 */ /* 0x002fca00078e02ff */
[----:B------:R-:W-:Y:S01]  /*60b0*/  IADD3 R8, P4, PT, R26, R28, RZ ;  /* 0x0000001c1a087210 */ /* 0x000fe20007f9e0ff */
[----:B--2---:R-:W-:-:S03]  /*60c0*/  IMAD R23, R23, 0x15c, RZ ;  /* 0x0000015c17177824 */ /* 0x004fc600078e02ff */
[-C--:B------:R-:W-:Y:S02]  /*60d0*/  LEA.HI.X.SX32 R9, R27, R29.reuse, 0x1, P4 ;  /* 0x0000001d1b097211 */ /* 0x080fe400020f0eff */
[----:B------:R-:W-:Y:S02]  /*60e0*/  IADD3 R12, P3, PT, R23, R28, RZ ;  /* 0x0000001c170c7210 */ /* 0x000fe40007f7e0ff */
[-C--:B------:R-:W-:Y:S01]  /*60f0*/  LEA.HI.X.SX32 R15, R25, R29.reuse, 0x1, P1 ;  /* 0x0000001d190f7211 */ /* 0x080fe200008f0eff */
[----:B---3--:R-:W-:Y:S01]  /*6100*/  IMAD R25, R10, 0x58, RZ ;  /* 0x000000580a197824 */ /* 0x008fe200078e02ff */
[----:B------:R-:W-:Y:S01]  /*6110*/  LEA.HI.X.SX32 R13, R26, R29, 0x1, P3 ;  /* 0x0000001d1a0d7211 */ /* 0x000fe200018f0eff */
[----:B------:R-:W1:Y:S01]  /*6120*/  LDC R10, c[0x0][0x3d8] ;  /* 0x0000f600ff0a7b82 */ /* 0x000e620000000800 */
[----:B0-----:R-:W-:-:S07]  /*6130*/  IMAD R27, R11, 0xaf, RZ ;  /* 0x000000af0b1b7824 */ /* 0x001fce00078e02ff */
[----:B------:R-:W0:Y:S08]  /*6140*/  LDC R26, c[0x0][0x3d8] ;  /* 0x0000f600ff1a7b82 */ /* 0x000e300000000800 */
[----:B------:R-:W2:Y:S01]  /*6150*/  LDC R11, c[0x0][0x3d8] ;  /* 0x0000f600ff0b7b82 */ /* 0x000ea20000000800 */
[----:B------:R3:W-:Y:S04]  /*6160*/  STL.64 [R1+0x920], R16 ;  /* 0x0009201001007387 */ /* 0x0007e80000100a00 */
[----:B------:R4:W-:Y:S01]  /*6170*/  STL.64 [R1+0x918], R14 ;  /* 0x0009180e01007387 */ /* 0x0009e20000100a00 */
[----:B---3--:R-:W-:-:S02]  /*6180*/  IADD3 R16, P5, PT, R3, R28, RZ ;  /* 0x0000001c03107210 */ /* 0x008fc40007fbe0ff */
[----:B----4-:R-:W-:-:S04]  /*6190*/  IADD3 R14, P1, PT, R2, R28, RZ ;  /* 0x0000001c020e7210 */ /* 0x010fc80007f3e0ff */
[-C--:B------:R-:W-:Y:S02]  /*61a0*/  LEA.HI.X.SX32 R15, R3, R29.reuse, 0x1, P1 ;  /* 0x0000001d030f7211 */ /* 0x080fe400008f0eff */
[----:B------:R-:W3:Y:S01]  /*61b0*/  LDC R3, c[0x0][0x3d8] ;  /* 0x0000f600ff037b82 */ /* 0x000ee20000000800 */
[----:B------:R-:W-:Y:S01]  /*61c0*/  LEA.HI.X.SX32 R19, R27, R29, 0x1, P6 ;  /* 0x0000001d1b137211 */ /* 0x000fe200030f0eff */
[----:B--2---:R-:W-:Y:S01]  /*61d0*/  IMAD R23, R11, 0x160, RZ ;  /* 0x000001600b177824 */ /* 0x004fe200078e02ff */
[----:B------:R2:W-:Y:S01]  /*61e0*/  STL.64 [R1+0xb08], R8 ;  /* 0x000b080801007387 */ /* 0x0005e20000100a00 */
[----:B-1----:R-:W-:-:S03]  /*61f0*/  IMAD R10, R10, 0xb0, RZ ;  /* 0x000000b00a0a7824 */ /* 0x002fc600078e02ff */
[----:B------:R-:W-:Y:S01]  /*6200*/  STL.64 [R1+0x910], R12 ;  /* 0x0009100c01007387 */ /* 0x000fe20000100a00 */
[----:B------:R-:W1:Y:S03]  /*6210*/  LDC R27, c[0x0][0x3d8] ;  /* 0x0000f600ff1b7b82 */ /* 0x000e660000000800 */
[----:B------:R4:W-:Y:S05]  /*6220*/  STL.64 [R1+0x908], R18 ;  /* 0x0009081201007387 */ /* 0x0009ea0000100a00 */
[----:B------:R-:W1:Y:S01]  /*6230*/  LDC R11, c[0x0][0x3d8] ;  /* 0x0000f600ff0b7b82 */ /* 0x000e620000000800 */
[----:B--2---:R-:W-:-:S02]  /*6240*/  IADD3 R8, P4, PT, R25, R28, RZ ;  /* 0x0000001c19087210 */ /* 0x004fc40007f9e0ff */
[-C--:B----4-:R-:W-:Y:S01]  /*6250*/  IADD3 R18, P6, PT, R23, R28.reuse, RZ ;  /* 0x0000001c17127210 */ /* 0x090fe20007fde0ff */
[----:B0-----:R-:W-:Y:S01]  /*6260*/  IMAD R23, R26, 0xb, RZ ;  /* 0x0000000b1a177824 */ /* 0x001fe200078e02ff */
[----:B------:R-:W-:Y:S02]  /*6270*/  IADD3 R12, P3, PT, R10, R28, RZ ;  /* 0x0000001c0a0c7210 */ /* 0x000fe40007f7e0ff */
[-C--:B------:R-:W-:Y:S02]  /*6280*/  LEA.HI.X.SX32 R9, R2, R29.reuse, 0x1, P4 ;  /* 0x0000001d02097211 */ /* 0x080fe400020f0eff */
[-C--:B------:R-:W-:Y:S01]  /*6290*/  LEA.HI.X.SX32 R17, R23, R29.reuse, 0x1, P5 ;  /* 0x0000001d17117211 */ /* 0x080fe200028f0eff */
[----:B---3--:R-:W-:Y:S01]  /*62a0*/  IMAD R3, R3, 0x166, RZ ;  /* 0x0000016603037824 */ /* 0x008fe200078e02ff */
[-C--:B------:R-:W-:Y:S01]  /*62b0*/  LEA.HI.X.SX32 R13, R25, R29.reuse, 0x1, P3 ;  /* 0x0000001d190d7211 */ /* 0x080fe200018f0eff */
[----:B-1----:R-:W-:Y:S01]  /*62c0*/  IMAD R26, R27, 0x162, RZ ;  /* 0x000001621b1a7824 */ /* 0x002fe200078e02ff */
[----:B------:R-:W-:Y:S01]  /*62d0*/  LEA.HI.X.SX32 R19, R10, R29, 0x1, P6 ;  /* 0x0000001d0a137211 */ /* 0x000fe200030f0eff */
[----:B------:R-:W-:Y:S01]  /*62e0*/  STL.64 [R1+0xcd8], R16 ;  /* 0x000cd81001007387 */ /* 0x000fe20000100a00 */
[----:B------:R-:W0:Y:S03]  /*62f0*/  LDC R10, c[0x0][0x3d8] ;  /* 0x0000f600ff0a7b82 */ /* 0x000e260000000800 */
[----:B------:R-:W-:Y:S04]  /*6300*/  STL.64 [R1+0xc98], R14 ;  /* 0x000c980e01007387 */ /* 0x000fe80000100a00 */
[----:B------:R-:W-:Y:S01]  /*6310*/  STL.64 [R1+0xc10], R8 ;  /* 0x000c100801007387 */ /* 0x000fe20000100a00 */
[----:B------:R-:W1:Y:S03]  /*6320*/  LDC R25, c[0x0][0x3d8] ;  /* 0x0000f600ff197b82 */ /* 0x000e660000000800 */
[----:B------:R2:W-:Y:S01]  /*6330*/  STL.64 [R1+0xb00], R12 ;  /* 0x000b000c01007387 */ /* 0x0005e20000100a00 */
[----:B------:R-:W-:-:S04]  /*6340*/  IMAD R27, R11, 0xb2, RZ ;  /* 0x000000b20b1b7824 */ /* 0x000fc800078e02ff */
[----:B------:R-:W3:Y:S01]  /*6350*/  LDC R11, c[0x0][0x3d8] ;  /* 0x0000f600ff0b7b82 */ /* 0x000ee20000000800 */
[----:B--2---:R-:W-:-:S07]  /*6360*/  IADD3 R12, P3, PT, R3, R28, RZ ;  /* 0x0000001c030c7210 */ /* 0x004fce0007f7e0ff */
[----:B------:R-:W2:Y:S08]  /*6370*/  LDC R23, c[0x0][0x3d8] ;  /* 0x0000f600ff177b82 */ /* 0x000eb00000000800 */
[----:B------:R-:W4:Y:S01]  /*6380*/  LDC R3, c[0x0][0x3d8] ;  /* 0x0000f600ff037b82 */ /* 0x000f220000000800 */
[----:B------:R-:W-:Y:S01]  /*6390*/  IADD3 R16, P5, PT, R26, R28, RZ ;  /* 0x0000001c1a107210 */ /* 0x000fe20007fbe0ff */
[----:B---3--:R-:W-:-:S02]  /*63a0*/  IMAD R11, R11, 0x164, RZ ;  /* 0x000001640b0b7824 */ /* 0x008fc400078e02ff */
[----:B----4-:R-:W-:-:S04]  /*63b0*/  IMAD R2, R3, 0xb1, RZ ;  /* 0x000000b103027824 */ /* 0x010fc800078e02ff */
[----:B------:R-:W3:Y:S01]  /*63c0*/  LDC R3, c[0x0][0x3d8] ;  /* 0x0000f600ff037b82 */ /* 0x000ee20000000800 */
[----:B------:R-:W-:-:S07]  /*63d0*/  LEA.HI.X.SX32 R17, R2, R29, 0x1, P5 ;  /* 0x0000001d02117211 */ /* 0x000fce00028f0eff */
[----:B------:R-:W4:Y:S01]  /*63e0*/  LDC R2, c[0x0][0x3d8] ;  /* 0x0000f600ff027b82 */ /* 0x000f220000000800 */
[----:B------:R-:W-:Y:S01]  /*63f0*/  IADD3 R8, P4, PT, R11, R28, RZ ;  /* 0x0000001c0b087210 */ /* 0x000fe20007f9e0ff */
[----:B0-----:R-:W-:-:S06]  /*6400*/  IMAD R10, R10, 0x59, RZ ;  /* 0x000000590a0a7824 */ /* 0x001fcc00078e02ff */
[----:B------:R-:W0:Y:S01]  /*6410*/  LDC R11, c[0x0][0x3d8] ;  /* 0x0000f600ff0b7b82 */ /* 0x000e220000000800 */
[----:B------:R-:W-:Y:S01]  /*6420*/  IADD3 R14, P1, PT, R27, R28, RZ ;  /* 0x0000001c1b0e7210 */ /* 0x000fe20007f3e0ff */
[----:B------:R-:W-:Y:S03]  /*6430*/  STL.64 [R1+0x900], R18 ;  /* 0x0009001201007387 */ /* 0x000fe60000100a00 */
[-C--:B------:R-:W-:Y:S01]  /*6440*/  LEA.HI.X.SX32 R15, R10, R29.reuse, 0x1, P1 ;  /* 0x0000001d0a0f7211 */ /* 0x080fe200008f0eff */
[----:B---3--:R-:W-:Y:S01]  /*6450*/  IMAD R3, R3, 0x168, RZ ;  /* 0x0000016803037824 */ /* 0x008fe200078e02ff */
[----:B------:R-:W-:Y:S01]  /*6460*/  STL.64 [R1+0x8f8], R16 ;  /* 0x0008f81001007387 */ /* 0x000fe20000100a00 */
[----:B------:R-:W-:Y:S01]  /*6470*/  LEA.HI.X.SX32 R9, R27, R29, 0x1, P4 ;  /* 0x0000001d1b097211 */ /* 0x000fe200020f0eff */
[----:B-1----:R-:W-:Y:S01]  /*6480*/  IMAD R25, R25, 0xb4, RZ ;  /* 0x000000b419197824 */ /* 0x002fe200078e02ff */
[----:B------:R-:W1:Y:S01]  /*6490*/  LDC R10, c[0x0][0x3d8] ;  /* 0x0000f600ff0a7b82 */ /* 0x000e620000000800 */
[----:B------:R3:W-:Y:S01]  /*64a0*/  STL.64 [R1+0xaf8], R14 ;  /* 0x000af80e01007387 */ /* 0x0007e20000100a00 */
[----:B----4-:R-:W-:-:S06]  /*64b0*/  IMAD R26, R2, 0x16a, RZ ;  /* 0x0000016a021a7824 */ /* 0x010fcc00078e02ff */
[----:B------:R-:W4:Y:S01]  /*64c0*/  LDC R2, c[0x0][0x3d8] ;  /* 0x0000f600ff027b82 */ /* 0x000f220000000800 */
[----:B---3--:R-:W-:-:S07]  /*64d0*/  IADD3 R14, P1, PT, R3, R28, RZ ;  /* 0x0000001c030e7210 */ /* 0x008fce0007f3e0ff */
[----:B------:R-:W3:Y:S01]  /*64e0*/  LDC R3, c[0x0][0x3d8] ;  /* 0x0000f600ff037b82 */ /* 0x000ee20000000800 */
[----:B------:R2:W-:Y:S01]  /*64f0*/  STL.64 [R1+0x8f0], R8 ;  /* 0x0008f00801007387 */ /* 0x0005e20000100a00 */
[----:B0-----:R-:W-:Y:S01]  /*6500*/  IMAD R11, R11, 0x5a, RZ ;  /* 0x0000005a0b0b7824 */ /* 0x001fe200078e02ff */
[----:B------:R-:W-:-:S04]  /*6510*/  IADD3 R16, P5, PT, R25, R28, RZ ;  /* 0x0000001c19107210 */ /* 0x000fc80007fbe0ff */
[CC--:B------:R-:W-:Y:S02]  /*6520*/  IADD3 R18, P6, PT, R11.reuse, R28.reuse, RZ ;  /* 0x0000001c0b127210 */ /* 0x0c0fe40007fde0ff */
[----:B--2---:R-:W-:Y:S02]  /*6530*/  IADD3 R8, P4, PT, R26, R28, RZ ;  /* 0x0000001c1a087210 */ /* 0x004fe40007f9e0ff */
[----:B------:R-:W0:Y:S01]  /*6540*/  LDC R26, c[0x0][0x3d8] ;  /* 0x0000f600ff1a7b82 */ /* 0x000e220000000800 */
[----:B------:R-:W-:-:S07]  /*6550*/  LEA.HI.X.SX32 R17, R11, R29, 0x1, P5 ;  /* 0x0000001d0b117211 */ /* 0x000fce00028f0eff */
[----:B------:R-:W2:Y:S01]  /*6560*/  LDC R11, c[0x0][0x3d8] ;  /* 0x0000f600ff0b7b82 */ /* 0x000ea20000000800 */
[----:B---3--:R-:W-:Y:S02]  /*6570*/  IMAD R27, R3, 0xb3, RZ ;  /* 0x000000b3031b7824 */ /* 0x008fe400078e02ff */
[----:B----4-:R-:W-:-:S03]  /*6580*/  IMAD R2, R2, 0x2d, RZ ;  /* 0x0000002d02027824 */ /* 0x010fc600078e02ff */
[-C--:B------:R-:W-:Y:S02]  /*6590*/  LEA.HI.X.SX32 R13, R27, R29.reuse, 0x1, P3 ;  /* 0x0000001d1b0d7211 */ /* 0x080fe400018f0eff */
[----:B------:R-:W-:Y:S01]  /*65a0*/  LEA.HI.X.SX32 R19, R2, R29, 0x1, P6 ;  /* 0x0000001d02137211 */ /* 0x000fe200030f0eff */
[----:B------:R-:W3:Y:S02]  /*65b0*/  LDC R3, c[0x0][0x3d8] ;  /* 0x0000f600ff037b82 */ /* 0x000ee40000000800 */
[----:B------:R-:W-:Y:S01]  /*65c0*/  STL.64 [R1+0x8e8], R12 ;  /* 0x0008e80c01007387 */ /* 0x000fe20000100a00 */
[----:B0-----:R-:W-:-:S03]  /*65d0*/  IMAD R26, R26, 0x16e, RZ ;  /* 0x0000016e1a1a7824 */ /* 0x001fc600078e02ff */
[----:B------:R0:W-:Y:S01]  /*65e0*/  STL.64 [R1+0xc08], R18 ;  /* 0x000c081201007387 */ /* 0x0001e20000100a00 */
[----:B------:R-:W-:Y:S01]  /*65f0*/  LEA.HI.X.SX32 R15, R25, R29, 0x1, P1 ;  /* 0x0000001d190f7211 */ /* 0x000fe200008f0eff */
[----:B-1----:R-:W-:Y:S01]  /*6600*/  IMAD R10, R10, 0xb6, RZ ;  /* 0x000000b60a0a7824 */ /* 0x002fe200078e02ff */
[----:B------:R-:W1:Y:S01]  /*6610*/  LDC R25, c[0x0][0x3d8] ;  /* 0x0000f600ff197b82 */ /* 0x000e620000000800 */
[----:B------:R-:W-:-:S07]  /*6620*/  IMAD R23, R23, 0x5b, RZ ;  /* 0x0000005b17177824 */ /* 0x000fce00078e02ff */
[----:B------:R-:W4:Y:S01]  /*6630*/  LDC R27, c[0x0][0x3d8] ;  /* 0x0000f600ff1b7b82 */ /* 0x000f220000000800 */
[----:B0-----:R-:W-:Y:S01]  /*6640*/  IADD3 R18, P5, PT, R26, R28, RZ ;  /* 0x0000001c1a127210 */ /* 0x001fe20007fbe0ff */
[----:B--2---:R-:W-:-:S06]  /*6650*/  IMAD R26, R11, 0x5c, RZ ;  /* 0x0000005c0b1a7824 */ /* 0x004fcc00078e02ff */
[----:B------:R-:W0:Y:S01]  /*6660*/  LDC R11, c[0x0][0x3d8] ;  /* 0x0000f600ff0b7b82 */ /* 0x000e220000000800 */
[----:B-1----:R-:W-:Y:S02]  /*6670*/  IMAD R22, R25, 0xb5, RZ ;  /* 0x000000b519167824 */ /* 0x002fe400078e02ff */
[----:B0-----:R-:W-:-:S05]  /*6680*/  IMAD R25, R11, 0xb8, RZ ;  /* 0x000000b80b197824 */ /* 0x001fca00078e02ff */
[----:B------:R-:W0:Y:S01]  /*6690*/  LDC R11, c[0x0][0x3d8] ;  /* 0x0000f600ff0b7b82 */ /* 0x000e220000000800 */
[----:B---3--:R-:W-:Y:S01]  /*66a0*/  IMAD R3, R3, 0x16c, RZ ;  /* 0x0000016c03037824 */ /* 0x008fe200078e02ff */
[-C--:B------:R-:W-:Y:S02]  /*66b0*/  IADD3 R12, P3, PT, R10, R28.reuse, RZ ;  /* 0x0000001c0a0c7210 */ /* 0x080fe40007f7e0ff */
[-C--:B------:R-:W-:Y:S02]  /*66c0*/  LEA.HI.X.SX32 R9, R22, R29.reuse, 0x1, P4 ;  /* 0x0000001d16097211 */ /* 0x080fe400020f0eff */
[-C--:B------:R-:W-:Y:S01]  /*66d0*/  LEA.HI.X.SX32 R13, R23, R29.reuse, 0x1, P3 ;  /* 0x0000001d170d7211 */ /* 0x080fe200018f0eff */
[----:B------:R-:W-:Y:S01]  /*66e0*/  STL.64 [R1+0xaf0], R16 ;  /* 0x000af01001007387 */ /* 0x000fe20000100a00 */
[----:B------:R-:W-:Y:S01]  /*66f0*/  IADD3 R2, P6, PT, R3, R28, RZ ;  /* 0x0000001c03027210 */ /* 0x000fe20007fde0ff */
[----:B----4-:R-:W-:Y:S01]  /*6700*/  IMAD R27, R27, 0x2e, RZ ;  /* 0x0000002e1b1b7824 */ /* 0x010fe200078e02ff */
[----:B------:R-:W1:Y:S01]  /*6710*/  LDC R22, c[0x0][0x3d8] ;  /* 0x0000f600ff167b82 */ /* 0x000e620000000800 */
[----:B------:R-:W-:Y:S01]  /*6720*/  STL.64 [R1+0x8e0], R14 ;  /* 0x0008e00e01007387 */ /* 0x000fe20000100a00 */
[----:B------:R-:W-:-:S03]  /*6730*/  LEA.HI.X.SX32 R3, R10, R29, 0x1, P6 ;  /* 0x0000001d0a037211 */ /* 0x000fc600030f0eff */
[----:B------:R-:W-:Y:S03]  /*6740*/  STL.64 [R1+0x8d8], R8 ;  /* 0x0008d80801007387 */ /* 0x000fe60000100a00 */
[----:B------:R-:W2:Y:S01]  /*6750*/  LDC R10, c[0x0][0x3d8] ;  /* 0x0000f600ff0a7b82 */ /* 0x000ea20000000800 */
[----:B------:R3:W-:Y:S01]  /*6760*/  STL.64 [R1+0xae8], R12 ;  /* 0x000ae80c01007387 */ /* 0x0007e20000100a00 */
[----:B0-----:R-:W-:-:S05]  /*6770*/  IMAD R11, R11, 0x170, RZ ;  /* 0x000001700b0b7824 */ /* 0x001fca00078e02ff */
[-C--:B---3--:R-:W-:Y:S02]  /*6780*/  IADD3 R12, P6, PT, R11, R28.reuse, RZ ;  /* 0x0000001c0b0c7210 */ /* 0x088fe40007fde0ff */
[----:B------:R-:W0:Y:S01]  /*6790*/  LDC R11, c[0x0][0x3d8] ;  /* 0x0000f600ff0b7b82 */ /* 0x000e220000000800 */
[----:B------:R3:W-:Y:S07]  /*67a0*/  STL.64 [R1+0x8d0], R2 ;  /* 0x0008d00201007387 */ /* 0x0007ee0000100a00 */
[----:B---3--:R-:W3:Y:S01]  /*67b0*/  LDC R2, c[0x0][0x3d8] ;  /* 0x0000f600ff027b82 */ /* 0x008ee20000000800 */
[----:B------:R-:W-:-:S02]  /*67c0*/  IADD3 R16, P1, PT, R27, R28, RZ ;  /* 0x0000001c1b107210 */ /* 0x000fc40007f3e0ff */
[-C--:B------:R-:W-:Y:S01]  /*67d0*/  IADD3 R8, P4, PT, R26, R28.reuse, RZ ;  /* 0x0000001c1a087210 */ /* 0x080fe20007f9e0ff */
[----:B0-----:R-:W-:Y:S01]  /*67e0*/  IMAD R23, R11, 0x17, RZ ;  /* 0x000000170b177824 */ /* 0x001fe200078e02ff */
[----:B------:R-:W-:-:S03]  /*67f0*/  IADD3 R14, P3, PT, R25, R28, RZ ;  /* 0x0000001c190e7210 */ /* 0x000fc60007f7e0ff */
[----:B------:R-:W0:Y:S01]  /*6800*/  LDC R11, c[0x0][0x3d8] ;  /* 0x0000f600ff0b7b82 */ /* 0x000e220000000800 */
[-C--:B------:R-:W-:Y:S02]  /*6810*/  LEA.HI.X.SX32 R9, R27, R29.reuse, 0x1, P4 ;  /* 0x0000001d1b097211 */ /* 0x080fe400020f0eff */
[----:B------:R-:W-:-:S05]  /*6820*/  LEA.HI.X.SX32 R17, R23, R29, 0x1, P1 ;  /* 0x0000001d17117211 */ /* 0x000fca00008f0eff */
[----:B------:R-:W4:Y:S01]  /*6830*/  LDC R27, c[0x0][0x3d8] ;  /* 0x0000f600ff1b7b82 */ /* 0x000f220000000800 */
[----:B---3--:R-:W-:-:S05]  /*6840*/  IMAD R2, R2, 0xb7, RZ ;  /* 0x000000b702027824 */ /* 0x008fca00078e02ff */
[----:B------:R-:W-:Y:S02]  /*6850*/  LEA.HI.X.SX32 R19, R2, R29, 0x1, P5 ;  /* 0x0000001d02137211 */ /* 0x000fe400028f0eff */
[----:B------:R-:W3:Y:S03]  /*6860*/  LDC R3, c[0x0][0x3d8] ;  /* 0x0000f600ff037b82 */ /* 0x000ee60000000800 */
[----:B------:R-:W-:Y:S01]  /*6870*/  STL.64 [R1+0x8c8], R18 ;  /* 0x0008c81201007387 */ /* 0x000fe20000100a00 */
[----:B0-----:R-:W-:-:S03]  /*6880*/  IMAD R11, R11, 0x174, RZ ;  /* 0x000001740b0b7824 */ /* 0x001fc600078e02ff */
[----:B------:R-:W-:Y:S04]  /*6890*/  STL.64 [R1+0xc90], R16 ;  /* 0x000c901001007387 */ /* 0x000fe80000100a00 */
[----:B------:R0:W-:Y:S02]  /*68a0*/  STL.64 [R1+0xc00], R8 ;  /* 0x000c000801007387 */ /* 0x0001e40000100a00 */
[----:B0-----:R-:W-:Y:S02]  /*68b0*/  IADD3 R8, P4, PT, R11, R28, RZ ;  /* 0x0000001c0b087210 */ /* 0x001fe40007f9e0ff */
[----:B------:R-:W0:Y:S01]  /*68c0*/  LDC R11, c[0x0][0x3d8] ;  /* 0x0000f600ff0b7b82 */ /* 0x000e220000000800 */
[----:B----4-:R-:W-:Y:S01]  /*68d0*/  IMAD R23, R27, 0x176, RZ ;  /* 0x000001761b177824 */ /* 0x010fe200078e02ff */
[----:B------:R-:W-:-:S06]  /*68e0*/  LEA.HI.X.SX32 R13, R25, R29, 0x1, P6 ;  /* 0x0000001d190d7211 */ /* 0x000fcc00030f0eff */
[----:B------:R-:W4:Y:S01]  /*68f0*/  LDC R25, c[0x0][0x3d8] ;  /* 0x0000f600ff197b82 */ /* 0x000f220000000800 */
[----:B0-----:R-:W-:-:S07]  /*6900*/  IMAD R27, R11, 0x5e, RZ ;  /* 0x0000005e0b1b7824 */ /* 0x001fce00078e02ff */
[----:B------:R-:W0:Y:S01]  /*6910*/  LDC R11, c[0x0][0x3d8] ;  /* 0x0000f600ff0b7b82 */ /* 0x000e220000000800 */
[----:B------:R-:W-:Y:S01]  /*6920*/  LEA.HI.X.SX32 R15, R26, R29, 0x1, P3 ;  /* 0x0000001d1a0f7211 */ /* 0x000fe200018f0eff */
[----:B--2---:R-:W-:-:S04]  /*6930*/  IMAD R10, R10, 0xba, RZ ;  /* 0x000000ba0a0a7824 */ /* 0x004fc800078e02ff */
[----:B------:R2:W-:Y:S01]  /*6940*/  STL.64 [R1+0xae0], R14 ;  /* 0x000ae00e01007387 */ /* 0x0005e20000100a00 */
[----:B----4-:R-:W-:Y:S01]  /*6950*/  IMAD R25, R25, 0x5d, RZ ;  /* 0x0000005d19197824 */ /* 0x010fe200078e02ff */
[-C--:B------:R-:W-:Y:S01]  /*6960*/  IADD3 R16, P1, PT, R10, R28.reuse, RZ ;  /* 0x0000001c0a107210 */ /* 0x080fe20007f3e0ff */
[----:B---3--:R-:W-:Y:S01]  /*6970*/  IMAD R3, R3, 0x172, RZ ;  /* 0x0000017203037824 */ /* 0x008fe200078e02ff */
[----:B------:R-:W3:Y:S01]  /*6980*/  LDC R26, c[0x0][0x3d8] ;  /* 0x0000f600ff1a7b82 */ /* 0x000ee20000000800 */
[----:B--2---:R-:W-:Y:S01]  /*6990*/  IADD3 R14, P3, PT, R23, R28, RZ ;  /* 0x0000001c170e7210 */ /* 0x004fe20007f7e0ff */
[----:B0-----:R-:W-:-:S06]  /*69a0*/  IMAD R23, R11, 0xb9, RZ ;  /* 0x000000b90b177824 */ /* 0x001fcc00078e02ff */
[----:B------:R-:W0:Y:S01]  /*69b0*/  LDC R11, c[0x0][0x3d8] ;  /* 0x0000f600ff0b7b82 */ /* 0x000e220000000800 */
[----:B------:R-:W-:-:S07]  /*69c0*/  LEA.HI.X.SX32 R17, R25, R29, 0x1, P1 ;  /* 0x0000001d19117211 */ /* 0x000fce00008f0eff */
[----:B------:R-:W2:Y:S01]  /*69d0*/  LDC R25, c[0x0][0x3d8] ;  /* 0x0000f600ff197b82 */ /* 0x000ea20000000800 */
[----:B------:R-:W-:-:S04]  /*69e0*/  IADD3 R2, P5, PT, R3, R28, RZ ;  /* 0x0000001c03027210 */ /* 0x000fc80007fbe0ff */
[-C--:B------:R-:W-:Y:S01]  /*69f0*/  LEA.HI.X.SX32 R3, R23, R29.reuse, 0x1, P5 ;  /* 0x0000001d17037211 */ /* 0x080fe200028f0eff */
[----:B------:R4:W-:Y:S01]  /*6a00*/  STL.64 [R1+0x8c0], R12 ;  /* 0x0008c00c01007387 */ /* 0x0009e20000100a00 */
[----:B------:R-:W-:Y:S02]  /*6a10*/  LEA.HI.X.SX32 R9, R10, R29, 0x1, P4 ;  /* 0x0000001d0a097211 */ /* 0x000fe400020f0eff */
[----:B------:R-:W1:Y:S01]  /*6a20*/  LDC R10, c[0x0][0x3d8] ;  /* 0x0000f600ff0a7b82 */ /* 0x000e620000000800 */
[----:B------:R-:W-:Y:S01]  /*6a30*/  STL.64 [R1+0x8b8], R2 ;  /* 0x0008b80201007387 */ /* 0x000fe20000100a00 */
[----:B0-----:R-:W-:-:S03]  /*6a40*/  IMAD R23, R11, 0x178, RZ ;  /* 0x000001780b177824 */ /* 0x001fc600078e02ff */
[----:B------:R0:W-:Y:S01]  /*6a50*/  STL.64 [R1+0xad8], R16 ;  /* 0x000ad81001007387 */ /* 0x0001e20000100a00 */
[----:B--2---:R-:W-:Y:S01]  /*6a60*/  IMAD R25, R25, 0x17a, RZ ;  /* 0x0000017a19197824 */ /* 0x004fe200078e02ff */
[-C--:B----4-:R-:W-:Y:S01]  /*6a70*/  IADD3 R12, P6, PT, R27, R28.reuse, RZ ;  /* 0x0000001c1b0c7210 */ /* 0x090fe20007fde0ff */
[----:B---3--:R-:W-:Y:S01]  /*6a80*/  IMAD R26, R26, 0xbc, RZ ;  /* 0x000000bc1a1a7824 */ /* 0x008fe200078e02ff */
[----:B------:R-:W2:Y:S01]  /*6a90*/  LDC R11, c[0x0][0x3d8] ;  /* 0x0000f600ff0b7b82 */ /* 0x000ea20000000800 */
[-C--:B0-----:R-:W-:Y:S01]  /*6aa0*/  IADD3 R16, P1, PT, R23, R28.reuse, RZ ;  /* 0x0000001c17107210 */ /* 0x081fe20007f3e0ff */
[----:B------:R0:W-:Y:S06]  /*6ab0*/  STL.64 [R1+0x8b0], R8 ;  /* 0x0008b00801007387 */ /* 0x0001ec0000100a00 */
[----:B------:R-:W3:Y:S01]  /*6ac0*/  LDC R23, c[0x0][0x3d8] ;  /* 0x0000f600ff177b82 */ /* 0x000ee20000000800 */
[----:B0-----:R-:W-:-:S07]  /*6ad0*/  IADD3 R8, P4, PT, R25, R28, RZ ;  /* 0x0000001c19087210 */ /* 0x001fce0007f9e0ff */
[----:B------:R-:W0:Y:S01]  /*6ae0*/  LDC R25, c[0x0][0x3d8] ;  /* 0x0000f600ff197b82 */ /* 0x000e220000000800 */
[----:B-1----:R-:W-:Y:S01]  /*6af0*/  IMAD R10, R10, 0x2f, RZ ;  /* 0x0000002f0a0a7824 */ /* 0x002fe200078e02ff */
[----:B------:R-:W-:-:S04]  /*6b00*/  IADD3 R2, P5, PT, R26, R28, RZ ;  /* 0x0000001c1a027210 */ /* 0x000fc80007fbe0ff */
[----:B------:R-:W-:Y:S02]  /*6b10*/  LEA.HI.X.SX32 R13, R10, R29, 0x1, P6 ;  /* 0x0000001d0a0d7211 */ /* 0x000fe400030f0eff */
[----:B------:R-:W1:Y:S01]  /*6b20*/  LDC R10, c[0x0][0x3d8] ;  /* 0x0000f600ff0a7b82 */ /* 0x000e620000000800 */
[----:B---3--:R-:W-:-:S05]  /*6b30*/  IMAD R23, R23, 0xbb, RZ ;  /* 0x000000bb17177824 */ /* 0x008fca00078e02ff */
[-C--:B------:R-:W-:Y:S01]  /*6b40*/  LEA.HI.X.SX32 R15, R23, R29.reuse, 0x1, P3 ;  /* 0x0000001d170f7211 */ /* 0x080fe200018f0eff */
[----:B0-----:R-:W-:Y:S02]  /*6b50*/  IMAD R23, R25, 0x17c, RZ ;  /* 0x0000017c19177824 */ /* 0x001fe400078e02ff */
[----:B------:R-:W0:Y:S01]  /*6b60*/  LDC R25, c[0x0][0x3d8] ;  /* 0x0000f600ff197b82 */ /* 0x000e220000000800 */
[----:B------:R-:W-:-:S07]  /*6b70*/  LEA.HI.X.SX32 R3, R27, R29, 0x1, P5 ;  /* 0x0000001d1b037211 */ /* 0x000fce00028f0eff */
[----:B------:R-:W3:Y:S01]  /*6b80*/  LDC R27, c[0x0][0x3d8] ;  /* 0x0000f600ff1b7b82 */ /* 0x000ee20000000800 */
[----:B------:R-:W-:Y:S04]  /*6b90*/  STL.64 [R1+0x8a8], R14 ;  /* 0x0008a80e01007387 */ /* 0x000fe80000100a00 */
[----:B------:R-:W-:Y:S04]  /*6ba0*/  STL.64 [R1+0xbf8], R12 ;  /* 0x000bf80c01007387 */ /* 0x000fe80000100a00 */
[----:B------:R0:W-:Y:S02]  /*6bb0*/  STL.64 [R1+0xad0], R2 ;  /* 0x000ad00201007387 */ /* 0x0001e40000100a00 */
[----:B0-----:R-:W-:-:S02]  /*6bc0*/  IMAD R3, R25, 0x17e, RZ ;  /* 0x0000017e19037824 */ /* 0x001fc400078e02ff */
[----:B-1----:R-:W-:Y:S02]  /*6bd0*/  IMAD R25, R10, 0xc, RZ ;  /* 0x0000000c0a197824 */ /* 0x002fe400078e02ff */
[----:B------:R-:W0:Y:S01]  /*6be0*/  LDC R10, c[0x0][0x3d8] ;  /* 0x0000f600ff0a7b82 */ /* 0x000e220000000800 */
[----:B------:R-:W-:Y:S01]  /*6bf0*/  IADD3 R12, P6, PT, R23, R28, RZ ;  /* 0x0000001c170c7210 */ /* 0x000fe20007fde0ff */
[----:B---3--:R-:W-:-:S06]  /*6c00*/  IMAD R23, R27, 0x18, RZ ;  /* 0x000000181b177824 */ /* 0x008fcc00078e02ff */
[----:B------:R-:W1:Y:S01]  /*6c10*/  LDC R27, c[0x0][0x3d8] ;  /* 0x0000f600ff1b7b82 */ /* 0x000e620000000800 */
[----:B--2---:R-:W-:Y:S01]  /*6c20*/  IMAD R11, R11, 0xbe, RZ ;  /* 0x000000be0b0b7824 */ /* 0x004fe200078e02ff */
[----:B------:R-:W-:-:S04]  /*6c30*/  LEA.HI.X.SX32 R17, R26, R29, 0x1, P1 ;  /* 0x0000001d1a117211 */ /* 0x000fc800008f0eff */
[CC--:B------:R-:W-:Y:S02]  /*6c40*/  IADD3 R14, P3, PT, R11.reuse, R28.reuse, RZ ;  /* 0x0000001c0b0e7210 */ /* 0x0c0fe40007f7e0ff */
[-C--:B------:R-:W-:Y:S02]  /*6c50*/  LEA.HI.X.SX32 R13, R11, R29.reuse, 0x1, P6 ;  /* 0x0000001d0b0d7211 */ /* 0x080fe400030f0eff */
[----:B------:R-:W2:Y:S01]  /*6c60*/  LDC R11, c[0x0][0x3d8] ;  /* 0x0000f600ff0b7b82 */ /* 0x000ea20000000800 */
[----:B0-----:R-:W-:Y:S01]  /*6c70*/  IMAD R26, R10, 0xbd, RZ ;  /* 0x000000bd0a1a7824 */ /* 0x001fe200078e02ff */
[----:B------:R-:W-:Y:S01]  /*6c80*/  IADD3 R2, P5, PT, R3, R28, RZ ;  /* 0x0000001c03027210 */ /* 0x000fe20007fbe0ff */
[----:B------:R-:W-:Y:S01]  /*6c90*/  IMAD R22, R22, 0xbf, RZ ;  /* 0x000000bf16167824 */ /* 0x000fe200078e02ff */
[----:B------:R-:W-:Y:S01]  /*6ca0*/  STL.64 [R1+0x8a0], R16 ;  /* 0x0008a01001007387 */ /* 0x000fe20000100a00 */
[----:B------:R-:W-:Y:S01]  /*6cb0*/  IMAD R20, R24, 0x6, RZ ;  /* 0x0000000618147824 */ /* 0x000fe200078e02ff */
[----:B------:R-:W-:-:S02]  /*6cc0*/  LEA.HI.X.SX32 R9, R26, R29, 0x1, P4 ;  /* 0x0000001d1a097211 */ /* 0x000fc400020f0eff */
[----:B------:R-:W0:Y:S01]  /*6cd0*/  LDC R10, c[0x0][0x3d8] ;  /* 0x0000f600ff0a7b82 */ /* 0x000e220000000800 */
[----:B-1----:R-:W-:Y:S01]  /*6ce0*/  IMAD R26, R27, 0x5f, RZ ;  /* 0x0000005f1b1a7824 */ /* 0x002fe200078e02ff */
[----:B------:R-:W-:-:S04]  /*6cf0*/  LEA.HI.X.SX32 R3, R22, R29, 0x1, P5 ;  /* 0x0000001d16037211 */ /* 0x000fc800028f0eff */
[----:B------:R-:W-:Y:S01]  /*6d00*/  LEA.HI.X.SX32 R15, R26, R29, 0x1, P3 ;  /* 0x0000001d1a0f7211 */ /* 0x000fe200018f0eff */
[----:B------:R-:W-:Y:S01]  /*6d10*/  STL.64 [R1+0x898], R8 ;  /* 0x0008980801007387 */ /* 0x000fe20000100a00 */
[----:B------:R-:W1:Y:S03]  /*6d20*/  LDC R27, c[0x0][0x3d8] ;  /* 0x0000f600ff1b7b82 */ /* 0x000e660000000800 */
[----:B------:R-:W-:Y:S04]  /*6d30*/  STL.64 [R1+0xac8], R14 ;  /* 0x000ac80e01007387 */ /* 0x000fe80000100a00 */
[----:B------:R-:W-:Y:S01]  /*6d40*/  STL.64 [R1+0x890], R12 ;  /* 0x0008900c01007387 */ /* 0x000fe20000100a00 */
[----:B------:R-:W-:Y:S01]  /*6d50*/  IADD3 R18, P1, PT, R25, R28, RZ ;  /* 0x0000001c19127210 */ /* 0x000fe20007f3e0ff */
[----:B------:R-:W3:Y:S02]  /*6d60*/  LDC R26, c[0x0][0x3d8] ;  /* 0x0000f600ff1a7b82 */ /* 0x000ee40000000800 */
[----:B------:R4:W-:Y:S02]  /*6d70*/  STL.64 [R1+0x888], R2 ;  /* 0x0008880201007387 */ /* 0x0009e40000100a00 */
[----:B----4-:R-:W-:-:S02]  /*6d80*/  IMAD R2, R24, 0x3, RZ ;  /* 0x0000000318027824 */ /* 0x010fc400078e02ff */
[----:B--2---:R-:W-:Y:S02]  /*6d90*/  IMAD R3, R11, 0x180, RZ ;  /* 0x000001800b037824 */ /* 0x004fe400078e02ff */
[----:B------:R-:W2:Y:S08]  /*6da0*/  LDC R24, c[0x0][0x3d8] ;  /* 0x0000f600ff187b82 */ /* 0x000eb00000000800 */
[----:B------:R-:W4:Y:S01]  /*6db0*/  LDC R11, c[0x0][0x3d8] ;  /* 0x0000f600ff0b7b82 */ /* 0x000f220000000800 */
[----:B--2---:R-:W-:-:S02]  /*6dc0*/  IMAD R22, R24, 0x182, RZ ;  /* 0x0000018218167824 */ /* 0x004fc400078e02ff */
[----:B----4-:R-:W-:-:S05]  /*6dd0*/  IMAD R24, R11, 0xc2, RZ ;  /* 0x000000c20b187824 */ /* 0x010fca00078e02ff */
[----:B------:R-:W2:Y:S01]  /*6de0*/  LDC R11, c[0x0][0x3d8] ;  /* 0x0000f600ff0b7b82 */ /* 0x000ea20000000800 */
[----:B------:R-:W-:-:S04]  /*6df0*/  IADD3 R8, P4, PT, R23, R28, RZ ;  /* 0x0000001c17087210 */ /* 0x000fc80007f9e0ff */
[-C--:B------:R-:W-:Y:S01]  /*6e00*/  LEA.HI.X.SX32 R9, R25, R29.reuse, 0x1, P4 ;  /* 0x0000001d19097211 */ /* 0x080fe200020f0eff */
[----:B0-----:R-:W-:Y:S01]  /*6e10*/  IMAD R10, R10, 0x30, RZ ;  /* 0x000000300a0a7824 */ /* 0x001fe200078e02ff */
[-C--:B------:R-:W-:Y:S01]  /*6e20*/  IADD3 R4, P2, PT, R20, R28.reuse, RZ ;  /* 0x0000001c14047210 */ /* 0x080fe20007f5e0ff */
[----:B-1----:R-:W-:Y:S02]  /*6e30*/  IMAD R27, R27, 0x60, RZ ;  /* 0x000000601b1b7824 */ /* 0x002fe400078e02ff */
[----:B--2---:R-:W-:Y:S02]  /*6e40*/  IMAD R25, R11, 0x184, RZ ;  /* 0x000001840b197824 */ /* 0x004fe400078e02ff */
[----:B------:R-:W0:Y:S01]  /*6e50*/  LDC R11, c[0x0][0x3d8] ;  /* 0x0000f600ff0b7b82 */ /* 0x000e220000000800 */
[----:B------:R-:W-:Y:S02]  /*6e60*/  IADD3 R16, P3, PT, R10, R28, RZ ;  /* 0x0000001c0a107210 */ /* 0x000fe40007f7e0ff */
[----:B------:R-:W-:-:S02]  /*6e70*/  LEA.HI.X.SX32 R5, R2, R29, 0x1, P2 ;  /* 0x0000001d02057211 */ /* 0x000fc400010f0eff */
[-C--:B------:R-:W-:Y:S02]  /*6e80*/  IADD3 R14, P6, PT, R27, R28.reuse, RZ ;  /* 0x0000001c1b0e7210 */ /* 0x080fe40007fde0ff */
[-C--:B------:R-:W-:Y:S01]  /*6e90*/  LEA.HI.X.SX32 R19, R20, R29.reuse, 0x1, P1 ;  /* 0x0000001d14137211 */ /* 0x080fe200008f0eff */
[----:B------:R1:W-:Y:S01]  /*6ea0*/  STL.64 [R1+0xd00], R4 ;  /* 0x000d000401007387 */ /* 0x0003e20000100a00 */
[-C--:B------:R-:W-:Y:S02]  /*6eb0*/  LEA.HI.X.SX32 R17, R23, R29.reuse, 0x1, P3 ;  /* 0x0000001d17117211 */ /* 0x080fe400018f0eff */
[----:B------:R-:W-:Y:S01]  /*6ec0*/  LEA.HI.X.SX32 R15, R10, R29, 0x1, P6 ;  /* 0x0000001d0a0f7211 */ /* 0x000fe200030f0eff */
[----:B0-----:R-:W-:Y:S01]  /*6ed0*/  IMAD R11, R11, 0x186, RZ ;  /* 0x000001860b0b7824 */ /* 0x001fe200078e02ff */
[----:B-1----:R-:W2:Y:S01]  /*6ee0*/  LDL.LU.64 R4, [R1+0x1648] ;  /* 0x0016480001047983 */ /* 0x002ea20000300a00 */
[----:B---3--:R-:W-:Y:S01]  /*6ef0*/  IMAD R26, R26, 0xc0, RZ ;  /* 0x000000c01a1a7824 */ /* 0x008fe200078e02ff */
[-C--:B------:R-:W-:Y:S01]  /*6f00*/  IADD3 R2, P2, PT, R3, R28.reuse, RZ ;  /* 0x0000001c03027210 */ /* 0x080fe20007f5e0ff */
[----:B------:R-:W0:Y:S01]  /*6f10*/  LDC R10, c[0x0][0x3d8] ;  /* 0x0000f600ff0a7b82 */ /* 0x000e220000000800 */
[----:B------:R-:W-:Y:S04]  /*6f20*/  STL.64 [R1+0xcf0], R18 ;  /* 0x000cf01201007387 */ /* 0x000fe80000100a00 */
[----:B------:R-:W-:Y:S04]  /*6f30*/  STL.64 [R1+0xcd0], R8 ;  /* 0x000cd00801007387 */ /* 0x000fe80000100a00 */
[----:B------:R-:W-:Y:S04]  /*6f40*/  STL.64 [R1+0xc88], R16 ;  /* 0x000c881001007387 */ /* 0x000fe80000100a00 */
[----:B------:R1:W-:Y:S02]  /*6f50*/  STL.64 [R1+0xbf0], R14 ;  /* 0x000bf00e01007387 */ /* 0x0003e40000100a00 */
[----:B-1----:R-:W-:-:S02]  /*6f60*/  IADD3 R14, P6, PT, R11, R28, RZ ;  /* 0x0000001c0b0e7210 */ /* 0x002fc40007fde0ff */
[----:B------:R-:W1:Y:S01]  /*6f70*/  LDC R11, c[0x0][0x3d8] ;  /* 0x0000f600ff0b7b82 */ /* 0x000e620000000800 */
[----:B------:R-:W-:-:S04]  /*6f80*/  IADD3 R12, P5, PT, R26, R28, RZ ;  /* 0x0000001c1a0c7210 */ /* 0x000fc80007fbe0ff */
[-C--:B------:R-:W-:Y:S01]  /*6f90*/  LEA.HI.X.SX32 R13, R27, R29.reuse, 0x1, P5 ;  /* 0x0000001d1b0d7211 */ /* 0x080fe200028f0eff */
[----:B-1----:R-:W-:Y:S02]  /*6fa0*/  IMAD R27, R11, 0xc1, RZ ;  /* 0x000000c10b1b7824 */ /* 0x002fe400078e02ff */
[----:B------:R-:W1:Y:S01]  /*6fb0*/  LDC R11, c[0x0][0x3d8] ;  /* 0x0000f600ff0b7b82 */ /* 0x000e620000000800 */
[----:B------:R-:W-:Y:S02]  /*6fc0*/  LEA.HI.X.SX32 R3, R26, R29, 0x1, P2 ;  /* 0x0000001d1a037211 */ /* 0x000fe400010f0eff */
[----:B------:R-:W-:-:S05]  /*6fd0*/  IADD3 R18, P1, PT, R22, R28, RZ ;  /* 0x0000001c16127210 */ /* 0x000fca0007f3e0ff */
[----:B------:R-:W3:Y:S01]  /*6fe0*/  LDC R26, c[0x0][0x3d8] ;  /* 0x0000f600ff1a7b82 */ /* 0x000ee20000000800 */
[----:B-1----:R-:W-:-:S07]  /*6ff0*/  IMAD R23, R11, 0x188, RZ ;  /* 0x000001880b177824 */ /* 0x002fce00078e02ff */
[----:B------:R-:W1:Y:S01]  /*7000*/  LDC R11, c[0x0][0x3d8] ;  /* 0x0000f600ff0b7b82 */ /* 0x000e620000000800 */
[----:B------:R-:W-:Y:S01]  /*7010*/  LEA.HI.X.SX32 R19, R27, R29, 0x1, P1 ;  /* 0x0000001d1b137211 */ /* 0x000fe200008f0eff */
[----:B------:R-:W-:Y:S04]  /*7020*/  STL.64 [R1+0xac0], R12 ;  /* 0x000ac00c01007387 */ /* 0x000fe80000100a00 */
[----:B------:R-:W-:Y:S02]  /*7030*/  STL.64 [R1+0x880], R2 ;  /* 0x0008800201007387 */ /* 0x000fe40000100a00 */
[----:B------:R-:W4:Y:S02]  /*7040*/  LDC R27, c[0x0][0x3d8] ;  /* 0x0000f600ff1b7b82 */ /* 0x000f240000000800 */
[----:B------:R0:W-:Y:S02]  /*7050*/  STL.64 [R1+0x878], R18 ;  /* 0x0008781201007387 */ /* 0x0001e40000100a00 */
[----:B0-----:R-:W-:Y:S01]  /*7060*/  IADD3 R18, P1, PT, R23, R28, RZ ;  /* 0x0000001c17127210 */ /* 0x001fe20007f3e0ff */
[----:B-1----:R-:W-:-:S03]  /*7070*/  IMAD R23, R11, 0xc6, RZ ;  /* 0x000000c60b177824 */ /* 0x002fc600078e02ff */
[----:B------:R-:W0:Y:S01]  /*7080*/  LDC R11, c[0x0][0x3d8] ;  /* 0x0000f600ff0b7b82 */ /* 0x000e220000000800 */
[----:B---3--:R-:W-:Y:S01]  /*7090*/  IMAD R26, R26, 0x61, RZ ;  /* 0x000000611a1a7824 */ /* 0x008fe200078e02ff */
[-C--:B------:R-:W-:Y:S02]  /*70a0*/  IADD3 R8, P4, PT, R24, R28.reuse, RZ ;  /* 0x0000001c18087210 */ /* 0x080fe40007f9e0ff */
[-C--:B------:R-:W-:Y:S02]  /*70b0*/  IADD3 R16, P3, PT, R25, R28.reuse, RZ ;  /* 0x0000001c19107210 */ /* 0x080fe40007f7e0ff */
[-C--:B------:R-:W-:Y:S01]  /*70c0*/  LEA.HI.X.SX32 R9, R26, R29.reuse, 0x1, P4 ;  /* 0x0000001d1a097211 */ /* 0x080fe200020f0eff */
[----:B----4-:R-:W-:Y:S01]  /*70d0*/  IMAD R27, R27, 0x18a, RZ ;  /* 0x0000018a1b1b7824 */ /* 0x010fe200078e02ff */
[----:B------:R-:W-:Y:S01]  /*70e0*/  LEA.HI.X.SX32 R17, R24, R29, 0x1, P3 ;  /* 0x0000001d18117211 */ /* 0x000fe200018f0eff */
[----:B------:R-:W1:Y:S02]  /*70f0*/  LDC R25, c[0x0][0x3d8] ;  /* 0x0000f600ff197b82 */ /* 0x000e640000000800 */
[----:B------:R3:W-:Y:S06]  /*7100*/  STL.64 [R1+0xab8], R8 ;  /* 0x000ab80801007387 */ /* 0x0007ec0000100a00 */
[----:B------:R-:W4:Y:S01]  /*7110*/  LDC R24, c[0x0][0x3d8] ;  /* 0x0000f600ff187b82 */ /* 0x000f220000000800 */
[----:B---3--:R-:W-:Y:S01]  /*7120*/  IADD3 R8, P4, PT, R27, R28, RZ ;  /* 0x0000001c1b087210 */ /* 0x008fe20007f9e0ff */
[----:B0-----:R-:W-:-:S06]  /*7130*/  IMAD R27, R11, 0xc3, RZ ;  /* 0x000000c30b1b7824 */ /* 0x001fcc00078e02ff */
[----:B------:R-:W0:Y:S01]  /*7140*/  LDC R11, c[0x0][0x3d8] ;  /* 0x0000f600ff0b7b82 */ /* 0x000e220000000800 */
[----:B----4-:R-:W-:Y:S02]  /*7150*/  IMAD R26, R24, 0x18c, RZ ;  /* 0x0000018c181a7824 */ /* 0x010fe400078e02ff */
[----:B0-----:R-:W-:-:S05]  /*7160*/  IMAD R24, R11, 0x31, RZ ;  /* 0x000000310b187824 */ /* 0x001fca00078e02ff */
[----:B------:R-:W0:Y:S01]  /*7170*/  LDC R11, c[0x0][0x3d8] ;  /* 0x0000f600ff0b7b82 */ /* 0x000e220000000800 */
[----:B-1----:R-:W-:Y:S01]  /*7180*/  IMAD R25, R25, 0x62, RZ ;  /* 0x0000006219197824 */ /* 0x002fe200078e02ff */
[----:B------:R-:W-:-:S04]  /*7190*/  LEA.HI.X.SX32 R15, R27, R29, 0x1, P6 ;  /* 0x0000001d1b0f7211 */ /* 0x000fc800030f0eff */
[----:B------:R-:W-:Y:S02]  /*71a0*/  IADD3 R12, P5, PT, R25, R28, RZ ;  /* 0x0000001c190c7210 */ /* 0x000fe40007fbe0ff */
[----:B------:R-:W1:Y:S02]  /*71b0*/  LDC R27, c[0x0][0x3d8] ;  /* 0x0000f600ff1b7b82 */ /* 0x000e640000000800 */
[----:B------:R-:W-:Y:S01]  /*71c0*/  LEA.HI.X.SX32 R13, R24, R29, 0x1, P5 ;  /* 0x0000001d180d7211 */ /* 0x000fe200028f0eff */
[----:B0-----:R-:W-:-:S05]  /*71d0*/  IMAD R24, R11, 0x32, RZ ;  /* 0x000000320b187824 */ /* 0x001fca00078e02ff */
[----:B------:R-:W0:Y:S01]  /*71e0*/  LDC R11, c[0x0][0x3d8] ;  /* 0x0000f600ff0b7b82 */ /* 0x000e220000000800 */
[----:B------:R-:W-:Y:S01]  /*71f0*/  IMAD R10, R10, 0xc4, RZ ;  /* 0x000000c40a0a7824 */ /* 0x000fe200078e02ff */
[----:B------:R-:W-:Y:S01]  /*7200*/  STL.64 [R1+0x870], R16 ;  /* 0x0008701001007387 */ /* 0x000fe20000100a00 */
[----:B-1----:R-:W-:-:S03]  /*7210*/  IMAD R27, R27, 0x18e, RZ ;  /* 0x0000018e1b1b7824 */ /* 0x002fc600078e02ff */
[CC--:B------:R-:W-:Y:S01]  /*7220*/  IADD3 R2, P2, PT, R10.reuse, R28.reuse, RZ ;  /* 0x0000001c0a027210 */ /* 0x0c0fe20007f5e0ff */
[----:B------:R-:W-:Y:S03]  /*7230*/  STL.64 [R1+0x868], R14 ;  /* 0x0008680e01007387 */ /* 0x000fe60000100a00 */
[-C--:B------:R-:W-:Y:S01]  /*7240*/  LEA.HI.X.SX32 R3, R25, R29.reuse, 0x1, P2 ;  /* 0x0000001d19037211 */ /* 0x080fe200010f0eff */
[----:B------:R1:W-:Y:S01]  /*7250*/  STL.64 [R1+0xbe8], R12 ;  /* 0x000be80c01007387 */ /* 0x0003e20000100a00 */
[----:B------:R-:W-:Y:S02]  /*7260*/  LEA.HI.X.SX32 R19, R10, R29, 0x1, P1 ;  /* 0x0000001d0a137211 */ /* 0x000fe400008f0eff */
[----:B------:R-:W3:Y:S01]  /*7270*/  LDC R10, c[0x0][0x3d8] ;  /* 0x0000f600ff0a7b82 */ /* 0x000ee20000000800 */
[----:B-1----:R-:W-:Y:S01]  /*7280*/  IADD3 R12, P5, PT, R27, R28, RZ ;  /* 0x0000001c1b0c7210 */ /* 0x002fe20007fbe0ff */
[----:B0-----:R-:W-:-:S06]  /*7290*/  IMAD R25, R11, 0x64, RZ ;  /* 0x000000640b197824 */ /* 0x001fcc00078e02ff */
[----:B------:R-:W0:Y:S08]  /*72a0*/  LDC R27, c[0x0][0x3d8] ;  /* 0x0000f600ff1b7b82 */ /* 0x000e300000000800 */
[----:B------:R-:W1:Y:S01]  /*72b0*/  LDC R11, c[0x0][0x3d8] ;  /* 0x0000f600ff0b7b82 */ /* 0x000e620000000800 */
[-C--:B------:R-:W-:Y:S02]  /*72c0*/  IADD3 R14, P6, PT, R26, R28.reuse, RZ ;  /* 0x0000001c1a0e7210 */ /* 0x080fe40007fde0ff */
[----:B------:R-:W-:Y:S01]  /*72d0*/  IADD3 R16, P3, PT, R23, R28, RZ ;  /* 0x0000001c17107210 */ /* 0x000fe20007f7e0ff */
[----:B---3--:R-:W-:-:S02]  /*72e0*/  IMAD R10, R10, 0x63, RZ ;  /* 0x000000630a0a7824 */ /* 0x008fc400078e02ff */
[----:B0-----:R-:W-:Y:S02]  /*72f0*/  IMAD R26, R27, 0xc8, RZ ;  /* 0x000000c81b1a7824 */ /* 0x001fe400078e02ff */
[----:B-1----:R-:W-:Y:S02]  /*7300*/  IMAD R27, R11, 0xc5, RZ ;  /* 0x000000c50b1b7824 */ /* 0x002fe400078e02ff */
[----:B------:R-:W0:Y:S01]  /*7310*/  LDC R11, c[0x0][0x3d8] ;  /* 0x0000f600ff0b7b82 */ /* 0x000e220000000800 */
[----:B------:R-:W-:-:S07]  /*7320*/  LEA.HI.X.SX32 R17, R10, R29, 0x1, P3 ;  /* 0x0000001d0a117211 */ /* 0x000fce00018f0eff */
[----:B------:R-:W1:Y:S01]  /*7330*/  LDC R10, c[0x0][0x3d8] ;  /* 0x0000f600ff0a7b82 */ /* 0x000e620000000800 */
[-C--:B------:R-:W-:Y:S01]  /*7340*/  LEA.HI.X.SX32 R9, R27, R29.reuse, 0x1, P4 ;  /* 0x0000001d1b097211 */ /* 0x080fe200020f0eff */
[----:B------:R-:W-:Y:S04]  /*7350*/  STL.64 [R1+0xab0], R2 ;  /* 0x000ab00201007387 */ /* 0x000fe80000100a00 */
[----:B------:R-:W-:Y:S01]  /*7360*/  STL.64 [R1+0x860], R18 ;  /* 0x0008601201007387 */ /* 0x000fe20000100a00 */
[----:B------:R-:W-:Y:S01]  /*7370*/  LEA.HI.X.SX32 R15, R23, R29, 0x1, P6 ;  /* 0x0000001d170f7211 */ /* 0x000fe200030f0eff */
[----:B------:R-:W3:Y:S02]  /*7380*/  LDC R27, c[0x0][0x3d8] ;  /* 0x0000f600ff1b7b82 */ /* 0x000ee40000000800 */
[----:B------:R-:W-:Y:S01]  /*7390*/  STL.64 [R1+0x858], R8 ;  /* 0x0008580801007387 */ /* 0x000fe20000100a00 */
[----:B0-----:R-:W-:-:S03]  /*73a0*/  IMAD R11, R11, 0x190, RZ ;  /* 0x000001900b0b7824 */ /* 0x001fc600078e02ff */
[----:B------:R0:W-:Y:S02]  /*73b0*/  STL.64 [R1+0xaa8], R16 ;  /* 0x000aa81001007387 */ /* 0x0001e40000100a00 */
[----:B0-----:R-:W-:Y:S02]  /*73c0*/  IADD3 R16, P3, PT, R11, R28, RZ ;  /* 0x0000001c0b107210 */ /* 0x001fe40007f7e0ff */
[----:B------:R-:W0:Y:S01]  /*73d0*/  LDC R11, c[0x0][0x3d8] ;  /* 0x0000f600ff0b7b82 */ /* 0x000e220000000800 */
[----:B-1----:R-:W-:-:S07]  /*73e0*/  IMAD R22, R10, 0x192, RZ ;  /* 0x000001920a167824 */ /* 0x002fce00078e02ff */
[----:B------:R-:W1:Y:S01]  /*73f0*/  LDC R10, c[0x0][0x3d8] ;  /* 0x0000f600ff0a7b82 */ /* 0x000e620000000800 */
[----:B0-----:R-:W-:Y:S01]  /*7400*/  IMAD R23, R11, 0xc7, RZ ;  /* 0x000000c70b177824 */ /* 0x001fe200078e02ff */
[-C--:B------:R-:W-:Y:S02]  /*7410*/  IADD3 R18, P1, PT, R25, R28.reuse, RZ ;  /* 0x0000001c19127210 */ /* 0x080fe40007f3e0ff */
[----:B------:R-:W-:Y:S01]  /*7420*/  IADD3 R8, P4, PT, R26, R28, RZ ;  /* 0x0000001c1a087210 */ /* 0x000fe20007f9e0ff */
[----:B------:R0:W-:Y:S01]  /*7430*/  STL.64 [R1+0x850], R14 ;  /* 0x0008500e01007387 */ /* 0x0001e20000100a00 */
[----:B------:R-:W-:Y:S02]  /*7440*/  LEA.HI.X.SX32 R13, R23, R29, 0x1, P5 ;  /* 0x0000001d170d7211 */ /* 0x000fe400028f0eff */
[----:B------:R-:W4:Y:S01]  /*7450*/  LDC R11, c[0x0][0x3d8] ;  /* 0x0000f600ff0b7b82 */ /* 0x000f220000000800 */
[----:B-1----:R-:W-:-:S07]  /*7460*/  IMAD R23, R10, 0x19, RZ ;  /* 0x000000190a177824 */ /* 0x002fce00078e02ff */
[----:B------:R-:W1:Y:S01]  /*7470*/  LDC R10, c[0x0][0x3d8] ;  /* 0x0000f600ff0a7b82 */ /* 0x000e620000000800 */
[----:B------:R-:W-:Y:S01]  /*7480*/  LEA.HI.X.SX32 R19, R24, R29, 0x1, P1 ;  /* 0x0000001d18137211 */ /* 0x000fe200008f0eff */
[----:B-1----:R-:W-:-:S05]  /*7490*/  IMAD R10, R10, 0x196, RZ ;  /* 0x000001960a0a7824 */ /* 0x002fca00078e02ff */
[-C--:B------:R-:W-:Y:S02]  /*74a0*/  IADD3 R20, P1, PT, R10, R28.reuse, RZ ;  /* 0x0000001c0a147210 */ /* 0x080fe40007f3e0ff */
[----:B------:R-:W1:Y:S01]  /*74b0*/  LDC R10, c[0x0][0x3d8] ;  /* 0x0000f600ff0a7b82 */ /* 0x000e620000000800 */
[----:B------:R-:W-:Y:S02]  /*74c0*/  LEA.HI.X.SX32 R9, R25, R29, 0x1, P4 ;  /* 0x0000001d19097211 */ /* 0x000fe400020f0eff */
[-C--:B------:R-:W-:Y:S01]  /*74d0*/  IADD3 R2, P2, PT, R24, R28.reuse, RZ ;  /* 0x0000001c18027210 */ /* 0x080fe20007f5e0ff */
[----:B-1----:R-:W-:Y:S01]  /*74e0*/  IMAD R25, R10, 0xc9, RZ ;  /* 0x000000c90a197824 */ /* 0x002fe200078e02ff */
[----:B0-----:R-:W-:-:S03]  /*74f0*/  IADD3 R14, P6, PT, R22, R28, RZ ;  /* 0x0000001c160e7210 */ /* 0x001fc60007fde0ff */
[----:B------:R-:W0:Y:S01]  /*7500*/  LDC R10, c[0x0][0x3d8] ;  /* 0x0000f600ff0a7b82 */ /* 0x000e220000000800 */
[-C--:B------:R-:W-:Y:S02]  /*7510*/  LEA.HI.X.SX32 R17, R26, R29.reuse, 0x1, P3 ;  /* 0x0000001d1a117211 */ /* 0x080fe400018f0eff */
[-C--:B------:R-:W-:Y:S02]  /*7520*/  LEA.HI.X.SX32 R3, R23, R29.reuse, 0x1, P2 ;  /* 0x0000001d17037211 */ /* 0x080fe400010f0eff */
[----:B------:R-:W-:-:S03]  /*7530*/  LEA.HI.X.SX32 R15, R25, R29, 0x1, P6 ;  /* 0x0000001d190f7211 */ /* 0x000fc600030f0eff */
[----:B------:R-:W1:Y:S08]  /*7540*/  LDC R26, c[0x0][0x3d8] ;  /* 0x0000f600ff1a7b82 */ /* 0x000e700000000800 */
[----:B------:R-:W1:Y:S01]  /*7550*/  LDC R25, c[0x0][0x3d8] ;  /* 0x0000f600ff197b82 */ /* 0x000e620000000800 */
[----:B0-----:R-:W-:Y:S01]  /*7560*/  IMAD R23, R10, 0x198, RZ ;  /* 0x000001980a177824 */ /* 0x001fe200078e02ff */
[----:B------:R-:W-:Y:S06]  /*7570*/  STL.64 [R1+0x848], R12 ;  /* 0x0008480c01007387 */ /* 0x000fec0000100a00 */
[----:B------:R-:W0:Y:S01]  /*7580*/  LDC R10, c[0x0][0x3d8] ;  /* 0x0000f600ff0a7b82 */ /* 0x000e220000000800 */
[----:B------:R1:W-:Y:S04]  /*7590*/  STL.64 [R1+0xc80], R2 ;  /* 0x000c800201007387 */ /* 0x0003e80000100a00 */
[----:B------:R-:W-:Y:S01]  /*75a0*/  STL.64 [R1+0xbe0], R18 ;  /* 0x000be01201007387 */ /* 0x000fe20000100a00 */
[----:B----4-:R-:W-:-:S02]  /*75b0*/  IMAD R11, R11, 0x194, RZ ;  /* 0x000001940b0b7824 */ /* 0x010fc400078e02ff */
[----:B------:R-:W4:Y:S01]  /*75c0*/  LDC R24, c[0x0][0x3d8] ;  /* 0x0000f600ff187b82 */ /* 0x000f220000000800 */
[----:B------:R-:W-:Y:S04]  /*75d0*/  STL.64 [R1+0xaa0], R8 ;  /* 0x000aa00801007387 */ /* 0x000fe80000100a00 */
[----:B------:R2:W-:Y:S01]  /*75e0*/  STL.64 [R1+0x840], R16 ;  /* 0x0008401001007387 */ /* 0x0005e20000100a00 */
[-C--:B-1----:R-:W-:Y:S01]  /*75f0*/  IADD3 R2, P2, PT, R11, R28.reuse, RZ ;  /* 0x0000001c0b027210 */ /* 0x082fe20007f5e0ff */
[----:B---3--:R-:W-:Y:S01]  /*7600*/  IMAD R27, R27, 0xca, RZ ;  /* 0x000000ca1b1b7824 */ /* 0x008fe200078e02ff */
[----:B------:R-:W1:Y:S01]  /*7610*/  LDC R11, c[0x0][0x3d8] ;  /* 0x0000f600ff0b7b82 */ /* 0x000e620000000800 */
[----:B--2---:R-:W-:Y:S01]  /*7620*/  IADD3 R16, P6, PT, R23, R28, RZ ;  /* 0x0000001c17107210 */ /* 0x004fe20007fde0ff */
[----:B------:R-:W-:-:S02]  /*7630*/  IMAD R23, R26, 0x65, RZ ;  /* 0x000000651a177824 */ /* 0x000fc400078e02ff */
[----:B------:R-:W-:Y:S02]  /*7640*/  IMAD R26, R25, 0x19a, RZ ;  /* 0x0000019a191a7824 */ /* 0x000fe400078e02ff */
[----:B0-----:R-:W-:Y:S02]  /*7650*/  IMAD R25, R10, 0xce, RZ ;  /* 0x000000ce0a197824 */ /* 0x001fe400078e02ff */
[----:B------:R-:W0:Y:S01]  /*7660*/  LDC R10, c[0x0][0x3d8] ;  /* 0x0000f600ff0a7b82 */ /* 0x000e220000000800 */
[CC--:B------:R-:W-:Y:S02]  /*7670*/  IADD3 R12, P5, PT, R27.reuse, R28.reuse, RZ ;  /* 0x0000001c1b0c7210 */ /* 0x0c0fe40007fbe0ff */
[-C--:B------:R-:W-:Y:S02]  /*7680*/  LEA.HI.X.SX32 R3, R27, R29.reuse, 0x1, P2 ;  /* 0x0000001d1b037211 */ /* 0x080fe400010f0eff */
[----:B------:R-:W-:Y:S01]  /*7690*/  LEA.HI.X.SX32 R13, R23, R29, 0x1, P5 ;  /* 0x0000001d170d7211 */ /* 0x000fe200028f0eff */
[----:B------:R-:W-:Y:S01]  /*76a0*/  STL.64 [R1+0x838], R14 ;  /* 0x0008380e01007387 */ /* 0x000fe20000100a00 */
[----:B----4-:R-:W-:Y:S01]  /*76b0*/  IMAD R24, R24, 0xcc, RZ ;  /* 0x000000cc18187824 */ /* 0x010fe200078e02ff */
[----:B------:R-:W2:Y:S02]  /*76c0*/  LDC R27, c[0x0][0x3d8] ;  /* 0x0000f600ff1b7b82 */ /* 0x000ea40000000800 */
[----:B------:R-:W-:Y:S04]  /*76d0*/  STL.64 [R1+0xa98], R12 ;  /* 0x000a980c01007387 */ /* 0x000fe80000100a00 */
[----:B------:R0:W-:Y:S01]  /*76e0*/  STL.64 [R1+0x830], R2 ;  /* 0x0008300201007387 */ /* 0x0001e20000100a00 */
[----:B-1----:R-:W-:Y:S01]  /*76f0*/  IMAD R11, R11, 0x66, RZ ;  /* 0x000000660b0b7824 */ /* 0x002fe200078e02ff */
[-C--:B------:R-:W-:Y:S01]  /*7700*/  IADD3 R18, P3, PT, R24, R28.reuse, RZ ;  /* 0x0000001c18127210 */ /* 0x080fe20007f7e0ff */
[----:B0-----:R-:W-:Y:S01]  /*7710*/  IMAD R2, R10, 0xcb, RZ ;  /* 0x000000cb0a027824 */ /* 0x001fe200078e02ff */
[-C--:B------:R-:W-:Y:S01]  /*7720*/  IADD3 R12, P5, PT, R26, R28.reuse, RZ ;  /* 0x0000001c1a0c7210 */ /* 0x080fe20007fbe0ff */
[----:B------:R-:W0:Y:S01]  /*7730*/  LDC R10, c[0x0][0x3d8] ;  /* 0x0000f600ff0a7b82 */ /* 0x000e220000000800 */
[----:B------:R-:W-:-:S02]  /*7740*/  IADD3 R8, P4, PT, R11, R28, RZ ;  /* 0x0000001c0b087210 */ /* 0x000fc40007f9e0ff */
[----:B------:R-:W-:-:S05]  /*7750*/  LEA.HI.X.SX32 R19, R11, R29, 0x1, P3 ;  /* 0x0000001d0b137211 */ /* 0x000fca00018f0eff */
[----:B------:R-:W1:Y:S01]  /*7760*/  LDC R11, c[0x0][0x3d8] ;  /* 0x0000f600ff0b7b82 */ /* 0x000e620000000800 */
[----:B------:R-:W-:Y:S01]  /*7770*/  LEA.HI.X.SX32 R21, R2, R29, 0x1, P1 ;  /* 0x0000001d02157211 */ /* 0x000fe200008f0eff */
[----:B--2---:R-:W-:-:S04]  /*7780*/  IMAD R27, R27, 0x19e, RZ ;  /* 0x0000019e1b1b7824 */ /* 0x004fc800078e02ff */
[----:B------:R-:W-:Y:S02]  /*7790*/  STL.64 [R1+0x828], R20 ;  /* 0x0008281401007387 */ /* 0x000fe40000100a00 */
[----:B------:R-:W2:Y:S01]  /*77a0*/  LDC R3, c[0x0][0x3d8] ;  /* 0x0000f600ff037b82 */ /* 0x000ea20000000800 */
[----:B0-----:R-:W-:Y:S01]  /*77b0*/  IMAD R26, R10, 0x33, RZ ;  /* 0x000000330a1a7824 */ /* 0x001fe200078e02ff */
[----:B------:R-:W-:-:S06]  /*77c0*/  LEA.HI.X.SX32 R17, R24, R29, 0x1, P6 ;  /* 0x0000001d18117211 */ /* 0x000fcc00030f0eff */
[----:B------:R-:W0:Y:S01]  /*77d0*/  LDC R10, c[0x0][0x3d8] ;  /* 0x0000f600ff0a7b82 */ /* 0x000e220000000800 */
[----:B------:R-:W-:-:S05]  /*77e0*/  LEA.HI.X.SX32 R9, R26, R29, 0x1, P4 ;  /* 0x0000001d1a097211 */ /* 0x000fca00020f0eff */
[----:B------:R3:W-:Y:S02]  /*77f0*/  STL.64 [R1+0xbd8], R8 ;  /* 0x000bd80801007387 */ /* 0x0007e40000100a00 */
[----:B------:R-:W4:Y:S08]  /*7800*/  LDC R26, c[0x0][0x3d8] ;  /* 0x0000f600ff1a7b82 */ /* 0x000f300000000800 */
[----:B------:R-:W0:Y:S01]  /*7810*/  LDC R24, c[0x0][0x3d8] ;  /* 0x0000f600ff187b82 */ /* 0x000e220000000800 */
[----:B---3--:R-:W-:Y:S01]  /*7820*/  IADD3 R8, P4, PT, R27, R28, RZ ;  /* 0x0000001c1b087210 */ /* 0x008fe20007f9e0ff */
[----:B-1----:R-:W-:-:S06]  /*7830*/  IMAD R27, R11, 0x68, RZ ;  /* 0x000000680b1b7824 */ /* 0x002fcc00078e02ff */
[----:B------:R-:W1:Y:S01]  /*7840*/  LDC R11, c[0x0][0x3d8] ;  /* 0x0000f600ff0b7b82 */ /* 0x000e620000000800 */
[----:B----4-:R-:W-:Y:S02]  /*7850*/  IMAD R22, R26, 0xcd, RZ ;  /* 0x000000cd1a167824 */ /* 0x010fe400078e02ff */
[----:B--2---:R-:W-:Y:S02]  /*7860*/  IMAD R3, R3, 0x19c, RZ ;  /* 0x0000019c03037824 */ /* 0x004fe400078e02ff */
[----:B-1----:R-:W-:-:S03]  /*7870*/  IMAD R26, R11, 0xd0, RZ ;  /* 0x000000d00b1a7824 */ /* 0x002fc600078e02ff */
[----:B------:R-:W1:Y:S01]  /*7880*/  LDC R11, c[0x0][0x3d8] ;  /* 0x0000f600ff0b7b82 */ /* 0x000e620000000800 */
[----:B0-----:R-:W-:Y:S01]  /*7890*/  IMAD R24, R24, 0x67, RZ ;  /* 0x0000006718187824 */ /* 0x001fe200078e02ff */
[-C--:B------:R-:W-:Y:S02]  /*78a0*/  IADD3 R14, P2, PT, R25, R28.reuse, RZ ;  /* 0x0000001c190e7210 */ /* 0x080fe40007f5e0ff */
[----:B------:R-:W-:Y:S02]  /*78b0*/  IADD3 R2, P1, PT, R3, R28, RZ ;  /* 0x0000001c03027210 */ /* 0x000fe40007f3e0ff */
[-C--:B------:R-:W-:Y:S02]  /*78c0*/  LEA.HI.X.SX32 R13, R22, R29.reuse, 0x1, P5 ;  /* 0x0000001d160d7211 */ /* 0x080fe400028f0eff */
[-C--:B------:R-:W-:Y:S01]  /*78d0*/  LEA.HI.X.SX32 R15, R24, R29.reuse, 0x1, P2 ;  /* 0x0000001d180f7211 */ /* 0x080fe200010f0eff */
[----:B------:R-:W-:Y:S01]  /*78e0*/  STL.64 [R1+0xa90], R18 ;  /* 0x000a901201007387 */ /* 0x000fe20000100a00 */
[----:B------:R-:W-:Y:S01]  /*78f0*/  LEA.HI.X.SX32 R3, R25, R29, 0x1, P1 ;  /* 0x0000001d19037211 */ /* 0x000fe200008f0eff */
[----:B------:R-:W0:Y:S02]  /*7900*/  LDC R24, c[0x0][0x3d8] ;  /* 0x0000f600ff187b82 */ /* 0x000e240000000800 */
[----:B------:R2:W-:Y:S04]  /*7910*/  STL.64 [R1+0x820], R16 ;  /* 0x0008201001007387 */ /* 0x0005e80000100a00 */
[----:B------:R-:W-:Y:S01]  /*7920*/  STL.64 [R1+0x818], R12 ;  /* 0x0008180c01007387 */ /* 0x000fe20000100a00 */
[----:B------:R-:W-:Y:S01]  /*7930*/  IMAD R23, R10, 0x1a, RZ ;  /* 0x0000001a0a177824 */ /* 0x000fe200078e02ff */
[----:B------:R-:W3:Y:S02]  /*7940*/  LDC R25, c[0x0][0x3d8] ;  /* 0x0000f600ff197b82 */ /* 0x000ee40000000800 */
[----:B------:R-:W-:Y:S01]  /*7950*/  STL.64 [R1+0xa88], R14 ;  /* 0x000a880e01007387 */ /* 0x000fe20000100a00 */
[----:B-1----:R-:W-:-:S03]  /*7960*/  IMAD R11, R11, 0x1a0, RZ ;  /* 0x000001a00b0b7824 */ /* 0x002fc600078e02ff */
[----:B------:R1:W-:Y:S02]  /*7970*/  STL.64 [R1+0x810], R2 ;  /* 0x0008100201007387 */ /* 0x0003e40000100a00 */
[----:B------:R-:W4:Y:S01]  /*7980*/  LDC R10, c[0x0][0x3d8] ;  /* 0x0000f600ff0a7b82 */ /* 0x000f220000000800 */
[----:B--2---:R-:W-:-:S07]  /*7990*/  IADD3 R16, P1, PT, R11, R28, RZ ;  /* 0x0000001c0b107210 */ /* 0x004fce0007f3e0ff */
[----:B------:R-:W2:Y:S08]  /*79a0*/  LDC R11, c[0x0][0x3d8] ;  /* 0x0000f600ff0b7b82 */ /* 0x000eb00000000800 */
[----:B-1----:R-:W1:Y:S01]  /*79b0*/  LDC R3, c[0x0][0x3d8] ;  /* 0x0000f600ff037b82 */ /* 0x002e620000000800 */
[----:B------:R-:W-:Y:S01]  /*79c0*/  IADD3 R20, P3, PT, R23, R28, RZ ;  /* 0x0000001c17147210 */ /* 0x000fe20007f7e0ff */
[----:B-1----:R-:W-:-:S02]  /*79d0*/  IMAD R2, R3, 0xcf, RZ ;  /* 0x000000cf03027824 */ /* 0x002fc400078e02ff */
[----:B0-----:R-:W-:Y:S02]  /*79e0*/  IMAD R3, R24, 0x1a2, RZ ;  /* 0x000001a218037824 */ /* 0x001fe400078e02ff */
[----:B--2---:R-:W-:Y:S02]  /*79f0*/  IMAD R24, R11, 0xd, RZ ;  /* 0x0000000d0b187824 */ /* 0x004fe400078e02ff */
[----:B------:R-:W0:Y:S03]  /*7a00*/  LDC R11, c[0x0][0x3d8] ;  /* 0x0000f600ff0b7b82 */ /* 0x000e260000000800 */
[----:B------:R-:W-:Y:S01]  /*7a10*/  LEA.HI.X.SX32 R21, R24, R29, 0x1, P3 ;  /* 0x0000001d18157211 */ /* 0x000fe200018f0eff */
[----:B----4-:R-:W-:Y:S02]  /*7a20*/  IMAD R10, R10, 0x34, RZ ;  /* 0x000000340a0a7824 */ /* 0x010fe400078e02ff */
[----:B0-----:R-:W-:-:S02]  /*7a30*/  IMAD R24, R11, 0x1a4, RZ ;  /* 0x000001a40b187824 */ /* 0x001fc400078e02ff */
[----:B------:R-:W0:Y:S01]  /*7a40*/  LDC R11, c[0x0][0x3d8] ;  /* 0x0000f600ff0b7b82 */ /* 0x000e220000000800 */
[-C--:B------:R-:W-:Y:S02]  /*7a50*/  IADD3 R18, P6, PT, R10, R28.reuse, RZ ;  /* 0x0000001c0a127210 */ /* 0x080fe40007fde0ff */
[----:B------:R-:W-:Y:S02]  /*7a60*/  IADD3 R12, P5, PT, R27, R28, RZ ;  /* 0x0000001c1b0c7210 */ /* 0x000fe40007fbe0ff */
[-C--:B------:R-:W-:Y:S02]  /*7a70*/  LEA.HI.X.SX32 R9, R2, R29.reuse, 0x1, P4 ;  /* 0x0000001d02097211 */ /* 0x080fe400020f0eff */
[-C--:B------:R-:W-:Y:S02]  /*7a80*/  LEA.HI.X.SX32 R19, R23, R29.reuse, 0x1, P6 ;  /* 0x0000001d17137211 */ /* 0x080fe400030f0eff */
[----:B------:R-:W-:Y:S01]  /*7a90*/  LEA.HI.X.SX32 R13, R10, R29, 0x1, P5 ;  /* 0x0000001d0a0d7211 */ /* 0x000fe200028f0eff */
[----:B------:R1:W-:Y:S01]  /*7aa0*/  STL.64 [R1+0x808], R8 ;  /* 0x0008080801007387 */ /* 0x0003e20000100a00 */
[----:B0-----:R-:W-:-:S03]  /*7ab0*/  IMAD R11, R11, 0x1a6, RZ ;  /* 0x000001a60b0b7824 */ /* 0x001fc600078e02ff */
[----:B-1----:R-:W2:Y:S01]  /*7ac0*/  LDL.LU.64 R8, [R1+0x1640] ;  /* 0x0016400001087983 */ /* 0x002ea20000300a00 */
[CC--:B------:R-:W-:Y:S01]  /*7ad0*/  IADD3 R14, P2, PT, R26.reuse, R28.reuse, RZ ;  /* 0x0000001c1a0e7210 */ /* 0x0c0fe20007f5e0ff */
[----:B---3--:R-:W-:Y:S01]  /*7ae0*/  IMAD R25, R25, 0xd2, RZ ;  /* 0x000000d219197824 */ /* 0x008fe200078e02ff */
[-C--:B------:R-:W-:Y:S01]  /*7af0*/  IADD3 R2, P4, PT, R3, R28.reuse, RZ ;  /* 0x0000001c03027210 */ /* 0x080fe20007f9e0ff */
[----:B------:R-:W-:Y:S01]  /*7b00*/  STL.64 [R1+0xcc8], R20 ;  /* 0x000cc81401007387 */ /* 0x000fe20000100a00 */
[-C--:B------:R-:W-:Y:S01]  /*7b10*/  LEA.HI.X.SX32 R17, R26, R29.reuse, 0x1, P1 ;  /* 0x0000001d1a117211 */ /* 0x080fe200008f0eff */
[----:B------:R-:W0:Y:S02]  /*7b20*/  LDC R10, c[0x0][0x3d8] ;  /* 0x0000f600ff0a7b82 */ /* 0x000e240000000800 */
[----:B------:R-:W-:Y:S04]  /*7b30*/  STL.64 [R1+0xc78], R18 ;  /* 0x000c781201007387 */ /* 0x000fe80000100a00 */
[----:B------:R1:W-:Y:S01]  /*7b40*/  STL.64 [R1+0xbd0], R12 ;  /* 0x000bd00c01007387 */ /* 0x0003e20000100a00 */
[----:B------:R-:W-:Y:S01]  /*7b50*/  LEA.HI.X.SX32 R15, R27, R29, 0x1, P2 ;  /* 0x0000001d1b0f7211 */ /* 0x000fe200010f0eff */
[----:B------:R-:W3:Y:S01]  /*7b60*/  LDC R26, c[0x0][0x3d8] ;  /* 0x0000f600ff1a7b82 */ /* 0x000ee20000000800 */
[----:B-1----:R-:W-:-:S07]  /*7b70*/  IADD3 R12, P5, PT, R11, R28, RZ ;  /* 0x0000001c0b0c7210 */ /* 0x002fce0007fbe0ff */
[----:B------:R-:W1:Y:S01]  /*7b80*/  LDC R11, c[0x0][0x3d8] ;  /* 0x0000f600ff0b7b82 */ /* 0x000e620000000800 */
[----:B------:R-:W-:Y:S01]  /*7b90*/  STL.64 [R1+0xa80], R14 ;  /* 0x000a800e01007387 */ /* 0x000fe20000100a00 */
[----:B-1----:R-:W-:-:S06]  /*7ba0*/  IMAD R27, R11, 0xd1, RZ ;  /* 0x000000d10b1b7824 */ /* 0x002fcc00078e02ff */
[----:B------:R-:W1:Y:S01]  /*7bb0*/  LDC R11, c[0x0][0x3d8] ;  /* 0x0000f600ff0b7b82 */ /* 0x000e620000000800 */
[----:B------:R-:W-:Y:S01]  /*7bc0*/  LEA.HI.X.SX32 R3, R27, R29, 0x1, P4 ;  /* 0x0000001d1b037211 */ /* 0x000fe200020f0eff */
[----:B------:R-:W-:Y:S04]  /*7bd0*/  STL.64 [R1+0x800], R16 ;  /* 0x0008001001007387 */ /* 0x000fe80000100a00 */
[----:B------:R1:W-:Y:S02]  /*7be0*/  STL.64 [R1+0x7f8], R2 ;  /* 0x0007f80201007387 */ /* 0x0003e40000100a00 */
[----:B------:R-:W4:Y:S01]  /*7bf0*/  LDC R27, c[0x0][0x3d8] ;  /* 0x0000f600ff1b7b82 */ /* 0x000f220000000800 */
[----:B-1----:R-:W-:-:S07]  /*7c00*/  IMAD R3, R11, 0x1a8, RZ ;  /* 0x000001a80b037824 */ /* 0x002fce00078e02ff */
[----:B------:R-:W1:Y:S01]  /*7c10*/  LDC R11, c[0x0][0x3d8] ;  /* 0x0000f600ff0b7b82 */ /* 0x000e620000000800 */
[----:B---3--:R-:W-:Y:S01]  /*7c20*/  IMAD R23, R26, 0x69, RZ ;  /* 0x000000691a177824 */ /* 0x008fe200078e02ff */
[-C--:B------:R-:W-:Y:S02]  /*7c30*/  IADD3 R20, P3, PT, R25, R28.reuse, RZ ;  /* 0x0000001c19147210 */ /* 0x080fe40007f7e0ff */
[----:B------:R-:W-:Y:S02]  /*7c40*/  IADD3 R18, P6, PT, R24, R28, RZ ;  /* 0x0000001c18127210 */ /* 0x000fe40007fde0ff */
[-C--:B------:R-:W-:Y:S01]  /*7c50*/  LEA.HI.X.SX32 R21, R23, R29.reuse, 0x1, P3 ;  /* 0x0000001d17157211 */ /* 0x080fe200018f0eff */
[----:B-1----:R-:W-:Y:S01]  /*7c60*/  IMAD R26, R11, 0xd6, RZ ;  /* 0x000000d60b1a7824 */ /* 0x002fe200078e02ff */
[----:B------:R-:W1:Y:S08]  /*7c70*/  LDC R24, c[0x0][0x3d8] ;  /* 0x0000f600ff187b82 */ /* 0x000e700000000800 */
[----:B------:R-:W3:Y:S01]  /*7c80*/  LDC R11, c[0x0][0x3d8] ;  /* 0x0000f600ff0b7b82 */ /* 0x000ee20000000800 */
[----:B----4-:R-:W-:Y:S01]  /*7c90*/  IMAD R27, R27, 0x1aa, RZ ;  /* 0x000001aa1b1b7824 */ /* 0x010fe200078e02ff */
[----:B------:R4:W-:Y:S01]  /*7ca0*/  STL.64 [R1+0xa78], R20 ;  /* 0x000a781401007387 */ /* 0x0009e20000100a00 */
[----:B------:R-:W-:-:S05]  /*7cb0*/  LEA.HI.X.SX32 R19, R25, R29, 0x1, P6 ;  /* 0x0000001d19137211 */ /* 0x000fca00030f0eff */
[----:B------:R-:W0:Y:S01]  /*7cc0*/  LDC R25, c[0x0][0x3d8] ;  /* 0x0000f600ff197b82 */ /* 0x000e220000000800 */
[----:B----4-:R-:W-:Y:S01]  /*7cd0*/  IADD3 R20, P3, PT, R27, R28, RZ ;  /* 0x0000001c1b147210 */ /* 0x010fe20007f7e0ff */
[----:B---3--:R-:W-:-:S06]  /*7ce0*/  IMAD R27, R11, 0xd3, RZ ;  /* 0x000000d30b1b7824 */ /* 0x008fcc00078e02ff */
[----:B------:R-:W3:Y:S01]  /*7cf0*/  LDC R11, c[0x0][0x3d8] ;  /* 0x0000f600ff0b7b82 */ /* 0x000ee20000000800 */
[----:B0-----:R-:W-:Y:S02]  /*7d00*/  IMAD R23, R25, 0x1ac, RZ ;  /* 0x000001ac19177824 */ /* 0x001fe400078e02ff */
[----:B-1----:R-:W-:Y:S02]  /*7d10*/  IMAD R24, R24, 0x6a, RZ ;  /* 0x0000006a18187824 */ /* 0x002fe400078e02ff */
[----:B---3--:R-:W-:-:S03]  /*7d20*/  IMAD R25, R11, 0x35, RZ ;  /* 0x000000350b197824 */ /* 0x008fc600078e02ff */
[----:B------:R-:W0:Y:S01]  /*7d30*/  LDC R11, c[0x0][0x3d8] ;  /* 0x0000f600ff0b7b82 */ /* 0x000e220000000800 */
[----:B------:R-:W-:Y:S02]  /*7d40*/  LEA.HI.X.SX32 R13, R27, R29, 0x1, P5 ;  /* 0x0000001d1b0d7211 */ /* 0x000fe400028f0eff */
[----:B------:R-:W-:-:S05]  /*7d50*/  IADD3 R14, P2, PT, R24, R28, RZ ;  /* 0x0000001c180e7210 */ /* 0x000fca0007f5e0ff */
[----:B------:R-:W1:Y:S01]  /*7d60*/  LDC R27, c[0x0][0x3d8] ;  /* 0x0000f600ff1b7b82 */ /* 0x000e620000000800 */
[----:B------:R-:W-:Y:S01]  /*7d70*/  LEA.HI.X.SX32 R15, R25, R29, 0x1, P2 ;  /* 0x0000001d190f7211 */ /* 0x000fe200010f0eff */
[----:B0-----:R-:W-:-:S06]  /*7d80*/  IMAD R25, R11, 0x36, RZ ;  /* 0x000000360b197824 */ /* 0x001fcc00078e02ff */
[----:B------:R-:W0:Y:S01]  /*7d90*/  LDC R11, c[0x0][0x3d8] ;  /* 0x0000f600ff0b7b82 */ /* 0x000e220000000800 */
[----:B------:R-:W-:Y:S01]  /*7da0*/  IMAD R10, R10, 0xd4, RZ ;  /* 0x000000d40a0a7824 */ /* 0x000fe200078e02ff */
[----:B------:R-:W-:Y:S01]  /*7db0*/  STL.64 [R1+0x7f0], R18 ;  /* 0x0007f01201007387 */ /* 0x000fe20000100a00 */
[----:B-1----:R-:W-:-:S03]  /*7dc0*/  IMAD R27, R27, 0x1ae, RZ ;  /* 0x000001ae1b1b7824 */ /* 0x002fc600078e02ff */
[-C--:B------:R-:W-:Y:S01]  /*7dd0*/  IADD3 R16, P1, PT, R10, R28.reuse, RZ ;  /* 0x0000001c0a107210 */ /* 0x080fe20007f3e0ff */
[----:B------:R-:W-:Y:S03]  /*7de0*/  STL.64 [R1+0x7e8], R12 ;  /* 0x0007e80c01007387 */ /* 0x000fe60000100a00 */
[----:B------:R-:W-:Y:S01]  /*7df0*/  LEA.HI.X.SX32 R17, R24, R29, 0x1, P1 ;  /* 0x0000001d18117211 */ /* 0x000fe200008f0eff */
[----:B------:R1:W-:Y:S01]  /*7e00*/  STL.64 [R1+0xbc8], R14 ;  /* 0x000bc80e01007387 */ /* 0x0003e20000100a00 */
[----:B------:R-:W3:Y:S01]  /*7e10*/  LDC R24, c[0x0][0x3d8] ;  /* 0x0000f600ff187b82 */ /* 0x000ee20000000800 */
[----:B-1----:R-:W-:Y:S01]  /*7e20*/  IADD3 R14, P2, PT, R27, R28, RZ ;  /* 0x0000001c1b0e7210 */ /* 0x002fe20007f5e0ff */
[----:B0-----:R-:W-:-:S06]  /*7e30*/  IMAD R27, R11, 0x6c, RZ ;  /* 0x0000006c0b1b7824 */ /* 0x001fcc00078e02ff */
[----:B------:R-:W0:Y:S01]  /*7e40*/  LDC R11, c[0x0][0x3d8] ;  /* 0x0000f600ff0b7b82 */ /* 0x000e220000000800 */
[----:B------:R-:W-:-:S04]  /*7e50*/  IADD3 R2, P4, PT, R3, R28, RZ ;  /* 0x0000001c03027210 */ /* 0x000fc80007f9e0ff */
[----:B------:R-:W-:-:S03]  /*7e60*/  LEA.HI.X.SX32 R3, R10, R29, 0x1, P4 ;  /* 0x0000001d0a037211 */ /* 0x000fc600020f0eff */
[----:B------:R-:W1:Y:S01]  /*7e70*/  LDC R10, c[0x0][0x3d8] ;  /* 0x0000f600ff0a7b82 */ /* 0x000e620000000800 */
[----:B------:R-:W-:Y:S01]  /*7e80*/  IADD3 R12, P5, PT, R23, R28, RZ ;  /* 0x0000001c170c7210 */ /* 0x000fe20007fbe0ff */
[----:B---3--:R-:W-:Y:S02]  /*7e90*/  IMAD R23, R24, 0xd8, RZ ;  /* 0x000000d818177824 */ /* 0x008fe400078e02ff */
[----:B0-----:R-:W-:-:S04]  /*7ea0*/  IMAD R24, R11, 0xd5, RZ ;  /* 0x000000d50b187824 */ /* 0x001fc800078e02ff */
[----:B------:R-:W0:Y:S01]  /*7eb0*/  LDC R11, c[0x0][0x3d8] ;  /* 0x0000f600ff0b7b82 */ /* 0x000e220000000800 */
[----:B------:R-:W-:Y:S01]  /*7ec0*/  IADD3 R18, P6, PT, R26, R28, RZ ;  /* 0x0000001c1a127210 */ /* 0x000fe20007fde0ff */
[----:B-1----:R-:W-:Y:S01]  /*7ed0*/  IMAD R10, R10, 0x6b, RZ ;  /* 0x0000006b0a0a7824 */ /* 0x002fe200078e02ff */
[-C--:B------:R-:W-:Y:S01]  /*7ee0*/  LEA.HI.X.SX32 R21, R24, R29.reuse, 0x1, P3 ;  /* 0x0000001d18157211 */ /* 0x080fe200018f0eff */
[----:B------:R-:W-:Y:S01]  /*7ef0*/  STL.64 [R1+0xa70], R16 ;  /* 0x000a701001007387 */ /* 0x000fe20000100a00 */
[----:B------:R-:W-:-:S03]  /*7f00*/  LEA.HI.X.SX32 R13, R26, R29, 0x1, P5 ;  /* 0x0000001d1a0d7211 */ /* 0x000fc600028f0eff */
[----:B------:R-:W1:Y:S01]  /*7f10*/  LDC R24, c[0x0][0x3d8] ;  /* 0x0000f600ff187b82 */ /* 0x000e620000000800 */
[----:B------:R-:W-:Y:S01]  /*7f20*/  LEA.HI.X.SX32 R19, R10, R29, 0x1, P6 ;  /* 0x0000001d0a137211 */ /* 0x000fe200030f0eff */
[----:B------:R-:W-:Y:S04]  /*7f30*/  STL.64 [R1+0x7e0], R2 ;  /* 0x0007e00201007387 */ /* 0x000fe80000100a00 */
[----:B------:R-:W-:Y:S02]  /*7f40*/  STL.64 [R1+0x7d8], R20 ;  /* 0x0007d81401007387 */ /* 0x000fe40000100a00 */
[----:B------:R-:W3:Y:S02]  /*7f50*/  LDC R10, c[0x0][0x3d8] ;  /* 0x0000f600ff0a7b82 */ /* 0x000ee40000000800 */
[----:B------:R4:W-:Y:S01]  /*7f60*/  STL.64 [R1+0xa68], R18 ;  /* 0x000a681201007387 */ /* 0x0009e20000100a00 */
[----:B0-----:R-:W-:-:S05]  /*7f70*/  IMAD R11, R11, 0x1b0, RZ ;  /* 0x000001b00b0b7824 */ /* 0x001fca00078e02ff */
[----:B----4-:R-:W-:Y:S02]  /*7f80*/  IADD3 R18, P6, PT, R11, R28, RZ ;  /* 0x0000001c0b127210 */ /* 0x010fe40007fde0ff */
[----:B------:R-:W0:Y:S01]  /*7f90*/  LDC R11, c[0x0][0x3d8] ;  /* 0x0000f600ff0b7b82 */ /* 0x000e220000000800 */
[----:B---3--:R-:W-:-:S07]  /*7fa0*/  IMAD R22, R10, 0x1b2, RZ ;  /* 0x000001b20a167824 */ /* 0x008fce00078e02ff */
[----:B------:R-:W3:Y:S01]  /*7fb0*/  LDC R10, c[0x0][0x3d8] ;  /* 0x0000f600ff0a7b82 */ /* 0x000ee20000000800 */
[----:B0-----:R-:W-:-:S07]  /*7fc0*/  IMAD R26, R11, 0xd7, RZ ;  /* 0x000000d70b1a7824 */ /* 0x001fce00078e02ff */
[----:B------:R-:W0:Y:S01]  /*7fd0*/  LDC R11, c[0x0][0x3d8] ;  /* 0x0000f600ff0b7b82 */ /* 0x000e220000000800 */
[----:B------:R-:W-:Y:S01]  /*7fe0*/  LEA.HI.X.SX32 R15, R26, R29, 0x1, P2 ;  /* 0x0000001d1a0f7211 */ /* 0x000fe200010f0eff */
[----:B---3--:R-:W-:Y:S02]  /*7ff0*/  IMAD R26, R10, 0x1b, RZ ;  /* 0x0000001b0a1a7824 */ /* 0x008fe400078e02ff */
[----:B0-----:R-:W-:-:S04]  /*8000*/  IMAD R10, R11, 0x1b4, RZ ;  /* 0x000001b40b0a7824 */ /* 0x001fc800078e02ff */
[----:B------:R-:W0:Y:S01]  /*8010*/  LDC R11, c[0x0][0x3d8] ;  /* 0x0000f600ff0b7b82 */ /* 0x000e220000000800 */
[-C--:B------:R-:W-:Y:S02]  /*8020*/  IADD3 R16, P1, PT, R25, R28.reuse, RZ ;  /* 0x0000001c19107210 */ /* 0x080fe40007f3e0ff */
[-C--:B------:R-:W-:Y:S02]  /*8030*/  IADD3 R2, P4, PT, R27, R28.reuse, RZ ;  /* 0x0000001c1b027210 */ /* 0x080fe40007f9e0ff */
[-C--:B------:R-:W-:Y:S02]  /*8040*/  LEA.HI.X.SX32 R17, R26, R29.reuse, 0x1, P1 ;  /* 0x0000001d1a117211 */ /* 0x080fe400008f0eff */
[-C--:B------:R-:W-:Y:S01]  /*8050*/  LEA.HI.X.SX32 R3, R25, R29.reuse, 0x1, P4 ;  /* 0x0000001d19037211 */ /* 0x080fe200020f0eff */
[----:B------:R-:W-:Y:S01]  /*8060*/  STL.64 [R1+0x7d0], R12 ;  /* 0x0007d00c01007387 */ /* 0x000fe20000100a00 */
[CC--:B------:R-:W-:Y:S01]  /*8070*/  IADD3 R20, P3, PT, R23.reuse, R28.reuse, RZ ;  /* 0x0000001c17147210 */ /* 0x0c0fe20007f7e0ff */
[----:B-1----:R-:W-:Y:S01]  /*8080*/  IMAD R24, R24, 0xda, RZ ;  /* 0x000000da18187824 */ /* 0x002fe200078e02ff */
[----:B------:R-:W-:Y:S01]  /*8090*/  LEA.HI.X.SX32 R19, R23, R29, 0x1, P6 ;  /* 0x0000001d17137211 */ /* 0x000fe200030f0eff */
[----:B------:R-:W-:Y:S01]  /*80a0*/  STL.64 [R1+0x7c8], R14 ;  /* 0x0007c80e01007387 */ /* 0x000fe20000100a00 */
[----:B------:R-:W1:Y:S03]  /*80b0*/  LDC R23, c[0x0][0x3d8] ;  /* 0x0000f600ff177b82 */ /* 0x000e660000000800 */
[----:B------:R-:W-:Y:S04]  /*80c0*/  STL.64 [R1+0xc70], R16 ;  /* 0x000c701001007387 */ /* 0x000fe80000100a00 */
[----:B------:R3:W-:Y:S01]  /*80d0*/  STL.64 [R1+0xbc0], R2 ;  /* 0x000bc00201007387 */ /* 0x0007e20000100a00 */
[----:B0-----:R-:W-:Y:S01]  /*80e0*/  IMAD R11, R11, 0x1b6, RZ ;  /* 0x000001b60b0b7824 */ /* 0x001fe200078e02ff */
[----:B------:R-:W0:Y:S04]  /*80f0*/  LDC R25, c[0x0][0x3d8] ;  /* 0x0000f600ff197b82 */ /* 0x000e280000000800 */
[----:B---3--:R-:W-:-:S04]  /*8100*/  IADD3 R2, P4, PT, R11, R28, RZ ;  /* 0x0000001c0b027210 */ /* 0x008fc80007f9e0ff */
[----:B------:R-:W3:Y:S01]  /*8110*/  LDC R11, c[0x0][0x3d8] ;  /* 0x0000f600ff0b7b82 */ /* 0x000ee20000000800 */
[-C--:B------:R-:W-:Y:S02]  /*8120*/  IADD3 R12, P5, PT, R22, R28.reuse, RZ ;  /* 0x0000001c160c7210 */ /* 0x080fe40007fbe0ff */
[-C--:B------:R-:W-:Y:S01]  /*8130*/  LEA.HI.X.SX32 R21, R27, R29.reuse, 0x1, P3 ;  /* 0x0000001d1b157211 */ /* 0x080fe200018f0eff */
[----:B---3--:R-:W-:Y:S01]  /*8140*/  IMAD R11, R11, 0xd9, RZ ;  /* 0x000000d90b0b7824 */ /* 0x008fe200078e02ff */
[-C--:B------:R-:W-:Y:S02]  /*8150*/  IADD3 R14, P2, PT, R24, R28.reuse, RZ ;  /* 0x0000001c180e7210 */ /* 0x080fe40007f5e0ff */
[----:B------:R-:W-:Y:S01]  /*8160*/  IADD3 R16, P1, PT, R10, R28, RZ ;  /* 0x0000001c0a107210 */ /* 0x000fe20007f3e0ff */
[----:B0-----:R-:W-:Y:S01]  /*8170*/  IMAD R25, R25, 0xdc, RZ ;  /* 0x000000dc19197824 */ /* 0x001fe200078e02ff */
[----:B------:R-:W-:Y:S01]  /*8180*/  LEA.HI.X.SX32 R13, R11, R29, 0x1, P5 ;  /* 0x0000001d0b0d7211 */ /* 0x000fe200028f0eff */
[----:B------:R1:W-:Y:S01]  /*8190*/  STL.64 [R1+0xa60], R20 ;  /* 0x000a601401007387 */ /* 0x0003e20000100a00 */
[----:B------:R-:W0:Y:S08]  /*81a0*/  LDC R11, c[0x0][0x3d8] ;  /* 0x0000f600ff0b7b82 */ /* 0x000e300000000800 */
[----:B------:R-:W3:Y:S01]  /*81b0*/  LDC R10, c[0x0][0x3d8] ;  /* 0x0000f600ff0a7b82 */ /* 0x000ee20000000800 */
[----:B-1----:R-:W-:-:S07]  /*81c0*/  IMAD R20, R23, 0x1b8, RZ ;  /* 0x000001b817147824 */ /* 0x002fce00078e02ff */
[----:B------:R-:W1:Y:S01]  /*81d0*/  LDC R23, c[0x0][0x3d8] ;  /* 0x0000f600ff177b82 */ /* 0x000e620000000800 */
[----:B0-----:R-:W-:-:S07]  /*81e0*/  IMAD R11, R11, 0x6d, RZ ;  /* 0x0000006d0b0b7824 */ /* 0x001fce00078e02ff */
[----:B------:R-:W0:Y:S01]  /*81f0*/  LDC R22, c[0x0][0x3d8] ;  /* 0x0000f600ff167b82 */ /* 0x000e220000000800 */
[----:B------:R-:W-:-:S07]  /*8200*/  LEA.HI.X.SX32 R15, R11, R29, 0x1, P2 ;  /* 0x0000001d0b0f7211 */ /* 0x000fce00010f0eff */
[----:B------:R-:W4:Y:S01]  /*8210*/  LDC R11, c[0x0][0x3d8] ;  /* 0x0000f600ff0b7b82 */ /* 0x000f220000000800 */
[----:B------:R-:W-:Y:S01]  /*8220*/  STL.64 [R1+0x7c0], R18 ;  /* 0x0007c01201007387 */ /* 0x000fe20000100a00 */
[----:B-1----:R-:W-:-:S03]  /*8230*/  IMAD R23, R23, 0x1ba, RZ ;  /* 0x000001ba17177824 */ /* 0x002fc600078e02ff */
[----:B------:R-:W-:Y:S04]  /*8240*/  STL.64 [R1+0x7b8], R12 ;  /* 0x0007b80c01007387 */ /* 0x000fe80000100a00 */
[----:B------:R1:W-:Y:S02]  /*8250*/  STL.64 [R1+0xa58], R14 ;  /* 0x000a580e01007387 */ /* 0x0003e40000100a00 */
[----:B-1----:R-:W-:Y:S01]  /*8260*/  IADD3 R14, P2, PT, R23, R28, RZ ;  /* 0x0000001c170e7210 */ /* 0x002fe20007f5e0ff */
[----:B----4-:R-:W-:Y:S02]  /*8270*/  IMAD R23, R11, 0xdb, RZ ;  /* 0x000000db0b177824 */ /* 0x010fe400078e02ff */
[----:B------:R-:W1:Y:S01]  /*8280*/  LDC R11, c[0x0][0x3d8] ;  /* 0x0000f600ff0b7b82 */ /* 0x000e620000000800 */
[----:B---3--:R-:W-:-:S05]  /*8290*/  IMAD R10, R10, 0x6e, RZ ;  /* 0x0000006e0a0a7824 */ /* 0x008fca00078e02ff */
[----:B------:R-:W-:Y:S01]  /*82a0*/  IADD3 R26, P3, PT, R10, R28, RZ ;  /* 0x0000001c0a1a7210 */ /* 0x000fe20007f7e0ff */
[----:B-1----:R-:W-:-:S05]  /*82b0*/  IMAD R11, R11, 0x37, RZ ;  /* 0x000000370b0b7824 */ /* 0x002fca00078e02ff */
[-C--:B------:R-:W-:Y:S02]  /*82c0*/  LEA.HI.X.SX32 R27, R11, R29.reuse, 0x1, P3 ;  /* 0x0000001d0b1b7211 */ /* 0x080fe400018f0eff */
[----:B------:R-:W1:Y:S01]  /*82d0*/  LDC R11, c[0x0][0x3d8] ;  /* 0x0000f600ff0b7b82 */ /* 0x000e620000000800 */
[-C--:B------:R-:W-:Y:S02]  /*82e0*/  LEA.HI.X.SX32 R3, R23, R29.reuse, 0x1, P4 ;  /* 0x0000001d17037211 */ /* 0x080fe400020f0eff */
[----:B------:R-:W-:Y:S01]  /*82f0*/  LEA.HI.X.SX32 R17, R24, R29, 0x1, P1 ;  /* 0x0000001d18117211 */ /* 0x000fe200008f0eff */
[----:B-1----:R-:W-:Y:S01]  /*8300*/  IMAD R23, R11, 0x1c, RZ ;  /* 0x0000001c0b177824 */ /* 0x002fe200078e02ff */
[----:B------:R-:W-:-:S03]  /*8310*/  IADD3 R12, P5, PT, R20, R28, RZ ;  /* 0x0000001c140c7210 */ /* 0x000fc60007fbe0ff */
[----:B------:R-:W1:Y:S01]  /*8320*/  LDC R11, c[0x0][0x3d8] ;  /* 0x0000f600ff0b7b82 */ /* 0x000e620000000800 */
[----:B------:R-:W-:Y:S01]  /*8330*/  STL.64 [R1+0x7b0], R16 ;  /* 0x0007b01001007387 */ /* 0x000fe20000100a00 */
[C---:B------:R-:W-:Y:S02]  /*8340*/  IADD3 R18, P6, PT, R25.reuse, R28, RZ ;  /* 0x0000001c19127210 */ /* 0x040fe40007fde0ff */
[----:B------:R-:W-:Y:S01]  /*8350*/  LEA.HI.X.SX32 R13, R25, R29, 0x1, P5 ;  /* 0x0000001d190d7211 */ /* 0x000fe200028f0eff */
[----:B------:R-:W-:Y:S03]  /*8360*/  STL.64 [R1+0x7a8], R2 ;  /* 0x0007a80201007387 */ /* 0x000fe60000100a00 */
[----:B------:R-:W3:Y:S01]  /*8370*/  LDC R25, c[0x0][0x3d8] ;  /* 0x0000f600ff197b82 */ /* 0x000ee20000000800 */
[----:B------:R1:W-:Y:S01]  /*8380*/  STL.64 [R1+0xbb8], R26 ;  /* 0x000bb81a01007387 */ /* 0x0003e20000100a00 */
[----:B0-----:R-:W-:-:S06]  /*8390*/  IMAD R22, R22, 0xde, RZ ;  /* 0x000000de16167824 */ /* 0x001fcc00078e02ff */
[----:B------:R-:W0:Y:S01]  /*83a0*/  LDC R24, c[0x0][0x3d8] ;  /* 0x0000f600ff187b82 */ /* 0x000e220000000800 */
[----:B-1----:R-:W-:-:S07]  /*83b0*/  IMAD R27, R11, 0xdd, RZ ;  /* 0x000000dd0b1b7824 */ /* 0x002fce00078e02ff */
[----:B------:R-:W1:Y:S08]  /*83c0*/  LDC R3, c[0x0][0x3d8] ;  /* 0x0000f600ff037b82 */ /* 0x000e700000000800 */
[----:B------:R-:W4:Y:S01]  /*83d0*/  LDC R11, c[0x0][0x3d8] ;  /* 0x0000f600ff0b7b82 */ /* 0x000f220000000800 */
[----:B------:R-:W-:Y:S01]  /*83e0*/  LEA.HI.X.SX32 R15, R27, R29, 0x1, P2 ;  /* 0x0000001d1b0f7211 */ /* 0x000fe200010f0eff */
[----:B---3--:R-:W-:Y:S01]  /*83f0*/  IMAD R27, R25, 0x70, RZ ;  /* 0x00000070191b7824 */ /* 0x008fe200078e02ff */
[----:B------:R-:W-:-:S02]  /*8400*/  IADD3 R20, P1, PT, R22, R28, RZ ;  /* 0x0000001c16147210 */ /* 0x000fc40007f3e0ff */
[----:B------:R-:W-:Y:S01]  /*8410*/  LEA.HI.X.SX32 R19, R10, R29, 0x1, P6 ;  /* 0x0000001d0a137211 */ /* 0x000fe200030f0eff */
[----:B0-----:R-:W-:Y:S02]  /*8420*/  IMAD R24, R24, 0x1bc, RZ ;  /* 0x000001bc18187824 */ /* 0x001fe400078e02ff */
[----:B------:R-:W0:Y:S08]  /*8430*/  LDC R10, c[0x0][0x3d8] ;  /* 0x0000f600ff0a7b82 */ /* 0x000e300000000800 */
[----:B------:R-:W3:Y:S01]  /*8440*/  LDC R26, c[0x0][0x3d8] ;  /* 0x0000f600ff1a7b82 */ /* 0x000ee20000000800 */
[----:B----4-:R-:W-:-:S07]  /*8450*/  IMAD R25, R11, 0x6f, RZ ;  /* 0x0000006f0b197824 */ /* 0x010fce00078e02ff */
[----:B------:R-:W4:Y:S01]  /*8460*/  LDC R11, c[0x0][0x3d8] ;  /* 0x0000f600ff0b7b82 */ /* 0x000f220000000800 */
[----:B------:R-:W-:Y:S01]  /*8470*/  LEA.HI.X.SX32 R21, R25, R29, 0x1, P1 ;  /* 0x0000001d19157211 */ /* 0x000fe200008f0eff */
[----:B-1----:R-:W-:Y:S01]  /*8480*/  IMAD R3, R3, 0x1be, RZ ;  /* 0x000001be03037824 */ /* 0x002fe200078e02ff */
[-C--:B------:R-:W-:Y:S01]  /*8490*/  IADD3 R16, P4, PT, R24, R28.reuse, RZ ;  /* 0x0000001c18107210 */ /* 0x080fe20007f9e0ff */
[----:B------:R-:W-:Y:S04]  /*84a0*/  STL.64 [R1+0xa50], R18 ;  /* 0x000a501201007387 */ /* 0x000fe80000100a00 */
[----:B------:R-:W1:Y:S01]  /*84b0*/  LDC R24, c[0x0][0x3d8] ;  /* 0x0000f600ff187b82 */ /* 0x000e620000000800 */
[----:B------:R-:W-:Y:S01]  /*84c0*/  IADD3 R2, P3, PT, R3, R28, RZ ;  /* 0x0000001c03027210 */ /* 0x000fe20007f7e0ff */
[----:B----4-:R-:W-:-:S06]  /*84d0*/  IMAD R25, R11, 0xdf, RZ ;  /* 0x000000df0b197824 */ /* 0x010fcc00078e02ff */
[----:B------:R-:W4:Y:S01]  /*84e0*/  LDC R11, c[0x0][0x3d8] ;  /* 0x0000f600ff0b7b82 */ /* 0x000f220000000800 */
[-C--:B------:R-:W-:Y:S01]  /*84f0*/  LEA.HI.X.SX32 R17, R22, R29.reuse, 0x1, P4 ;  /* 0x0000001d16117211 */ /* 0x080fe200020f0eff */
[----:B------:R-:W-:Y:S01]  /*8500*/  STL.64 [R1+0x7a0], R12 ;  /* 0x0007a00c01007387 */ /* 0x000fe20000100a00 */
[----:B------:R-:W-:-:S03]  /*8510*/  LEA.HI.X.SX32 R3, R25, R29, 0x1, P3 ;  /* 0x0000001d19037211 */ /* 0x000fc600018f0eff */
[----:B------:R-:W-:Y:S02]  /*8520*/  STL.64 [R1+0x798], R14 ;  /* 0x0007980e01007387 */ /* 0x000fe40000100a00 */
[----:B------:R-:W0:Y:S02]  /*8530*/  LDC R22, c[0x0][0x3d8] ;  /* 0x0000f600ff167b82 */ /* 0x000e240000000800 */
[----:B------:R-:W-:Y:S04]  /*8540*/  STL.64 [R1+0xa48], R20 ;  /* 0x000a481401007387 */ /* 0x000fe80000100a00 */
[----:B------:R-:W-:Y:S02]  /*8550*/  STL.64 [R1+0x790], R16 ;  /* 0x0007901001007387 */ /* 0x000fe40000100a00 */
[----:B------:R-:W1:Y:S02]  /*8560*/  LDC R25, c[0x0][0x3d8] ;  /* 0x0000f600ff197b82 */ /* 0x000e640000000800 */
[----:B------:R4:W-:Y:S02]  /*8570*/  STL.64 [R1+0x788], R2 ;  /* 0x0007880201007387 */ /* 0x0009e40000100a00 */
[----:B----4-:R-:W-:-:S04]  /*8580*/  IMAD R3, R11, 0x1c0, RZ ;  /* 0x000001c00b037824 */ /* 0x010fc800078e02ff */
[----:B------:R-:W4:Y:S01]  /*8590*/  LDC R11, c[0x0][0x3d8] ;  /* 0x0000f600ff0b7b82 */ /* 0x000f220000000800 */
[----:B0-----:R-:W-:Y:S02]  /*85a0*/  IMAD R19, R22, 0x7, RZ ;  /* 0x0000000716137824 */ /* 0x001fe400078e02ff */
[----:B-1----:R-:W-:Y:S02]  /*85b0*/  IMAD R22, R25, 0x1c2, RZ ;  /* 0x000001c219167824 */ /* 0x002fe400078e02ff */
[----:B----4-:R-:W-:-:S03]  /*85c0*/  IMAD R25, R11, 0xe2, RZ ;  /* 0x000000e20b197824 */ /* 0x010fc600078e02ff */
[----:B------:R-:W0:Y:S01]  /*85d0*/  LDC R11, c[0x0][0x3d8] ;  /* 0x0000f600ff0b7b82 */ /* 0x000e220000000800 */
[----:B------:R-:W-:Y:S01]  /*85e0*/  IMAD R24, R24, 0xe, RZ ;  /* 0x0000000e18187824 */ /* 0x000fe200078e02ff */
[----:B------:R-:W-:-:S04]  /*85f0*/  IADD3 R12, P5, PT, R23, R28, RZ ;  /* 0x0000001c170c7210 */ /* 0x000fc80007fbe0ff */
[CC--:B------:R-:W-:Y:S02]  /*8600*/  IADD3 R18, P6, PT, R24.reuse, R28.reuse, RZ ;  /* 0x0000001c18127210 */ /* 0x0c0fe40007fde0ff */
[----:B------:R-:W-:Y:S01]  /*8610*/  LEA.HI.X.SX32 R13, R24, R29, 0x1, P5 ;  /* 0x0000001d180d7211 */ /* 0x000fe200028f0eff */
[----:B------:R-:W-:Y:S02]  /*8620*/  IMAD R10, R10, 0x38, RZ ;  /* 0x000000380a0a7824 */ /* 0x000fe400078e02ff */
[----:B0-----:R-:W-:Y:S02]  /*8630*/  IMAD R24, R11, 0x1c4, RZ ;  /* 0x000001c40b187824 */ /* 0x001fe400078e02ff */
[----:B------:R-:W0:Y:S01]  /*8640*/  LDC R11, c[0x0][0x3d8] ;  /* 0x0000f600ff0b7b82 */ /* 0x000e220000000800 */
[-C--:B------:R-:W-:Y:S02]  /*8650*/  IADD3 R14, P2, PT, R10, R28.reuse, RZ ;  /* 0x0000001c0a0e7210 */ /* 0x080fe40007f5e0ff */
[----:B------:R-:W-:-:S02]  /*8660*/  IADD3 R20, P1, PT, R27, R28, RZ ;  /* 0x0000001c1b147210 */ /* 0x000fc40007f3e0ff */
[-C--:B------:R-:W-:Y:S02]  /*8670*/  LEA.HI.X.SX32 R19, R19, R29.reuse, 0x1, P6 ;  /* 0x0000001d13137211 */ /* 0x080fe400030f0eff */
[-C--:B------:R-:W-:Y:S02]  /*8680*/  LEA.HI.X.SX32 R15, R23, R29.reuse, 0x1, P2 ;  /* 0x0000001d170f7211 */ /* 0x080fe400010f0eff */
[----:B------:R-:W-:Y:S01]  /*8690*/  LEA.HI.X.SX32 R21, R10, R29, 0x1, P1 ;  /* 0x0000001d0a157211 */ /* 0x000fe200008f0eff */
[----:B------:R-:W-:Y:S01]  /*86a0*/  STL.64 [R1+0xce8], R18 ;  /* 0x000ce81201007387 */ /* 0x000fe20000100a00 */
[----:B---3--:R-:W-:Y:S01]  /*86b0*/  IMAD R26, R26, 0xe0, RZ ;  /* 0x000000e01a1a7824 */ /* 0x008fe200078e02ff */
[----:B------:R-:W-:Y:S01]  /*86c0*/  IADD3 R2, P3, PT, R3, R28, RZ ;  /* 0x0000001c03027210 */ /* 0x000fe20007f7e0ff */
[----:B------:R-:W1:Y:S01]  /*86d0*/  LDC R10, c[0x0][0x3d8] ;  /* 0x0000f600ff0a7b82 */ /* 0x000e620000000800 */
[----:B------:R-:W-:Y:S04]  /*86e0*/  STL.64 [R1+0xcc0], R12 ;  /* 0x000cc00c01007387 */ /* 0x000fe80000100a00 */
[----:B------:R-:W-:Y:S01]  /*86f0*/  STL.64 [R1+0xc68], R14 ;  /* 0x000c680e01007387 */ /* 0x000fe20000100a00 */
[----:B0-----:R-:W-:-:S03]  /*8700*/  IMAD R11, R11, 0x1c6, RZ ;  /* 0x000001c60b0b7824 */ /* 0x001fc600078e02ff */
[----:B------:R0:W-:Y:S02]  /*8710*/  STL.64 [R1+0xbb0], R20 ;  /* 0x000bb01401007387 */ /* 0x0001e40000100a00 */
[-C--:B0-----:R-:W-:Y:S02]  /*8720*/  IADD3 R20, P1, PT, R11, R28.reuse, RZ ;  /* 0x0000001c0b147210 */ /* 0x081fe40007f3e0ff */
[----:B------:R-:W0:Y:S01]  /*8730*/  LDC R11, c[0x0][0x3d8] ;  /* 0x0000f600ff0b7b82 */ /* 0x000e220000000800 */
[----:B------:R-:W-:-:S04]  /*8740*/  IADD3 R16, P4, PT, R26, R28, RZ ;  /* 0x0000001c1a107210 */ /* 0x000fc80007f9e0ff */
[-C--:B------:R-:W-:Y:S01]  /*8750*/  LEA.HI.X.SX32 R17, R27, R29.reuse, 0x1, P4 ;  /* 0x0000001d1b117211 */ /* 0x080fe200020f0eff */
[----:B0-----:R-:W-:Y:S02]  /*8760*/  IMAD R27, R11, 0xe1, RZ ;  /* 0x000000e10b1b7824 */ /* 0x001fe400078e02ff */
[----:B------:R-:W0:Y:S01]  /*8770*/  LDC R11, c[0x0][0x3d8] ;  /* 0x0000f600ff0b7b82 */ /* 0x000e220000000800 */
[----:B------:R-:W-:Y:S02]  /*8780*/  LEA.HI.X.SX32 R3, R26, R29, 0x1, P3 ;  /* 0x0000001d1a037211 */ /* 0x000fe400018f0eff */
[----:B------:R-:W-:-:S05]  /*8790*/  IADD3 R18, P6, PT, R22, R28, RZ ;  /* 0x0000001c16127210 */ /* 0x000fca0007fde0ff */
[----:B------:R-:W3:Y:S01]  /*87a0*/  LDC R26, c[0x0][0x3d8] ;  /* 0x0000f600ff1a7b82 */ /* 0x000ee20000000800 */
[----:B0-----:R-:W-:-:S07]  /*87b0*/  IMAD R23, R11, 0x1c8, RZ ;  /* 0x000001c80b177824 */ /* 0x001fce00078e02ff */
[----:B------:R-:W0:Y:S01]  /*87c0*/  LDC R11, c[0x0][0x3d8] ;  /* 0x0000f600ff0b7b82 */ /* 0x000e220000000800 */
[----:B------:R-:W-:Y:S01]  /*87d0*/  LEA.HI.X.SX32 R19, R27, R29, 0x1, P6 ;  /* 0x0000001d1b137211 */ /* 0x000fe200030f0eff */
[----:B------:R-:W-:Y:S04]  /*87e0*/  STL.64 [R1+0xa40], R16 ;  /* 0x000a401001007387 */ /* 0x000fe80000100a00 */
[----:B------:R-:W-:Y:S02]  /*87f0*/  STL.64 [R1+0x780], R2 ;  /* 0x0007800201007387 */ /* 0x000fe40000100a00 */
[----:B------:R-:W4:Y:S02]  /*8800*/  LDC R27, c[0x0][0x3d8] ;  /* 0x0000f600ff1b7b82 */ /* 0x000f240000000800 */
[----:B------:R1:W-:Y:S02]  /*8810*/  STL.64 [R1+0x778], R18 ;  /* 0x0007781201007387 */ /* 0x0003e40000100a00 */
[----:B-1----:R-:W-:Y:S01]  /*8820*/  IADD3 R18, P6, PT, R23, R28, RZ ;  /* 0x0000001c17127210 */ /* 0x002fe20007fde0ff */
[----:B0-----:R-:W-:-:S03]  /*8830*/  IMAD R23, R11, 0xe6, RZ ;  /* 0x000000e60b177824 */ /* 0x001fc600078e02ff */
        /* <DEDUP_REMOVED lines=26> */
[-C--:B------:R-:W-:Y:S01]  /*89e0*/  IADD3 R2, P3, PT, R10, R28.reuse, RZ ;  /* 0x0000001c0a027210 */ /* 0x080fe20007f7e0ff */
        /* <DEDUP_REMOVED lines=32> */
[----:B------:R-:W-:Y:S01]  /*8bf0*/  STL.64 [R1+0x750], R20 ;  /* 0x0007501401007387 */ /* 0x000fe20000100a00 */
[----:B------:R-:W-:Y:S02]  /*8c00*/  LEA.HI.X.SX32 R17, R23, R29, 0x1, P4 ;  /* 0x0000001d17117211 */ /* 0x000fe400020f0eff */
[----:B------:R-:W0:Y:S01]  /*8c10*/  LDC R11, c[0x0][0x3d8] ;  /* 0x0000f600ff0b7b82 */ /* 0x000e220000000800 */
[----:B-1----:R-:W-:-:S07]  /*8c20*/  IMAD R23, R10, 0x1d, RZ ;  /* 0x0000001d0a177824 */ /* 0x002fce00078e02ff */
[----:B------:R-:W1:Y:S01]  /*8c30*/  LDC R10, c[0x0][0x3d8] ;  /* 0x0000f600ff0a7b82 */ /* 0x000e620000000800 */
[-C--:B------:R-:W-:Y:S02]  /*8c40*/  LEA.HI.X.SX32 R3, R23, R29.reuse, 0x1, P3 ;  /* 0x0000001d17037211 */ /* 0x080fe400018f0eff */
[----:B------:R-:W-:Y:S01]  /*8c50*/  LEA.HI.X.SX32 R19, R25, R29, 0x1, P6 ;  /* 0x0000001d19137211 */ /* 0x000fe200030f0eff */
[----:B------:R-:W-:Y:S04]  /*8c60*/  STL.64 [R1+0x748], R16 ;  /* 0x0007481001007387 */ /* 0x000fe80000100a00 */
[----:B------:R-:W-:Y:S01]  /*8c70*/  STL.64 [R1+0xc60], R2 ;  /* 0x000c600201007387 */ /* 0x000fe20000100a00 */
[----:B------:R-:W-:Y:S01]  /*8c80*/  IADD3 R12, P5, PT, R26, R28, RZ ;  /* 0x0000001c1a0c7210 */ /* 0x000fe20007fbe0ff */
[----:B------:R-:W4:Y:S02]  /*8c90*/  LDC R25, c[0x0][0x3d8] ;  /* 0x0000f600ff197b82 */ /* 0x000f240000000800 */
[----:B------:R0:W-:Y:S01]  /*8ca0*/  STL.64 [R1+0xba0], R18 ;  /* 0x000ba01201007387 */ /* 0x0001e20000100a00 */
[----:B-1----:R-:W-:-:S05]  /*8cb0*/  IMAD R10, R10, 0x1d6, RZ ;  /* 0x000001d60a0a7824 */ /* 0x002fca00078e02ff */
[-C--:B0-----:R-:W-:Y:S02]  /*8cc0*/  IADD3 R18, P6, PT, R10, R28.reuse, RZ ;  /* 0x0000001c0a127210 */ /* 0x081fe40007fde0ff */
[----:B------:R-:W0:Y:S01]  /*8cd0*/  LDC R10, c[0x0][0x3d8] ;  /* 0x0000f600ff0a7b82 */ /* 0x000e220000000800 */
[-C--:B------:R-:W-:Y:S02]  /*8ce0*/  LEA.HI.X.SX32 R13, R24, R29.reuse, 0x1, P5 ;  /* 0x0000001d180d7211 */ /* 0x080fe400028f0eff */
[----:B------:R-:W-:Y:S01]  /*8cf0*/  IADD3 R20, P1, PT, R22, R28, RZ ;  /* 0x0000001c16147210 */ /* 0x000fe20007f3e0ff */
[----:B0-----:R-:W-:Y:S01]  /*8d00*/  IMAD R24, R10, 0xe9, RZ ;  /* 0x000000e90a187824 */ /* 0x001fe200078e02ff */
[----:B------:R-:W-:-:S03]  /*8d10*/  LEA.HI.X.SX32 R15, R26, R29, 0x1, P2 ;  /* 0x0000001d1a0f7211 */ /* 0x000fc600010f0eff */
[----:B------:R-:W0:Y:S01]  /*8d20*/  LDC R10, c[0x0][0x3d8] ;  /* 0x0000f600ff0a7b82 */ /* 0x000e220000000800 */
[----:B------:R-:W-:Y:S01]  /*8d30*/  LEA.HI.X.SX32 R21, R24, R29, 0x1, P1 ;  /* 0x0000001d18157211 */ /* 0x000fe200008f0eff */
[----:B------:R-:W-:-:S06]  /*8d40*/  IMAD R11, R11, 0x1d4, RZ ;  /* 0x000001d40b0b7824 */ /* 0x000fcc00078e02ff */
[----:B------:R-:W1:Y:S08]  /*8d50*/  LDC R26, c[0x0][0x3d8] ;  /* 0x0000f600ff1a7b82 */ /* 0x000e700000000800 */
[----:B------:R-:W1:Y:S01]  /*8d60*/  LDC R24, c[0x0][0x3d8] ;  /* 0x0000f600ff187b82 */ /* 0x000e620000000800 */
[----:B0-----:R-:W-:Y:S01]  /*8d70*/  IMAD R23, R10, 0x1d8, RZ ;  /* 0x000001d80a177824 */ /* 0x001fe200078e02ff */
[----:B------:R-:W-:Y:S06]  /*8d80*/  STL.64 [R1+0xa20], R12 ;  /* 0x000a200c01007387 */ /* 0x000fec0000100a00 */
[----:B------:R-:W0:Y:S01]  /*8d90*/  LDC R10, c[0x0][0x3d8] ;  /* 0x0000f600ff0a7b82 */ /* 0x000e220000000800 */
[----:B------:R-:W-:-:S07]  /*8da0*/  IADD3 R2, P3, PT, R11, R28, RZ ;  /* 0x0000001c0b027210 */ /* 0x000fce0007f7e0ff */
[----:B------:R-:W2:Y:S01]  /*8db0*/  LDC R11, c[0x0][0x3d8] ;  /* 0x0000f600ff0b7b82 */ /* 0x000ea20000000800 */
[----:B------:R-:W-:Y:S04]  /*8dc0*/  STL.64 [R1+0x740], R14 ;  /* 0x0007400e01007387 */ /* 0x000fe80000100a00 */
[----:B------:R1:W-:Y:S01]  /*8dd0*/  STL.64 [R1+0x738], R20 ;  /* 0x0007381401007387 */ /* 0x0003e20000100a00 */
[----:B----4-:R-:W-:Y:S02]  /*8de0*/  IMAD R25, R25, 0xec, RZ ;  /* 0x000000ec19197824 */ /* 0x010fe400078e02ff */
[----:B---3--:R-:W-:Y:S01]  /*8df0*/  IMAD R27, R27, 0xea, RZ ;  /* 0x000000ea1b1b7824 */ /* 0x008fe200078e02ff */
[----:B------:R-:W3:Y:S01]  /*8e00*/  LDC R22, c[0x0][0x3d8] ;  /* 0x0000f600ff167b82 */ /* 0x000ee20000000800 */
[----:B-1----:R-:W-:Y:S01]  /*8e10*/  IADD3 R20, P1, PT, R23, R28, RZ ;  /* 0x0000001c17147210 */ /* 0x002fe20007f3e0ff */
[----:B------:R-:W-:-:S02]  /*8e20*/  IMAD R23, R26, 0x75, RZ ;  /* 0x000000751a177824 */ /* 0x000fc400078e02ff */
[----:B------:R-:W-:Y:S02]  /*8e30*/  IMAD R26, R24, 0x1da, RZ ;  /* 0x000001da181a7824 */ /* 0x000fe400078e02ff */
[----:B0-----:R-:W-:Y:S02]  /*8e40*/  IMAD R24, R10, 0xee, RZ ;  /* 0x000000ee0a187824 */ /* 0x001fe400078e02ff */
[----:B------:R-:W0:Y:S01]  /*8e50*/  LDC R10, c[0x0][0x3d8] ;  /* 0x0000f600ff0a7b82 */ /* 0x000e220000000800 */
[----:B--2---:R-:W-:Y:S01]  /*8e60*/  IMAD R11, R11, 0x76, RZ ;  /* 0x000000760b0b7824 */ /* 0x004fe200078e02ff */
[-C--:B------:R-:W-:Y:S02]  /*8e70*/  IADD3 R14, P2, PT, R25, R28.reuse, RZ ;  /* 0x0000001c190e7210 */ /* 0x080fe40007f5e0ff */
[-C--:B------:R-:W-:Y:S02]  /*8e80*/  IADD3 R16, P4, PT, R27, R28.reuse, RZ ;  /* 0x0000001c1b107210 */ /* 0x080fe40007f9e0ff */
[----:B------:R-:W-:-:S02]  /*8e90*/  IADD3 R12, P5, PT, R11, R28, RZ ;  /* 0x0000001c0b0c7210 */ /* 0x000fc40007fbe0ff */
[-C--:B------:R-:W-:Y:S02]  /*8ea0*/  LEA.HI.X.SX32 R15, R11, R29.reuse, 0x1, P2 ;  /* 0x0000001d0b0f7211 */ /* 0x080fe400010f0eff */
[----:B------:R-:W1:Y:S01]  /*8eb0*/  LDC R11, c[0x0][0x3d8] ;  /* 0x0000f600ff0b7b82 */ /* 0x000e620000000800 */
[-C--:B------:R-:W-:Y:S02]  /*8ec0*/  LEA.HI.X.SX32 R17, R23, R29.reuse, 0x1, P4 ;  /* 0x0000001d17117211 */ /* 0x080fe400020f0eff */
[----:B------:R-:W-:-:S03]  /*8ed0*/  LEA.HI.X.SX32 R3, R27, R29, 0x1, P3 ;  /* 0x0000001d1b037211 */ /* 0x000fc600018f0eff */
[----:B------:R2:W-:Y:S02]  /*8ee0*/  STL.64 [R1+0xa18], R16 ;  /* 0x000a181001007387 */ /* 0x0005e40000100a00 */
[----:B------:R-:W4:Y:S01]  /*8ef0*/  LDC R27, c[0x0][0x3d8] ;  /* 0x0000f600ff1b7b82 */ /* 0x000f220000000800 */
[----:B--2---:R-:W-:Y:S01]  /*8f00*/  IADD3 R16, P4, PT, R26, R28, RZ ;  /* 0x0000001c1a107210 */ /* 0x004fe20007f9e0ff */
[----:B0-----:R-:W-:-:S06]  /*8f10*/  IMAD R26, R10, 0xeb, RZ ;  /* 0x000000eb0a1a7824 */ /* 0x001fcc00078e02ff */
[----:B------:R-:W0:Y:S01]  /*8f20*/  LDC R10, c[0x0][0x3d8] ;  /* 0x0000f600ff0a7b82 */ /* 0x000e220000000800 */
[----:B------:R-:W-:Y:S01]  /*8f30*/  LEA.HI.X.SX32 R21, R25, R29, 0x1, P1 ;  /* 0x0000001d19157211 */ /* 0x000fe200008f0eff */
[----:B-1----:R-:W-:-:S06]  /*8f40*/  IMAD R25, R11, 0x78, RZ ;  /* 0x000000780b197824 */ /* 0x002fcc00078e02ff */
[----:B------:R-:W1:Y:S01]  /*8f50*/  LDC R11, c[0x0][0x3d8] ;  /* 0x0000f600ff0b7b82 */ /* 0x000e620000000800 */
[----:B------:R-:W-:Y:S01]  /*8f60*/  LEA.HI.X.SX32 R19, R26, R29, 0x1, P6 ;  /* 0x0000001d1a137211 */ /* 0x000fe200030f0eff */
[----:B----4-:R-:W-:Y:S01]  /*8f70*/  IMAD R23, R27, 0x1dc, RZ ;  /* 0x000001dc1b177824 */ /* 0x010fe200078e02ff */
[----:B------:R2:W-:Y:S04]  /*8f80*/  STL.64 [R1+0x730], R2 ;  /* 0x0007300201007387 */ /* 0x0005e80000100a00 */
[----:B------:R4:W-:Y:S01]  /*8f90*/  STL.64 [R1+0x728], R18 ;  /* 0x0007281201007387 */ /* 0x0009e20000100a00 */
[----:B------:R-:W1:Y:S01]  /*8fa0*/  LDC R26, c[0x0][0x3d8] ;  /* 0x0000f600ff1a7b82 */ /* 0x000e620000000800 */
[----:B0-----:R-:W-:Y:S01]  /*8fb0*/  IMAD R27, R10, 0x3b, RZ ;  /* 0x0000003b0a1b7824 */ /* 0x001fe200078e02ff */
[----:B--2---:R-:W-:-:S06]  /*8fc0*/  IADD3 R2, P3, PT, R24, R28, RZ ;  /* 0x0000001c18027210 */ /* 0x004fcc0007f7e0ff */
[----:B------:R-:W0:Y:S01]  /*8fd0*/  LDC R10, c[0x0][0x3d8] ;  /* 0x0000f600ff0a7b82 */ /* 0x000e220000000800 */
[----:B----4-:R-:W-:Y:S02]  /*8fe0*/  IADD3 R18, P6, PT, R23, R28, RZ ;  /* 0x0000001c17127210 */ /* 0x010fe40007fde0ff */
[----:B------:R-:W-:-:S05]  /*8ff0*/  LEA.HI.X.SX32 R13, R27, R29, 0x1, P5 ;  /* 0x0000001d1b0d7211 */ /* 0x000fca00028f0eff */
[----:B------:R-:W2:Y:S01]  /*9000*/  LDC R23, c[0x0][0x3d8] ;  /* 0x0000f600ff177b82 */ /* 0x000ea20000000800 */
[----:B------:R-:W-:Y:S04]  /*9010*/  STL.64 [R1+0xb98], R12 ;  /* 0x000b980c01007387 */ /* 0x000fe80000100a00 */
[----:B------:R3:W-:Y:S01]  /*9020*/  STL.64 [R1+0xa10], R14 ;  /* 0x000a100e01007387 */ /* 0x0007e20000100a00 */
[----:B------:R-:W-:Y:S02]  /*9030*/  LEA.HI.X.SX32 R19, R24, R29, 0x1, P6 ;  /* 0x0000001d18137211 */ /* 0x000fe400030f0eff */
[----:B------:R-:W4:Y:S08]  /*9040*/  LDC R24, c[0x0][0x3d8] ;  /* 0x0000f600ff187b82 */ /* 0x000f300000000800 */
[----:B------:R-:W0:Y:S01]  /*9050*/  LDC R27, c[0x0][0x3d8] ;  /* 0x0000f600ff1b7b82 */ /* 0x000e220000000800 */
[----:B---3--:R-:W-:-:S02]  /*9060*/  IMAD R15, R22, 0xed, RZ ;  /* 0x000000ed160f7824 */ /* 0x008fc400078e02ff */
[----:B-1----:R-:W-:-:S05]  /*9070*/  IMAD R22, R11, 0xf0, RZ ;  /* 0x000000f00b167824 */ /* 0x002fca00078e02ff */
[----:B------:R-:W1:Y:S01]  /*9080*/  LDC R11, c[0x0][0x3d8] ;  /* 0x0000f600ff0b7b82 */ /* 0x000e620000000800 */
[----:B--2---:R-:W-:Y:S01]  /*9090*/  IMAD R23, R23, 0x77, RZ ;  /* 0x0000007717177824 */ /* 0x004fe200078e02ff */
[-C--:B------:R-:W-:Y:S01]  /*90a0*/  LEA.HI.X.SX32 R17, R15, R29.reuse, 0x1, P4 ;  /* 0x0000001d0f117211 */ /* 0x080fe200020f0eff */
[----:B------:R-:W-:Y:S03]  /*90b0*/  STL.64 [R1+0x720], R20 ;  /* 0x0007201401007387 */ /* 0x000fe60000100a00 */
[----:B------:R-:W-:Y:S01]  /*90c0*/  LEA.HI.X.SX32 R3, R23, R29, 0x1, P3 ;  /* 0x0000001d17037211 */ /* 0x000fe200018f0eff */
[----:B------:R-:W-:Y:S01]  /*90d0*/  STL.64 [R1+0x718], R16 ;  /* 0x0007181001007387 */ /* 0x000fe20000100a00 */
[----:B------:R-:W2:Y:S03]  /*90e0*/  LDC R23, c[0x0][0x3d8] ;  /* 0x0000f600ff177b82 */ /* 0x000ea60000000800 */
[----:B------:R-:W-:Y:S04]  /*90f0*/  STL.64 [R1+0xa08], R2 ;  /* 0x000a080201007387 */ /* 0x000fe80000100a00 */
[----:B------:R3:W-:Y:S01]  /*9100*/  STL.64 [R1+0x710], R18 ;  /* 0x0007101201007387 */ /* 0x0007e20000100a00 */
[----:B------:R-:W-:Y:S01]  /*9110*/  IMAD R26, R26, 0x1de, RZ ;  /* 0x000001de1a1a7824 */ /* 0x000fe200078e02ff */
[----:B------:R-:W4:Y:S01]  /*9120*/  LDC R15, c[0x0][0x3d8] ;  /* 0x0000f600ff0f7b82 */ /* 0x000f220000000800 */
[----:B-1----:R-:W-:-:S05]  /*9130*/  IMAD R11, R11, 0x1e0, RZ ;  /* 0x000001e00b0b7824 */ /* 0x002fca00078e02ff */
[-C--:B---3--:R-:W-:Y:S02]  /*9140*/  IADD3 R18, P6, PT, R11, R28.reuse, RZ ;  /* 0x0000001c0b127210 */ /* 0x088fe40007fde0ff */
[----:B------:R-:W1:Y:S01]  /*9150*/  LDC R11, c[0x0][0x3d8] ;  /* 0x0000f600ff0b7b82 */ /* 0x000e620000000800 */
[----:B0-----:R-:W-:Y:S02]  /*9160*/  IMAD R10, R10, 0x1e, RZ ;  /* 0x0000001e0a0a7824 */ /* 0x001fe400078e02ff */
[----:B--2---:R-:W-:Y:S01]  /*9170*/  IMAD R13, R23, 0xef, RZ ;  /* 0x000000ef170d7824 */ /* 0x004fe200078e02ff */
[-C--:B------:R-:W-:Y:S01]  /*9180*/  IADD3 R12, P5, PT, R26, R28.reuse, RZ ;  /* 0x0000001c1a0c7210 */ /* 0x080fe20007fbe0ff */
[----:B----4-:R-:W-:Y:S01]  /*9190*/  IMAD R23, R24, 0x1e2, RZ ;  /* 0x000001e218177824 */ /* 0x010fe200078e02ff */
[----:B------:R-:W-:Y:S01]  /*91a0*/  IADD3 R26, P2, PT, R10, R28, RZ ;  /* 0x0000001c0a1a7210 */ /* 0x000fe20007f5e0ff */
[----:B------:R-:W-:Y:S02]  /*91b0*/  IMAD R14, R27, 0x3c, RZ ;  /* 0x0000003c1b0e7824 */ /* 0x000fe400078e02ff */
[----:B-1----:R-:W-:-:S03]  /*91c0*/  IMAD R24, R11, 0xf, RZ ;  /* 0x0000000f0b187824 */ /* 0x002fc600078e02ff */
[----:B------:R-:W-:Y:S01]  /*91d0*/  IADD3 R20, P1, PT, R14, R28, RZ ;  /* 0x0000001c0e147210 */ /* 0x000fe20007f3e0ff */
[----:B------:R-:W0:Y:S01]  /*91e0*/  LDC R11, c[0x0][0x3d8] ;  /* 0x0000f600ff0b7b82 */ /* 0x000e220000000800 */
[----:B------:R-:W-:-:S07]  /*91f0*/  LEA.HI.X.SX32 R27, R24, R29, 0x1, P2 ;  /* 0x0000001d181b7211 */ /* 0x000fce00010f0eff */
[----:B------:R-:W1:Y:S01]  /*9200*/  LDC R24, c[0x0][0x3d8] ;  /* 0x0000f600ff187b82 */ /* 0x000e620000000800 */
[-C--:B------:R-:W-:Y:S02]  /*9210*/  IADD3 R16, P4, PT, R25, R28.reuse, RZ ;  /* 0x0000001c19107210 */ /* 0x080fe40007f9e0ff */
[-C--:B------:R-:W-:Y:S02]  /*9220*/  LEA.HI.X.SX32 R13, R13, R29.reuse, 0x1, P5 ;  /* 0x0000001d0d0d7211 */ /* 0x080fe400028f0eff */
[-C--:B------:R-:W-:Y:S02]  /*9230*/  IADD3 R2, P3, PT, R22, R28.reuse, RZ ;  /* 0x0000001c16027210 */ /* 0x080fe40007f7e0ff */
[-C--:B------:R-:W-:Y:S01]  /*9240*/  LEA.HI.X.SX32 R21, R10, R29.reuse, 0x1, P1 ;  /* 0x0000001d0a157211 */ /* 0x080fe200008f0eff */
[----:B------:R2:W-:Y:S01]  /*9250*/  STL.64 [R1+0x708], R12 ;  /* 0x0007080c01007387 */ /* 0x0005e20000100a00 */
[-C--:B------:R-:W-:Y:S02]  /*9260*/  LEA.HI.X.SX32 R17, R14, R29.reuse, 0x1, P4 ;  /* 0x0000001d0e117211 */ /* 0x080fe400020f0eff */
[-C--:B------:R-:W-:Y:S01]  /*9270*/  LEA.HI.X.SX32 R3, R25, R29.reuse, 0x1, P3 ;  /* 0x0000001d19037211 */ /* 0x080fe200018f0eff */
[----:B------:R-:W-:Y:S04]  /*9280*/  STL.64 [R1+0xcb8], R26 ;  /* 0x000cb81a01007387 */ /* 0x000fe80000100a00 */
[----:B------:R3:W-:Y:S01]  /*9290*/  STL.64 [R1+0xc58], R20 ;  /* 0x000c581401007387 */ /* 0x0007e20000100a00 */
[----:B--2---:R-:W-:Y:S01]  /*92a0*/  IADD3 R12, P5, PT, R23, R28, RZ ;  /* 0x0000001c170c7210 */ /* 0x004fe20007fbe0ff */
[----:B-1----:R-:W-:Y:S01]  /*92b0*/  IMAD R23, R24, 0x1e6, RZ ;  /* 0x000001e618177824 */ /* 0x002fe200078e02ff */
[----:B------:R-:W-:Y:S01]  /*92c0*/  LEA.HI.X.SX32 R19, R22, R29, 0x1, P6 ;  /* 0x0000001d16137211 */ /* 0x000fe200030f0eff */
[----:B------:R-:W-:Y:S01]  /*92d0*/  IMAD R15, R15, 0xf2, RZ ;  /* 0x000000f20f0f7824 */ /* 0x000fe200078e02ff */
[----:B------:R-:W1:Y:S01]  /*92e0*/  LDC R24, c[0x0][0x3d8] ;  /* 0x0000f600ff187b82 */ /* 0x000e620000000800 */
[----:B---3--:R-:W2:Y:S04]  /*92f0*/  LDL.LU R21, [R1+0x163c] ;  /* 0x00163c0001157983 */ /* 0x008ea80000300800 */
[----:B------:R3:W-:Y:S01]  /*9300*/  STL.64 [R1+0xb90], R16 ;  /* 0x000b901001007387 */ /* 0x0007e20000100a00 */
[----:B0-----:R-:W-:-:S02]  /*9310*/  IMAD R11, R11, 0x1e4, RZ ;  /* 0x000001e40b0b7824 */ /* 0x001fc400078e02ff */
[----:B------:R-:W0:Y:S01]  /*9320*/  LDC R20, c[0x0][0x3d8] ;  /* 0x0000f600ff147b82 */ /* 0x000e220000000800 */
[----:B------:R4:W-:Y:S01]  /*9330*/  STL.64 [R1+0xa00], R2 ;  /* 0x000a000201007387 */ /* 0x0009e20000100a00 */
[----:B---3--:R-:W-:-:S06]  /*9340*/  IADD3 R16, P4, PT, R23, R28, RZ ;  /* 0x0000001c17107210 */ /* 0x008fcc0007f9e0ff */
[----:B------:R-:W3:Y:S08]  /*9350*/  LDC R23, c[0x0][0x3d8] ;  /* 0x0000f600ff177b82 */ /* 0x000ef00000000800 */
[----:B----4-:R-:W4:Y:S01]  /*9360*/  LDC R2, c[0x0][0x3d8] ;  /* 0x0000f600ff027b82 */ /* 0x010f220000000800 */
[----:B------:R1:W-:Y:S01]  /*9370*/  STL.64 [R1+0x700], R18 ;  /* 0x0007001201007387 */ /* 0x0003e20000100a00 */
[----:B------:R-:W-:-:S02]  /*9380*/  IADD3 R26, P2, PT, R15, R28, RZ ;  /* 0x0000001c0f1a7210 */ /* 0x000fc40007f5e0ff */
[----:B------:R-:W-:-:S04]  /*9390*/  IADD3 R10, P1, PT, R11, R28, RZ ;  /* 0x0000001c0b0a7210 */ /* 0x000fc80007f3e0ff */
[----:B------:R-:W-:Y:S01]  /*93a0*/  LEA.HI.X.SX32 R11, R15, R29, 0x1, P1 ;  /* 0x0000001d0f0b7211 */ /* 0x000fe200008f0eff */
[----:B------:R-:W0:Y:S01]  /*93b0*/  LDC R3, c[0x0][0x3d8] ;  /* 0x0000f600ff037b82 */ /* 0x000e220000000800 */
[----:B-1----:R-:W2:Y:S01]  /*93c0*/  LDL.LU R19, [R1+0x1638] ;  /* 0x0016380001137983 */ /* 0x002ea20000300800 */
[----:B---3--:R-:W-:Y:S02]  /*93d0*/  IMAD R18, R23, 0x79, RZ ;  /* 0x0000007917127824 */ /* 0x008fe400078e02ff */
[----:B----4-:R-:W-:-:S03]  /*93e0*/  IMAD R2, R2, 0xf1, RZ ;  /* 0x000000f102027824 */ /* 0x010fc600078e02ff */
[-C--:B------:R-:W-:Y:S02]  /*93f0*/  LEA.HI.X.SX32 R27, R18, R29.reuse, 0x1, P2 ;  /* 0x0000001d121b7211 */ /* 0x080fe400010f0eff */
[----:B------:R-:W-:-:S05]  /*9400*/  LEA.HI.X.SX32 R13, R2, R29, 0x1, P5 ;  /* 0x0000001d020d7211 */ /* 0x000fca00028f0eff */
[----:B------:R1:W-:Y:S04]  /*9410*/  STL.64 [R1+0x6f8], R12 ;  /* 0x0006f80c01007387 */ /* 0x0003e80000100a00 */
[----:B-1----:R-:W3:Y:S04]  /*9420*/  LDL.LU.64 R12, [R1+0x1630] ;  /* 0x00163000010c7983 */ /* 0x002ee80000300a00 */
[----:B------:R1:W-:Y:S04]  /*9430*/  STL.64 [R1+0x9f8], R26 ;  /* 0x0009f81a01007387 */ /* 0x0003e80000100a00 */
[----:B------:R4:W-:Y:S01]  /*9440*/  STL.64 [R1+0x6f0], R10 ;  /* 0x0006f00a01007387 */ /* 0x0009e20000100a00 */
[----:B0-----:R-:W-:Y:S01]  /*9450*/  IMAD R3, R3, 0x1e8, RZ ;  /* 0x000001e803037824 */ /* 0x001fe200078e02ff */
[----:B-1----:R-:W0:Y:S02]  /*9460*/  LDC R26, c[0x0][0x3d8] ;  /* 0x0000f600ff1a7b82 */ /* 0x002e240000000800 */
[----:B----4-:R-:W4:Y:S02]  /*9470*/  LDL.LU.64 R10, [R1+0x1628] ;  /* 0x00162800010a7983 */ /* 0x010f240000300a00 */
[----:B------:R-:W-:-:S04]  /*9480*/  IADD3 R2, P5, PT, R3, R28, RZ ;  /* 0x0000001c03027210 */ /* 0x000fc80007fbe0ff */
[----:B------:R-:W1:Y:S01]  /*9490*/  LDC R3, c[0x0][0x3d8] ;  /* 0x0000f600ff037b82 */ /* 0x000e620000000800 */
[----:B------:R-:W-:Y:S02]  /*94a0*/  IMAD R14, R20, 0x7a, RZ ;  /* 0x0000007a140e7824 */ /* 0x000fe400078e02ff */
[----:B------:R-:W-:-:S03]  /*94b0*/  IMAD R20, R24, 0xf4, RZ ;  /* 0x000000f418147824 */ /* 0x000fc600078e02ff */
[-C--:B------:R-:W-:Y:S02]  /*94c0*/  IADD3 R24, P3, PT, R14, R28.reuse, RZ ;  /* 0x0000001c0e187210 */ /* 0x080fe40007f7e0ff */
[----:B------:R-:W-:Y:S01]  /*94d0*/  IADD3 R22, P6, PT, R20, R28, RZ ;  /* 0x0000001c14167210 */ /* 0x000fe20007fde0ff */
[----:B------:R-:W1:Y:S01]  /*94e0*/  LDC R27, c[0x0][0x3d8] ;  /* 0x0000f600ff1b7b82 */ /* 0x000e620000000800 */
[----:B0-----:R-:W-:Y:S02]  /*94f0*/  IMAD R26, R26, 0xf3, RZ ;  /* 0x000000f31a1a7824 */ /* 0x001fe400078e02ff */
[----:B------:R-:W-:-:S03]  /*9500*/  LEA.HI.X.SX32 R23, R14, R29, 0x1, P6 ;  /* 0x0000001d0e177211 */ /* 0x000fc600030f0eff */
[----:B------:R-:W-:-:S05]  /*9510*/  LEA.HI.X.SX32 R17, R26, R29, 0x1, P4 ;  /* 0x0000001d1a117211 */ /* 0x000fca00020f0eff */
[----:B------:R0:W-:Y:S04]  /*9520*/  STL.64 [R1+0x6e8], R16 ;  /* 0x0006e81001007387 */ /* 0x0001e80000100a00 */
[----:B0-----:R-:W3:Y:S01]  /*9530*/  LDL.LU.64 R16, [R1+0x1620] ;  /* 0x0016200001107983 */ /* 0x001ee20000300a00 */
[----:B--2---:R-:W-:Y:S01]  /*9540*/  IADD3 R18, P2, PT, R19, R28, RZ ;  /* 0x0000001c13127210 */ /* 0x004fe20007f5e0ff */
[----:B-1----:R-:W-:Y:S01]  /*9550*/  IMAD R19, R3, 0xf5, RZ ;  /* 0x000000f503137824 */ /* 0x002fe200078e02ff */
[-C--:B------:R-:W-:Y:S01]  /*9560*/  LEA.HI.X.SX32 R3, R20, R29.reuse, 0x1, P5 ;  /* 0x0000001d14037211 */ /* 0x080fe200028f0eff */
[----:B----4-:R-:W-:Y:S02]  /*9570*/  IMAD R15, R11, 0x3d, RZ ;  /* 0x0000003d0b0f7824 */ /* 0x010fe400078e02ff */
[----:B------:R-:W0:Y:S03]  /*9580*/  LDC R11, c[0x0][0x3d8] ;  /* 0x0000f600ff0b7b82 */ /* 0x000e260000000800 */
[----:B------:R-:W-:-:S05]  /*9590*/  LEA.HI.X.SX32 R25, R15, R29, 0x1, P3 ;  /* 0x0000001d0f197211 */ /* 0x000fca00018f0eff */
[----:B------:R1:W-:Y:S04]  /*95a0*/  STL.64 [R1+0xb88], R24 ;  /* 0x000b881801007387 */ /* 0x0003e80000100a00 */
[----:B-1----:R-:W2:Y:S04]  /*95b0*/  LDL.LU.64 R24, [R1+0x1618] ;  /* 0x0016180001187983 */ /* 0x002ea80000300a00 */
[----:B------:R1:W-:Y:S04]  /*95c0*/  STL.64 [R1+0x9f0], R22 ;  /* 0x0009f01601007387 */ /* 0x0003e80000100a00 */
[----:B-1----:R-:W4:Y:S04]  /*95d0*/  LDL.LU.64 R22, [R1+0x1610] ;  /* 0x0016100001167983 */ /* 0x002f280000300a00 */
[----:B------:R1:W-:Y:S04]  /*95e0*/  STL.64 [R1+0x6e0], R2 ;  /* 0x0006e00201007387 */ /* 0x0003e80000100a00 */
[----:B-1----:R-:W2:Y:S01]  /*95f0*/  LDL.LU.64 R2, [R1+0x1608] ;  /* 0x0016080001027983 */ /* 0x002ea20000300a00 */
[----:B------:R-:W-:Y:S01]  /*9600*/  IMAD R27, R27, 0x1ec, RZ ;  /* 0x000001ec1b1b7824 */ /* 0x000fe200078e02ff */
[----:B------:R-:W-:-:S04]  /*9610*/  IADD3 R10, P1, PT, R10, R28, RZ ;  /* 0x0000001c0a0a7210 */ /* 0x000fc80007f3e0ff */
[----:B------:R-:W-:Y:S01]  /*9620*/  IADD3 R26, P4, PT, R27, R28, RZ ;  /* 0x0000001c1b1a7210 */ /* 0x000fe20007f9e0ff */
[----:B0-----:R-:W-:Y:S01]  /*9630*/  IMAD R27, R11, 0xf6, RZ ;  /* 0x000000f60b1b7824 */ /* 0x001fe200078e02ff */
[----:B------:R-:W-:-:S04]  /*9640*/  LEA.HI.X.SX32 R19, R19, R29, 0x1, P2 ;  /* 0x0000001d13137211 */ /* 0x000fc800010f0eff */
[-C--:B------:R-:W-:Y:S01]  /*9650*/  LEA.HI.X.SX32 R27, R27, R29.reuse, 0x1, P4 ;  /* 0x0000001d1b1b7211 */ /* 0x080fe200020f0eff */
[----:B------:R-:W-:Y:S01]  /*9660*/  STL.64 [R1+0x6d8], R18 ;  /* 0x0006d81201007387 */ /* 0x000fe20000100a00 */
[----:B------:R-:W-:Y:S02]  /*9670*/  IADD3 R20, P5, PT, R21, R28, RZ ;  /* 0x0000001c15147210 */ /* 0x000fe40007fbe0ff */
[----:B------:R-:W0:Y:S01]  /*9680*/  LDC R21, c[0x0][0x3d8] ;  /* 0x0000f600ff157b82 */ /* 0x000e220000000800 */
[----:B--2---:R-:W-:-:S05]  /*9690*/  LEA.HI.X.SX32 R11, R3, R29, 0x1, P1 ;  /* 0x0000001d030b7211 */ /* 0x004fca00008f0eff */
[----:B------:R1:W-:Y:S04]  /*96a0*/  STL.64 [R1+0x9e8], R10 ;  /* 0x0009e80a01007387 */ /* 0x0003e80000100a00 */
[----:B-1----:R-:W2:Y:S04]  /*96b0*/  LDL.64 R10, [R1+0x2c8] ;  /* 0x0002c800010a7983 */ /* 0x002ea80000100a00 */
[----:B------:R1:W-:Y:S04]  /*96c0*/  STL.64 [R1+0x6d0], R26 ;  /* 0x0006d01a01007387 */ /* 0x0003e80000100a00 */
[----:B-1----:R-:W2:Y:S01]  /*96d0*/  LDL.LU.64 R26, [R1+0x1600] ;  /* 0x00160000011a7983 */ /* 0x002ea20000300a00 */
[----:B------:R-:W-:-:S05]  /*96e0*/  IMAD R15, R25, 0x3e, RZ ;  /* 0x0000003e190f7824 */ /* 0x000fca00078e02ff */
[-C--:B------:R-:W-:Y:S02]  /*96f0*/  IADD3 R14, P6, PT, R15, R28.reuse, RZ ;  /* 0x0000001c0f0e7210 */ /* 0x080fe40007fde0ff */
[----:B------:R-:W1:Y:S01]  /*9700*/  LDC R15, c[0x0][0x3d8] ;  /* 0x0000f600ff0f7b82 */ /* 0x000e620000000800 */
[----:B------:R-:W-:Y:S01]  /*9710*/  IADD3 R24, P3, PT, R24, R28, RZ ;  /* 0x0000001c18187210 */ /* 0x000fe20007f7e0ff */
[----:B0-----:R-:W-:-:S05]  /*9720*/  IMAD R21, R21, 0x3e, RZ ;  /* 0x0000003e15157824 */ /* 0x001fca00078e02ff */
[----:B------:R-:W-:Y:S01]  /*9730*/  LEA.HI.X.SX32 R21, R21, R29, 0x1, P5 ;  /* 0x0000001d15157211 */ /* 0x000fe200028f0eff */
[----:B----4-:R-:W-:Y:S01]  /*9740*/  IMAD R19, R23, 0x7c, RZ ;  /* 0x0000007c17137824 */ /* 0x010fe200078e02ff */
[----:B---3--:R-:W-:Y:S01]  /*9750*/  IADD3 R18, P2, PT, R17, R28, RZ ;  /* 0x0000001c11127210 */ /* 0x008fe20007f5e0ff */
[----:B-1----:R-:W-:-:S05]  /*9760*/  IMAD R15, R15, 0x1f, RZ ;  /* 0x0000001f0f0f7824 */ /* 0x002fca00078e02ff */
[-C--:B------:R-:W-:Y:S02]  /*9770*/  LEA.HI.X.SX32 R15, R15, R29.reuse, 0x1, P6 ;  /* 0x0000001d0f0f7211 */ /* 0x080fe400030f0eff */
[----:B------:R-:W-:Y:S01]  /*9780*/  LEA.HI.X.SX32 R19, R19, R29, 0x1, P2 ;  /* 0x0000001d13137211 */ /* 0x000fe200010f0eff */
[----:B--2---:R-:W-:-:S05]  /*9790*/  IMAD R25, R27, 0xf7, RZ ;  /* 0x000000f71b197824 */ /* 0x004fca00078e02ff */
[----:B------:R-:W-:-:S05]  /*97a0*/  LEA.HI.X.SX32 R25, R25, R29, 0x1, P3 ;  /* 0x0000001d19197211 */ /* 0x000fca00018f0eff */
[----:B------:R-:W-:Y:S04]  /*97b0*/  STL.64 [R1+0x6c8], R24 ;  /* 0x0006c81801007387 */ /* 0x000fe80000100a00 */
[----:B------:R0:W-:Y:S04]  /*97c0*/  STL.64 [R1+0xc50], R14 ;  /* 0x000c500e01007387 */ /* 0x0001e80000100a00 */
[----:B0-----:R-:W2:Y:S04]  /*97d0*/  LDL.LU.64 R14, [R1+0x15f8] ;  /* 0x0015f800010e7983 */ /* 0x001ea80000300a00 */
[----:B------:R0:W-:Y:S04]  /*97e0*/  STL.64 [R1+0xb80], R20 ;  /* 0x000b801401007387 */ /* 0x0001e80000100a00 */
[----:B0-----:R-:W3:Y:S04]  /*97f0*/  LDL.LU R20, [R1+0x15f4] ;  /* 0x0015f40001147983 */ /* 0x001ee80000300800 */
[----:B------:R0:W-:Y:S04]  /*9800*/  STL.64 [R1+0x9e0], R18 ;  /* 0x0009e01201007387 */ /* 0x0001e80000100a00 */
[----:B0-----:R-:W4:Y:S01]  /*9810*/  LDL.LU R18, [R1+0x15f0] ;  /* 0x0015f00001127983 */ /* 0x001f220000300800 */
[----:B------:R-:W0:Y:S01]  /*9820*/  LDC R19, c[0x0][0x3d8] ;  /* 0x0000f600ff137b82 */ /* 0x000e220000000800 */
[----:B------:R-:W-:-:S02]  /*9830*/  IADD3 R2, P1, PT, R2, R28, RZ ;  /* 0x0000001c02027210 */ /* 0x000fc40007f3e0ff */
[-C--:B------:R-:W-:Y:S02]  /*9840*/  IADD3 R24, P3, PT, R9, R28.reuse, RZ ;  /* 0x0000001c09187210 */ /* 0x080fe40007f7e0ff */
[-C--:B------:R-:W-:Y:S02]  /*9850*/  LEA.HI.X.SX32 R3, R17, R29.reuse, 0x1, P1 ;  /* 0x0000001d11037211 */ /* 0x080fe400008f0eff */
[----:B------:R-:W-:Y:S01]  /*9860*/  IADD3 R22, P6, PT, R22, R28, RZ ;  /* 0x0000001c16167210 */ /* 0x000fe20007fde0ff */
[----:B------:R-:W1:Y:S01]  /*9870*/  LDC R17, c[0x0][0x3d8] ;  /* 0x0000f600ff117b82 */ /* 0x000e620000000800 */
[-C--:B------:R-:W-:Y:S02]  /*9880*/  LEA.HI.X.SX32 R25, R13, R29.reuse, 0x1, P3 ;  /* 0x0000001d0d197211 */ /* 0x080fe400018f0eff */
[----:B------:R-:W-:-:S05]  /*9890*/  LEA.HI.X.SX32 R23, R9, R29, 0x1, P6 ;  /* 0x0000001d09177211 */ /* 0x000fca00030f0eff */
[----:B------:R-:W0:Y:S01]  /*98a0*/  LDC R13, c[0x0][0x3d8] ;  /* 0x0000f600ff0d7b82 */ /* 0x000e220000000800 */
[----:B------:R-:W-:-:S07]  /*98b0*/  IADD3 R26, P4, PT, R26, R28, RZ ;  /* 0x0000001c1a1a7210 */ /* 0x000fce0007f9e0ff */
[----:B------:R-:W0:Y:S01]  /*98c0*/  LDC R9, c[0x0][0x3d8] ;  /* 0x0000f600ff097b82 */ /* 0x000e220000000800 */
[----:B------:R-:W-:Y:S01]  /*98d0*/  IMAD R7, R7, 0x3f, RZ ;  /* 0x0000003f07077824 */ /* 0x000fe200078e02ff */
[----:B------:R1:W-:Y:S01]  /*98e0*/  STL.64 [R1+0x6c0], R2 ;  /* 0x0006c00201007387 */ /* 0x0003e20000100a00 */
[-C--:B------:R-:W-:Y:S01]  /*98f0*/  IADD3 R16, P1, PT, R16, R28.reuse, RZ ;  /* 0x0000001c10107210 */ /* 0x080fe20007f3e0ff */
[----:B-1----:R-:W-:Y:S02]  /*9900*/  IMAD R17, R17, 0x7e, RZ ;  /* 0x0000007e11117824 */ /* 0x002fe400078e02ff */
[----:B------:R-:W4:Y:S01]  /*9910*/  LDL.LU.64 R2, [R1+0x15e8] ;  /* 0x0015e80001027983 */ /* 0x000f220000300a00 */
[-C--:B------:R-:W-:Y:S01]  /*9920*/  IADD3 R12, P3, PT, R12, R28.reuse, RZ ;  /* 0x0000001c0c0c7210 */ /* 0x080fe20007f7e0ff */
[----:B0-----:R-:W-:Y:S01]  /*9930*/  IMAD R13, R13, 0xfd, RZ ;  /* 0x000000fd0d0d7824 */ /* 0x001fe200078e02ff */
[----:B------:R-:W-:Y:S02]  /*9940*/  LEA.HI.X.SX32 R17, R17, R29, 0x1, P1 ;  /* 0x0000001d11117211 */ /* 0x000fe400008f0eff */
[----:B------:R-:W-:-:S02]  /*9950*/  IADD3 R8, P6, PT, R8, R28, RZ ;  /* 0x0000001c08087210 */ /* 0x000fc40007fde0ff */
[----:B------:R-:W-:Y:S01]  /*9960*/  LEA.HI.X.SX32 R13, R13, R29, 0x1, P3 ;  /* 0x0000001d0d0d7211 */ /* 0x000fe200018f0eff */
[----:B------:R-:W-:-:S05]  /*9970*/  IMAD R9, R9, 0x7f, RZ ;  /* 0x0000007f09097824 */ /* 0x000fca00078e02ff */
[-C--:B------:R-:W-:Y:S01]  /*9980*/  LEA.HI.X.SX32 R9, R9, R29.reuse, 0x1, P6 ;  /* 0x0000001d09097211 */ /* 0x080fe200030f0eff */
[----:B------:R-:W-:Y:S01]  /*9990*/  IMAD R6, R6, 0x1fe, RZ ;  /* 0x000001fe06067824 */ /* 0x000fe200078e02ff */
[----:B--2---:R-:W-:Y:S01]  /*99a0*/  LEA.HI.X.SX32 R27, R15, R29, 0x1, P4 ;  /* 0x0000001d0f1b7211 */ /* 0x004fe200020f0eff */
[----:B------:R-:W-:Y:S01]  /*99b0*/  IMAD R15, R19, 0xfc, RZ ;  /* 0x000000fc130f7824 */ /* 0x000fe200078e02ff */
[----:B---3--:R-:W-:-:S04]  /*99c0*/  IADD3 R20, P5, PT, R20, R28, RZ ;  /* 0x0000001c14147210 */ /* 0x008fc80007fbe0ff */
[----:B------:R-:W-:Y:S02]  /*99d0*/  LEA.HI.X.SX32 R21, R5, R29, 0x1, P5 ;  /* 0x0000001d05157211 */ /* 0x000fe400028f0eff */
[----:B------:R-:W0:Y:S01]  /*99e0*/  LDC R5, c[0x0][0x3d8] ;  /* 0x0000f600ff057b82 */ /* 0x000e220000000800 */
[----:B----4-:R-:W-:-:S04]  /*99f0*/  IADD3 R18, P2, PT, R18, R28, RZ ;  /* 0x0000001c12127210 */ /* 0x010fc80007f5e0ff */
[----:B------:R-:W-:-:S03]  /*9a00*/  LEA.HI.X.SX32 R19, R7, R29, 0x1, P2 ;  /* 0x0000001d07137211 */ /* 0x000fc600010f0eff */
[----:B------:R-:W1:Y:S01]  /*9a10*/  LDC R7, c[0x0][0x3d8] ;  /* 0x0000f600ff077b82 */ /* 0x000e620000000800 */
[----:B------:R2:W-:Y:S01]  /*9a20*/  STL.64 [R1+0x6b8], R26 ;  /* 0x0006b81a01007387 */ /* 0x0005e20000100a00 */
[-C--:B------:R-:W-:Y:S02]  /*9a30*/  IADD3 R14, P4, PT, R14, R28.reuse, RZ ;  /* 0x0000001c0e0e7210 */ /* 0x080fe40007f9e0ff */
[----:B------:R-:W-:Y:S02]  /*9a40*/  IADD3 R4, P5, PT, R4, R28, RZ ;  /* 0x0000001c04047210 */ /* 0x000fe40007fbe0ff */
[----:B------:R-:W-:Y:S01]  /*9a50*/  LEA.HI.X.SX32 R15, R15, R29, 0x1, P4 ;  /* 0x0000001d0f0f7211 */ /* 0x000fe200020f0eff */
[----:B--2---:R-:W2:Y:S04]  /*9a60*/  LDL.LU.64 R26, [R1+0x15e0] ;  /* 0x0015e000011a7983 */ /* 0x004ea80000300a00 */
[----:B------:R3:W-:Y:S01]  /*9a70*/  STL.64 [R1+0x9d8], R24 ;  /* 0x0009d81801007387 */ /* 0x0007e20000100a00 */
[----:B0-----:R-:W-:-:S03]  /*9a80*/  IMAD R5, R5, 0xfe, RZ ;  /* 0x000000fe05057824 */ /* 0x001fc600078e02ff */
[----:B---3--:R-:W3:Y:S04]  /*9a90*/  LDL.LU.64 R24, [R1+0x15d8] ;  /* 0x0015d80001187983 */ /* 0x008ee80000300a00 */
[----:B------:R0:W-:Y:S01]  /*9aa0*/  STL.64 [R1+0x6b0], R22 ;  /* 0x0006b01601007387 */ /* 0x0001e20000100a00 */
[----:B------:R-:W-:-:S03]  /*9ab0*/  LEA.HI.X.SX32 R5, R5, R29, 0x1, P5 ;  /* 0x0000001d05057211 */ /* 0x000fc600028f0eff */
[----:B0-----:R-:W4:Y:S04]  /*9ac0*/  LDL.LU.64 R22, [R1+0x15d0] ;  /* 0x0015d00001167983 */ /* 0x001f280000300a00 */
[----:B------:R0:W-:Y:S04]  /*9ad0*/  STL.64 [R1+0x6a8], R20 ;  /* 0x0006a81401007387 */ /* 0x0001e80000100a00 */
[----:B0-----:R-:W2:Y:S04]  /*9ae0*/  LDL.LU.64 R20, [R1+0x15c8] ;  /* 0x0015c80001147983 */ /* 0x001ea80000300a00 */
[----:B------:R0:W-:Y:S01]  /*9af0*/  STL.64 [R1+0xb78], R18 ;  /* 0x000b781201007387 */ /* 0x0001e20000100a00 */
[----:B-1----:R-:W-:-:S03]  /*9b00*/  IMAD R7, R7, 0xff, RZ ;  /* 0x000000ff07077824 */ /* 0x002fc600078e02ff */
[----:B0-----:R-:W2:Y:S04]  /*9b10*/  LDL.LU.64 R18, [R1+0x15c0] ;  /* 0x0015c00001127983 */ /* 0x001ea80000300a00 */
[----:B------:R0:W-:Y:S01]  /*9b20*/  STL.64 [R1+0x9d0], R16 ;  /* 0x0009d01001007387 */ /* 0x0001e20000100a00 */
[----:B------:R-:W-:-:S03]  /*9b30*/  IADD3 R6, P2, PT, R6, R28, RZ ;  /* 0x0000001c06067210 */ /* 0x000fc60007f5e0ff */
[----:B0-----:R-:W2:Y:S04]  /*9b40*/  LDL.LU.64 R16, [R1+0x15b8] ;  /* 0x0015b80001107983 */ /* 0x001ea80000300a00 */
[----:B------:R0:W-:Y:S01]  /*9b50*/  STL.64 [R1+0x6a0], R14 ;  /* 0x0006a00e01007387 */ /* 0x0001e20000100a00 */
[----:B------:R-:W-:-:S03]  /*9b60*/  LEA.HI.X.SX32 R7, R7, R29, 0x1, P2 ;  /* 0x0000001d07077211 */ /* 0x000fc600010f0eff */
[----:B0-----:R-:W2:Y:S04]  /*9b70*/  LDL.LU.64 R14, [R1+0x15b0] ;  /* 0x0015b000010e7983 */ /* 0x001ea80000300a00 */
[----:B------:R0:W-:Y:S04]  /*9b80*/  STL.64 [R1+0x698], R12 ;  /* 0x0006980c01007387 */ /* 0x0001e80000100a00 */
[----:B0-----:R-:W2:Y:S04]  /*9b90*/  LDL.LU.64 R12, [R1+0x15a8] ;  /* 0x0015a800010c7983 */ /* 0x001ea80000300a00 */
[----:B------:R0:W-:Y:S04]  /*9ba0*/  STL.64 [R1+0x9c8], R8 ;  /* 0x0009c80801007387 */ /* 0x0001e80000100a00 */
[----:B0-----:R-:W2:Y:S04]  /*9bb0*/  LDL.LU.64 R8, [R1+0x15a0] ;  /* 0x0015a00001087983 */ /* 0x001ea80000300a00 */
[----:B------:R0:W-:Y:S04]  /*9bc0*/  STL.64 [R1+0x690], R4 ;  /* 0x0006900401007387 */ /* 0x0001e80000100a00 */
[----:B0-----:R-:W2:Y:S04]  /*9bd0*/  LDL.LU.64 R4, [R1+0x1598] ;  /* 0x0015980001047983 */ /* 0x001ea80000300a00 */
[----:B------:R0:W-:Y:S04]  /*9be0*/  STL.64 [R1+0x1580], R28 ;  /* 0x0015801c01007387 */ /* 0x0001e80000100a00 */
[----:B0-----:R-:W3:Y:S04]  /*9bf0*/  LDL.64 R28, [R1+0x2c0] ;  /* 0x0002c000011c7983 */ /* 0x001ee80000100a00 */
[----:B------:R2:W-:Y:S02]  /*9c00*/  STL.64 [R1+0x688], R6 ;  /* 0x0006880601007387 */ /* 0x0005e40000100a00 */
[----:B--2---:R-:W-:-:S05]  /*9c10*/  IMAD.WIDE R6, R4, 0x2, R10 ;  /* 0x0000000204067825 */ /* 0x004fca00078e020a */
[----:B------:R3:W-:Y:S02]  /*9c20*/  STL.64 [R1+0x1568], R6 ;  /* 0x0015680601007387 */ /* 0x0007e40000100a00 */
[----:B---3--:R-:W-:-:S05]  /*9c30*/  IMAD.WIDE R6, R4, 0x2, R28 ;  /* 0x0000000204067825 */ /* 0x008fca00078e021c */
[----:B------:R0:W-:Y:S02]  /*9c40*/  STL.64 [R1+0x1560], R6 ;  /* 0x0015600601007387 */ /* 0x0001e40000100a00 */
[----:B0-----:R-:W-:-:S05]  /*9c50*/  IMAD.WIDE R6, R5, 0x2, R10 ;  /* 0x0000000205067825 */ /* 0x001fca00078e020a */
[----:B------:R0:W-:Y:S04]  /*9c60*/  STL.64 [R1+0x1558], R6 ;  /* 0x0015580601007387 */ /* 0x0001e80000100a00 */
[----:B0-----:R-:W2:Y:S01]  /*9c70*/  LDL.LU.64 R6, [R1+0x1590] ;  /* 0x0015900001067983 */ /* 0x001ea20000300a00 */
[----:B------:R-:W-:-:S05]  /*9c80*/  IMAD.WIDE R4, R5, 0x2, R28 ;  /* 0x0000000205047825 */ /* 0x000fca00078e021c */
[----:B------:R2:W-:Y:S02]  /*9c90*/  STL.64 [R1+0x1550], R4 ;  /* 0x0015500401007387 */ /* 0x0005e40000100a00 */
[----:B--2---:R-:W-:-:S05]  /*9ca0*/  IMAD.WIDE R4, R6, 0x2, R10 ;  /* 0x0000000206047825 */ /* 0x004fca00078e020a */
[----:B------:R0:W-:Y:S02]  /*9cb0*/  STL.64 [R1+0x1548], R4 ;  /* 0x0015480401007387 */ /* 0x0001e40000100a00 */
[----:B0-----:R-:W-:-:S05]  /*9cc0*/  IMAD.WIDE R4, R6, 0x2, R28 ;  /* 0x0000000206047825 */ /* 0x001fca00078e021c */
[----:B------:R0:W-:Y:S02]  /*9cd0*/  STL.64 [R1+0x1540], R4 ;  /* 0x0015400401007387 */ /* 0x0001e40000100a00 */
[C---:B0-----:R-:W-:Y:S02]  /*9ce0*/  IMAD.WIDE R4, R7.reuse, 0x2, R10 ;  /* 0x0000000207047825 */ /* 0x041fe400078e020a */
[----:B------:R-:W2:Y:S04]  /*9cf0*/  LDL.LU.64 R10, [R1+0x1588] ;  /* 0x00158800010a7983 */ /* 0x000ea80000300a00 */
[----:B------:R0:W-:Y:S02]  /*9d00*/  STL.64 [R1+0x1538], R4 ;  /* 0x0015380401007387 */ /* 0x0001e40000100a00 */
[----:B0-----:R-:W-:-:S02]  /*9d10*/  IMAD.WIDE R4, R7, 0x2, R28 ;  /* 0x0000000207047825 */ /* 0x001fc400078e021c */
[----:B------:R-:W3:Y:S04]  /*9d20*/  LDL.64 R6, [R1+0x2c8] ;  /* 0x0002c80001067983 */ /* 0x000ee80000100a00 */
[----:B------:R3:W-:Y:S02]  /*9d30*/  STL.64 [R1+0x1530], R4 ;  /* 0x0015300401007387 */ /* 0x0007e40000100a00 */
[----:B---3--:R-:W-:-:S05]  /*9d40*/  IMAD.WIDE R4, R8, 0x2, R6 ;  /* 0x0000000208047825 */ /* 0x008fca00078e0206 */
[----:B------:R0:W-:Y:S02]  /*9d50*/  STL.64 [R1+0x1528], R4 ;  /* 0x0015280401007387 */ /* 0x0001e40000100a00 */
[----:B0-----:R-:W-:-:S05]  /*9d60*/  IMAD.WIDE R4, R8, 0x2, R28 ;  /* 0x0000000208047825 */ /* 0x001fca00078e021c */
[----:B------:R0:W-:Y:S02]  /*9d70*/  STL.64 [R1+0x1520], R4 ;  /* 0x0015200401007387 */ /* 0x0001e40000100a00 */
[----:B0-----:R-:W-:-:S05]  /*9d80*/  IMAD.WIDE R4, R9, 0x2, R6 ;  /* 0x0000000209047825 */ /* 0x001fca00078e0206 */
[----:B------:R0:W-:Y:S02]  /*9d90*/  STL.64 [R1+0x1518], R4 ;  /* 0x0015180401007387 */ /* 0x0001e40000100a00 */
[----:B0-----:R-:W-:-:S04]  /*9da0*/  IMAD.WIDE R4, R9, 0x2, R28 ;  /* 0x0000000209047825 */ /* 0x001fc800078e021c */
[C---:B--2---:R-:W-:Y:S01]  /*9db0*/  IMAD.WIDE R8, R10.reuse, 0x2, R6 ;  /* 0x000000020a087825 */ /* 0x044fe200078e0206 */
[----:B------:R0:W-:Y:S04]  /*9dc0*/  STL.64 [R1+0x1510], R4 ;  /* 0x0015100401007387 */ /* 0x0001e80000100a00 */
[----:B------:R1:W-:Y:S01]  /*9dd0*/  STL.64 [R1+0x1508], R8 ;  /* 0x0015080801007387 */ /* 0x0003e20000100a00 */
[----:B0-----:R-:W-:-:S04]  /*9de0*/  IMAD.WIDE R4, R10, 0x2, R28 ;  /* 0x000000020a047825 */ /* 0x001fc800078e021c */
[C---:B-1----:R-:W-:Y:S01]  /*9df0*/  IMAD.WIDE R8, R11.reuse, 0x2, R6 ;  /* 0x000000020b087825 */ /* 0x042fe200078e0206 */
[----:B------:R0:W-:Y:S04]  /*9e00*/  STL.64 [R1+0x1500], R4 ;  /* 0x0015000401007387 */ /* 0x0001e80000100a00 */
[----:B------:R1:W-:Y:S01]  /*9e10*/  STL.64 [R1+0x14f8], R8 ;  /* 0x0014f80801007387 */ /* 0x0003e20000100a00 */
[----:B0-----:R-:W-:-:S04]  /*9e20*/  IMAD.WIDE R4, R11, 0x2, R28 ;  /* 0x000000020b047825 */ /* 0x001fc800078e021c */
[C---:B------:R-:W-:Y:S01]  /*9e30*/  IMAD.WIDE R10, R12.reuse, 0x2, R6 ;  /* 0x000000020c0a7825 */ /* 0x040fe200078e0206 */
[----:B------:R0:W-:Y:S03]  /*9e40*/  STL.64 [R1+0x14f0], R4 ;  /* 0x0014f00401007387 */ /* 0x0001e60000100a00 */
[----:B-1----:R-:W-:Y:S01]  /*9e50*/  IMAD.WIDE R8, R12, 0x2, R28 ;  /* 0x000000020c087825 */ /* 0x002fe200078e021c */
[----:B------:R1:W-:Y:S04]  /*9e60*/  STL.64 [R1+0x14e8], R10 ;  /* 0x0014e80a01007387 */ /* 0x0003e80000100a00 */
[----:B------:R2:W-:Y:S01]  /*9e70*/  STL.64 [R1+0x14e0], R8 ;  /* 0x0014e00801007387 */ /* 0x0005e20000100a00 */
[----:B0-----:R-:W-:-:S04]  /*9e80*/  IMAD.WIDE R4, R13, 0x2, R6 ;  /* 0x000000020d047825 */ /* 0x001fc800078e0206 */
[----:B-1----:R-:W-:Y:S01]  /*9e90*/  IMAD.WIDE R10, R13, 0x2, R28 ;  /* 0x000000020d0a7825 */ /* 0x002fe200078e021c */
[----:B------:R0:W-:Y:S03]  /*9ea0*/  STL.64 [R1+0x14d8], R4 ;  /* 0x0014d80401007387 */ /* 0x0001e60000100a00 */
[C---:B--2---:R-:W-:Y:S01]  /*9eb0*/  IMAD.WIDE R8, R14.reuse, 0x2, R6 ;  /* 0x000000020e087825 */ /* 0x044fe200078e0206 */
[----:B------:R1:W-:Y:S04]  /*9ec0*/  STL.64 [R1+0x14d0], R10 ;  /* 0x0014d00a01007387 */ /* 0x0003e80000100a00 */
[----:B------:R2:W-:Y:S01]  /*9ed0*/  STL.64 [R1+0x14c8], R8 ;  /* 0x0014c80801007387 */ /* 0x0005e20000100a00 */
[----:B0-----:R-:W-:-:S04]  /*9ee0*/  IMAD.WIDE R4, R14, 0x2, R28 ;  /* 0x000000020e047825 */ /* 0x001fc800078e021c */
[C---:B-1----:R-:W-:Y:S01]  /*9ef0*/  IMAD.WIDE R10, R15.reuse, 0x2, R6 ;  /* 0x000000020f0a7825 */ /* 0x042fe200078e0206 */
[----:B------:R0:W-:Y:S03]  /*9f00*/  STL.64 [R1+0x14c0], R4 ;  /* 0x0014c00401007387 */ /* 0x0001e60000100a00 */
[----:B--2---:R-:W-:Y:S01]  /*9f10*/  IMAD.WIDE R8, R15, 0x2, R28 ;  /* 0x000000020f087825 */ /* 0x004fe200078e021c */
[----:B------:R1:W-:Y:S04]  /*9f20*/  STL.64 [R1+0x14b8], R10 ;  /* 0x0014b80a01007387 */ /* 0x0003e80000100a00 */
[----:B------:R2:W-:Y:S01]  /*9f30*/  STL.64 [R1+0x14b0], R8 ;  /* 0x0014b00801007387 */ /* 0x0005e20000100a00 */
[----:B0-----:R-:W-:-:S04]  /*9f40*/  IMAD.WIDE R4, R16, 0x2, R6 ;  /* 0x0000000210047825 */ /* 0x001fc800078e0206 */
[----:B-1----:R-:W-:Y:S01]  /*9f50*/  IMAD.WIDE R10, R16, 0x2, R28 ;  /* 0x00000002100a7825 */ /* 0x002fe200078e021c */
[----:B------:R0:W-:Y:S03]  /*9f60*/  STL.64 [R1+0x14a8], R4 ;  /* 0x0014a80401007387 */ /* 0x0001e60000100a00 */
[C---:B--2---:R-:W-:Y:S01]  /*9f70*/  IMAD.WIDE R8, R17.reuse, 0x2, R6 ;  /* 0x0000000211087825 */ /* 0x044fe200078e0206 */
[----:B------:R1:W-:Y:S03]  /*9f80*/  STL.64 [R1+0x14a0], R10 ;  /* 0x0014a00a01007387 */ /* 0x0003e60000100a00 */
[----:B0-----:R-:W-:Y:S01]  /*9f90*/  IMAD.WIDE R4, R17, 0x2, R28 ;  /* 0x0000000211047825 */ /* 0x001fe200078e021c */
[----:B-1----:R-:W2:Y:S04]  /*9fa0*/  LDL.LU R11, [R1] ;  /* 0x00000000010b7983 */ /* 0x002ea80000300800 */
[----:B------:R0:W-:Y:S04]  /*9fb0*/  STL.64 [R1+0x1498], R8 ;  /* 0x0014980801007387 */ /* 0x0001e80000100a00 */
[----:B------:R1:W-:Y:S04]  /*9fc0*/  STL.64 [R1+0x1490], R4 ;  /* 0x0014900401007387 */ /* 0x0003e80000100a00 */
[----:B------:R-:W3:Y:S01]  /*9fd0*/  LDL.LU R16, [R1+0x4] ;  /* 0x0000040001107983 */ /* 0x000ee20000300800 */
[----:B0-----:R-:W-:-:S04]  /*9fe0*/  IMAD.WIDE R8, R18, 0x2, R6 ;  /* 0x0000000212087825 */ /* 0x001fc800078e0206 */
[----:B-1----:R-:W-:Y:S01]  /*9ff0*/  IMAD.WIDE R4, R18, 0x2, R28 ;  /* 0x0000000212047825 */ /* 0x002fe200078e021c */
        /* <DEDUP_REMOVED lines=10> */
[----:B------:R0:W-:Y:S03]  /*a0a0*/  STL.64 [R1+0x1468], R8 ;  /* 0x0014680801007387 */ /* 0x0001e60000100a00 */
[C---:B------:R-:W-:Y:S01]  /*a0b0*/  IMAD.WIDE R12, R21.reuse, 0x2, R6 ;  /* 0x00000002150c7825 */ /* 0x040fe200078e0206 */
[----:B------:R1:W-:Y:S04]  /*a0c0*/  STL.64 [R1+0x1460], R4 ;  /* 0x0014600401007387 */ /* 0x0003e80000100a00 */
[----:B0-----:R-:W3:Y:S01]  /*a0d0*/  LDL.LU R9, [R1+0x10] ;  /* 0x0000100001097983 */ /* 0x001ee20000300800 */
[----:B-1----:R-:W-:-:S03]  /*a0e0*/  IMAD.WIDE R4, R21, 0x2, R28 ;  /* 0x0000000215047825 */ /* 0x002fc600078e021c */
[----:B------:R4:W-:Y:S04]  /*a0f0*/  STL.64 [R1+0x1458], R12 ;  /* 0x0014580c01007387 */ /* 0x0009e80000100a00 */
[----:B------:R0:W-:Y:S04]  /*a100*/  STL.64 [R1+0x1450], R4 ;  /* 0x0014500401007387 */ /* 0x0001e80000100a00 */
[----:B------:R-:W3:Y:S01]  /*a110*/  LDL.LU R8, [R1+0x14] ;  /* 0x0000140001087983 */ /* 0x000ee20000300800 */
[----:B----4-:R-:W-:-:S04]  /*a120*/  IMAD.WIDE R12, R22, 0x2, R6 ;  /* 0x00000002160c7825 */ /* 0x010fc800078e0206 */
[----:B0-----:R-:W-:Y:S01]  /*a130*/  IMAD.WIDE R4, R22, 0x2, R28 ;  /* 0x0000000216047825 */ /* 0x001fe200078e021c */
[----:B------:R0:W-:Y:S03]  /*a140*/  STL.64 [R1+0x1448], R12 ;  /* 0x0014480c01007387 */ /* 0x0001e60000100a00 */
[C---:B------:R-:W-:Y:S01]  /*a150*/  IMAD.WIDE R18, R23.reuse, 0x2, R6 ;  /* 0x0000000217127825 */ /* 0x040fe200078e0206 */
[----:B------:R1:W-:Y:S03]  /*a160*/  STL.64 [R1+0x1440], R4 ;  /* 0x0014400401007387 */ /* 0x0003e60000100a00 */
[----:B0-----:R-:W-:Y:S01]  /*a170*/  IMAD.WIDE R12, R23, 0x2, R28 ;  /* 0x00000002170c7825 */ /* 0x001fe200078e021c */
[----:B-1----:R-:W4:Y:S04]  /*a180*/  LDL.LU R5, [R1+0x18] ;  /* 0x0000180001057983 */ /* 0x002f280000300800 */
[----:B------:R0:W-:Y:S04]  /*a190*/  STL.64 [R1+0x1438], R18 ;  /* 0x0014381201007387 */ /* 0x0001e80000100a00 */
[----:B------:R1:W-:Y:S04]  /*a1a0*/  STL.64 [R1+0x1430], R12 ;  /* 0x0014300c01007387 */ /* 0x0003e80000100a00 */
[----:B------:R-:W4:Y:S01]  /*a1b0*/  LDL.LU R14, [R1+0x1c] ;  /* 0x00001c00010e7983 */ /* 0x000f220000300800 */
[----:B0-----:R-:W-:-:S04]  /*a1c0*/  IMAD.WIDE R18, R24, 0x2, R6 ;  /* 0x0000000218127825 */ /* 0x001fc800078e0206 */
[----:B-1----:R-:W-:Y:S01]  /*a1d0*/  IMAD.WIDE R12, R24, 0x2, R28 ;  /* 0x00000002180c7825 */ /* 0x002fe200078e021c */
[----:B------:R0:W-:Y:S04]  /*a1e0*/  STL.64 [R1+0x1428], R18 ;  /* 0x0014281201007387 */ /* 0x0001e80000100a00 */
[----:B------:R1:W-:Y:S04]  /*a1f0*/  STL.64 [R1+0x1420], R12 ;  /* 0x0014200c01007387 */ /* 0x0003e80000100a00 */
[----:B------:R-:W4:Y:S01]  /*a200*/  LDL.LU R4, [R1+0x20] ;  /* 0x0000200001047983 */ /* 0x000f220000300800 */
[----:B0-----:R-:W-:-:S04]  /*a210*/  IMAD.WIDE R18, R25, 0x2, R6 ;  /* 0x0000000219127825 */ /* 0x001fc800078e0206 */
[--C-:B-1----:R-:W-:Y:S01]  /*a220*/  IMAD.WIDE R12, R25, 0x2, R28.reuse ;  /* 0x00000002190c7825 */ /* 0x102fe200078e021c */
[----:B------:R0:W-:Y:S03]  /*a230*/  STL.64 [R1+0x1418], R18 ;  /* 0x0014181201007387 */ /* 0x0001e60000100a00 */
[C---:B------:R-:W-:Y:S01]  /*a240*/  IMAD.WIDE R20, R26.reuse, 0x2, R28 ;  /* 0x000000021a147825 */ /* 0x040fe200078e021c */
[----:B------:R1:W-:Y:S03]  /*a250*/  STL.64 [R1+0x1410], R12 ;  /* 0x0014100c01007387 */ /* 0x0003e60000100a00 */
[--C-:B0-----:R-:W-:Y:S01]  /*a260*/  IMAD.WIDE R18, R26, 0x2, R6.reuse ;  /* 0x000000021a127825 */ /* 0x101fe200078e0206 */
[----:B-1----:R-:W4:Y:S04]  /*a270*/  LDL.LU R13, [R1+0x24] ;  /* 0x00002400010d7983 */ /* 0x002f280000300800 */
[----:B------:R0:W-:Y:S04]  /*a280*/  STL.64 [R1+0x1408], R18 ;  /* 0x0014081201007387 */ /* 0x0001e80000100a00 */
[----:B------:R1:W-:Y:S04]  /*a290*/  STL.64 [R1+0x1400], R20 ;  /* 0x0014001401007387 */ /* 0x0003e80000100a00 */
[----:B------:R-:W4:Y:S01]  /*a2a0*/  LDL.LU R12, [R1+0x28] ;  /* 0x00002800010c7983 */ /* 0x000f220000300800 */
[----:B0-----:R-:W-:-:S04]  /*a2b0*/  IMAD.WIDE R18, R27, 0x2, R6 ;  /* 0x000000021b127825 */ /* 0x001fc800078e0206 */
[----:B-1----:R-:W-:Y:S01]  /*a2c0*/  IMAD.WIDE R20, R27, 0x2, R28 ;  /* 0x000000021b147825 */ /* 0x002fe200078e021c */
[----:B------:R2:W-:Y:S04]  /*a2d0*/  STL.64 [R1+0x13f8], R18 ;  /* 0x0013f81201007387 */ /* 0x0005e80000100a00 */
[----:B------:R0:W-:Y:S01]  /*a2e0*/  STL.64 [R1+0x13f0], R20 ;  /* 0x0013f01401007387 */ /* 0x0001e20000100a00 */
[----:B--2---:R-:W-:-:S04]  /*a2f0*/  IMAD.WIDE R18, R11, 0x2, R6 ;  /* 0x000000020b127825 */ /* 0x004fc800078e0206 */
[----:B0-----:R-:W-:Y:S02]  /*a300*/  IMAD.WIDE R20, R11, 0x2, R28 ;  /* 0x000000020b147825 */ /* 0x001fe400078e021c */
[----:B------:R-:W2:Y:S04]  /*a310*/  LDL.LU R11, [R1+0x2c] ;  /* 0x00002c00010b7983 */ /* 0x000ea80000300800 */
[----:B------:R3:W-:Y:S04]  /*a320*/  STL.64 [R1+0x13e8], R18 ;  /* 0x0013e81201007387 */ /* 0x0007e80000100a00 */
[----:B------:R0:W-:Y:S01]  /*a330*/  STL.64 [R1+0x13e0], R20 ;  /* 0x0013e01401007387 */ /* 0x0001e20000100a00 */
[----:B---3--:R-:W-:-:S04]  /*a340*/  IMAD.WIDE R18, R16, 0x2, R6 ;  /* 0x0000000210127825 */ /* 0x008fc800078e0206 */
[----:B0-----:R-:W-:Y:S02]  /*a350*/  IMAD.WIDE R20, R16, 0x2, R28 ;  /* 0x0000000210147825 */ /* 0x001fe400078e021c */
[----:B------:R-:W3:Y:S04]  /*a360*/  LDL.LU R16, [R1+0x30] ;  /* 0x0000300001107983 */ /* 0x000ee80000300800 */
[----:B------:R0:W-:Y:S04]  /*a370*/  STL.64 [R1+0x13d8], R18 ;  /* 0x0013d81201007387 */ /* 0x0001e80000100a00 */
[----:B------:R1:W-:Y:S01]  /*a380*/  STL.64 [R1+0x13d0], R20 ;  /* 0x0013d01401007387 */ /* 0x0003e20000100a00 */
[----:B0-----:R-:W-:-:S04]  /*a390*/  IMAD.WIDE R18, R15, 0x2, R6 ;  /* 0x000000020f127825 */ /* 0x001fc800078e0206 */
[----:B-1----:R-:W-:Y:S02]  /*a3a0*/  IMAD.WIDE R20, R15, 0x2, R28 ;  /* 0x000000020f147825 */ /* 0x002fe400078e021c */
        /* <DEDUP_REMOVED lines=18> */
[----:B----4-:R-:W-:-:S04]  /*a4d0*/  IMAD.WIDE R18, R5, 0x2, R6 ;  /* 0x0000000205127825 */ /* 0x010fc800078e0206 */
[----:B0-----:R-:W-:Y:S02]  /*a4e0*/  IMAD.WIDE R20, R5, 0x2, R28 ;  /* 0x0000000205147825 */ /* 0x001fe400078e021c */
[----:B------:R-:W4:Y:S04]  /*a4f0*/  LDL.LU R5, [R1+0x44] ;  /* 0x0000440001057983 */ /* 0x000f280000300800 */
[----:B------:R0:W-:Y:S04]  /*a500*/  STL.64 [R1+0x1388], R18 ;  /* 0x0013881201007387 */ /* 0x0001e80000100a00 */
[----:B------:R1:W-:Y:S01]  /*a510*/  STL.64 [R1+0x1380], R20 ;  /* 0x0013801401007387 */ /* 0x0003e20000100a00 */
[----:B0-----:R-:W-:-:S04]  /*a520*/  IMAD.WIDE R18, R14, 0x2, R6 ;  /* 0x000000020e127825 */ /* 0x001fc800078e0206 */
[----:B-1----:R-:W-:Y:S02]  /*a530*/  IMAD.WIDE R20, R14, 0x2, R28 ;  /* 0x000000020e147825 */ /* 0x002fe400078e021c */
        /* <DEDUP_REMOVED lines=137> */
[----:B------:R1:W-:Y:S04]  /*add0*/  STL.64 [R1+0x11c0], R20 ;  /* 0x0011c01401007387 */ /* 0x0003e80000100a00 */
[----:B------:R-:W3:Y:S01]  /*ade0*/  LDL.LU R17, [R1+0xb8] ;  /* 0x0000b80001117983 */ /* 0x000ee20000300800 */
[----:B0-----:R-:W-:-:S04]  /*adf0*/  IMAD.WIDE R18, R15, 0x2, R6 ;  /* 0x000000020f127825 */ /* 0x001fc800078e0206 */
[----:B-1----:R-:W-:Y:S01]  /*ae00*/  IMAD.WIDE R20, R15, 0x2, R28 ;  /* 0x000000020f147825 */ /* 0x002fe200078e021c */
        /* <DEDUP_REMOVED lines=36> */
[----:B------:R-:W4:Y:S04]  /*b050*/  LDL.LU R13, [R1+0xd8] ;  /* 0x0000d800010d7983 */ /* 0x000f280000300800 */
[----:B------:R1:W-:Y:S01]  /*b060*/  STL.64 [R1+0x1140], R20 ;  /* 0x0011401401007387 */ /* 0x0003e20000100a00 */
[----:B0-----:R-:W-:-:S04]  /*b070*/  IMAD.WIDE R18, R12, 0x2, R6 ;  /* 0x000000020c127825 */ /* 0x001fc800078e0206 */
[----:B-1----:R-:W-:Y:S01]  /*b080*/  IMAD.WIDE R20, R12, 0x2, R28 ;  /* 0x000000020c147825 */ /* 0x002fe200078e021c */
[----:B------:R2:W-:Y:S04]  /*b090*/  STL.64 [R1+0x1138], R18 ;  /* 0x0011381201007387 */ /* 0x0005e80000100a00 */
[----:B------:R-:W4:Y:S04]  /*b0a0*/  LDL.LU R12, [R1+0xdc] ;  /* 0x0000dc00010c7983 */ /* 0x000f280000300800 */
[----:B------:R0:W-:Y:S01]  /*b0b0*/  STL.64 [R1+0x1130], R20 ;  /* 0x0011301401007387 */ /* 0x0001e20000100a00 */
[----:B--2---:R-:W-:-:S04]  /*b0c0*/  IMAD.WIDE R18, R11, 0x2, R6 ;  /* 0x000000020b127825 */ /* 0x004fc800078e0206 */
[----:B0-----:R-:W-:Y:S01]  /*b0d0*/  IMAD.WIDE R20, R11, 0x2, R28 ;  /* 0x000000020b147825 */ /* 0x001fe200078e021c */
[----:B------:R3:W-:Y:S04]  /*b0e0*/  STL.64 [R1+0x1128], R18 ;  /* 0x0011281201007387 */ /* 0x0007e80000100a00 */
[----:B------:R-:W2:Y:S04]  /*b0f0*/  LDL.LU R11, [R1+0xe0] ;  /* 0x0000e000010b7983 */ /* 0x000ea80000300800 */
[----:B------:R0:W-:Y:S01]  /*b100*/  STL.64 [R1+0x1120], R20 ;  /* 0x0011201401007387 */ /* 0x0001e20000100a00 */
[----:B---3--:R-:W-:-:S04]  /*b110*/  IMAD.WIDE R18, R16, 0x2, R6 ;  /* 0x0000000210127825 */ /* 0x008fc800078e0206 */
[--C-:B0-----:R-:W-:Y:S01]  /*b120*/  IMAD.WIDE R20, R16, 0x2, R28.reuse ;  /* 0x0000000210147825 */ /* 0x101fe200078e021c */
[----:B------:R0:W-:Y:S04]  /*b130*/  STL.64 [R1+0x1118], R18 ;  /* 0x0011181201007387 */ /* 0x0001e80000100a00 */
[----:B------:R-:W3:Y:S01]  /*b140*/  LDL.LU R16, [R1+0xe4] ;  /* 0x0000e40001107983 */ /* 0x000ee20000300800 */
[----:B------:R-:W-:-:S03]  /*b150*/  IMAD.WIDE R22, R17, 0x2, R28 ;  /* 0x0000000211167825 */ /* 0x000fc600078e021c */
[----:B------:R1:W-:Y:S01]  /*b160*/  STL.64 [R1+0x1110], R20 ;  /* 0x0011101401007387 */ /* 0x0003e20000100a00 */
[----:B0-----:R-:W-:-:S05]  /*b170*/  IMAD.WIDE R18, R17, 0x2, R6 ;  /* 0x0000000211127825 */ /* 0x001fca00078e0206 */
[----:B------:R0:W-:Y:S04]  /*b180*/  STL.64 [R1+0x1108], R18 ;  /* 0x0011081201007387 */ /* 0x0001e80000100a00 */
[----:B------:R-:W-:Y:S01]  /*b190*/  STL.64 [R1+0x1100], R22 ;  /* 0x0011001601007387 */ /* 0x000fe20000100a00 */
[----:B-1----:R-:W-:-:S04]  /*b1a0*/  IMAD.WIDE R20, R10, 0x2, R6 ;  /* 0x000000020a147825 */ /* 0x002fc800078e0206 */
        /* <DEDUP_REMOVED lines=21> */
[----:B------:R-:W4:Y:S02]  /*b300*/  LDL.LU R15, [R1+0xf8] ;  /* 0x0000f800010f7983 */ /* 0x000f240000300800 */
[C---:B------:R-:W-:Y:S02]  /*b310*/  IMAD.WIDE R22, R14.reuse, 0x2, R6 ;  /* 0x000000020e167825 */ /* 0x040fe400078e0206 */
[----:B------:R-:W-:Y:S04]  /*b320*/  STL.64 [R1+0x10b8], R20 ;  /* 0x0010b81401007387 */ /* 0x000fe80000100a00 */
[----:B------:R0:W-:Y:S04]  /*b330*/  STL.64 [R1+0x10b0], R18 ;  /* 0x0010b01201007387 */ /* 0x0001e80000100a00 */
[----:B------:R-:W-:Y:S01]  /*b340*/  STL.64 [R1+0x10a8], R22 ;  /* 0x0010a81601007387 */ /* 0x000fe20000100a00 */
[----:B0-----:R-:W-:-:S03]  /*b350*/  IMAD.WIDE R18, R14, 0x2, R28 ;  /* 0x000000020e127825 */ /* 0x001fc600078e021c */
[----:B------:R-:W4:Y:S01]  /*b360*/  LDL.LU R14, [R1+0xfc] ;  /* 0x0000fc00010e7983 */ /* 0x000f220000300800 */
[----:B------:R-:W-:-:S03]  /*b370*/  IMAD.WIDE R20, R4, 0x2, R6 ;  /* 0x0000000204147825 */ /* 0x000fc600078e0206 */
[----:B------:R0:W-:Y:S04]  /*b380*/  STL.64 [R1+0x10a0], R18 ;  /* 0x0010a01201007387 */ /* 0x0001e80000100a00 */
[----:B------:R1:W-:Y:S01]  /*b390*/  STL.64 [R1+0x1098], R20 ;  /* 0x0010981401007387 */ /* 0x0003e20000100a00 */
[----:B0-----:R-:W-:-:S03]  /*b3a0*/  IMAD.WIDE R18, R4, 0x2, R28 ;  /* 0x0000000204127825 */ /* 0x001fc600078e021c */
[----:B------:R-:W4:Y:S01]  /*b3b0*/  LDL.LU R4, [R1+0x100] ;  /* 0x0001000001047983 */ /* 0x000f220000300800 */
[----:B-1----:R-:W-:-:S03]  /*b3c0*/  IMAD.WIDE R20, R13, 0x2, R6 ;  /* 0x000000020d147825 */ /* 0x002fc600078e0206 */
[----:B------:R0:W-:Y:S04]  /*b3d0*/  STL.64 [R1+0x1090], R18 ;  /* 0x0010901201007387 */ /* 0x0001e80000100a00 */
[----:B------:R1:W-:Y:S01]  /*b3e0*/  STL.64 [R1+0x1088], R20 ;  /* 0x0010881401007387 */ /* 0x0003e20000100a00 */
[----:B0-----:R-:W-:-:S03]  /*b3f0*/  IMAD.WIDE R18, R13, 0x2, R28 ;  /* 0x000000020d127825 */ /* 0x001fc600078e021c */
[----:B------:R-:W4:Y:S04]  /*b400*/  LDL.LU R13, [R1+0x104] ;  /* 0x00010400010d7983 */ /* 0x000f280000300800 */
[----:B------:R0:W-:Y:S01]  /*b410*/  STL.64 [R1+0x1080], R18 ;  /* 0x0010801201007387 */ /* 0x0001e20000100a00 */
[----:B-1----:R-:W-:-:S05]  /*b420*/  IMAD.WIDE R20, R12, 0x2, R6 ;  /* 0x000000020c147825 */ /* 0x002fca00078e0206 */
[----:B------:R2:W-:Y:S01]  /*b430*/  STL.64 [R1+0x1078], R20 ;  /* 0x0010781401007387 */ /* 0x0005e20000100a00 */
[----:B0-----:R-:W-:-:S03]  /*b440*/  IMAD.WIDE R18, R12, 0x2, R28 ;  /* 0x000000020c127825 */ /* 0x001fc600078e021c */
        /* <DEDUP_REMOVED lines=8> */
[----:B0-----:R-:W-:Y:S01]  /*b4d0*/  IMAD.WIDE R18, R16, 0x2, R28 ;  /* 0x0000000210127825 */ /* 0x001fe200078e021c */
[----:B------:R0:W-:Y:S04]  /*b4e0*/  STL.64 [R1+0x1058], R20 ;  /* 0x0010581401007387 */ /* 0x0001e80000100a00 */
[----:B------:R-:W3:Y:S04]  /*b4f0*/  LDL.LU R17, [R1+0x110] ;  /* 0x0001100001117983 */ /* 0x000ee80000300800 */
        /* <DEDUP_REMOVED lines=10> */
[----:B------:R1:W-:Y:S04]  /*b5a0*/  STL.64 [R1+0x1030], R18 ;  /* 0x0010301201007387 */ /* 0x0003e80000100a00 */
[----:B------:R-:W3:Y:S01]  /*b5b0*/  LDL.LU R16, [R1+0x11c] ;  /* 0x00011c0001107983 */ /* 0x000ee20000300800 */
[----:B0-----:R-:W-:-:S04]  /*b5c0*/  IMAD.WIDE R20, R8, 0x2, R6 ;  /* 0x0000000208147825 */ /* 0x001fc800078e0206 */
[----:B-1----:R-:W-:Y:S01]  /*b5d0*/  IMAD.WIDE R18, R8, 0x2, R28 ;  /* 0x0000000208127825 */ /* 0x002fe200078e021c */
[----:B------:R4:W-:Y:S04]  /*b5e0*/  STL.64 [R1+0x1028], R20 ;  /* 0x0010281401007387 */ /* 0x0009e80000100a00 */
[----:B------:R-:W3:Y:S04]  /*b5f0*/  LDL.LU R8, [R1+0x120] ;  /* 0x0001200001087983 */ /* 0x000ee80000300800 */
[----:B------:R0:W-:Y:S01]  /*b600*/  STL.64 [R1+0x1020], R18 ;  /* 0x0010201201007387 */ /* 0x0001e20000100a00 */
[----:B----4-:R-:W-:-:S04]  /*b610*/  IMAD.WIDE R20, R5, 0x2, R6 ;  /* 0x0000000205147825 */ /* 0x010fc800078e0206 */
[----:B0-----:R-:W-:Y:S01]  /*b620*/  IMAD.WIDE R18, R5, 0x2, R28 ;  /* 0x0000000205127825 */ /* 0x001fe200078e021c */
        /* <DEDUP_REMOVED lines=36> */
[----:B------:R3:W-:Y:S01]  /*b870*/  STL.64 [R1+0xfa0], R22 ;  /* 0x000fa01601007387 */ /* 0x0007e20000100a00 */
[----:B-1----:R-:W-:-:S04]  /*b880*/  IMAD.WIDE R20, R10, 0x2, R6 ;  /* 0x000000020a147825 */ /* 0x002fc800078e0206 */
[----:B0-----:R-:W-:Y:S02]  /*b890*/  IMAD.WIDE R18, R10, 0x2, R28 ;  /* 0x000000020a127825 */ /* 0x001fe400078e021c */
[----:B------:R-:W2:Y:S04]  /*b8a0*/  LDL.LU R10, [R1+0x140] ;  /* 0x00014000010a7983 */ /* 0x000ea80000300800 */
[----:B------:R0:W-:Y:S04]  /*b8b0*/  STL.64 [R1+0xf98], R20 ;  /* 0x000f981401007387 */ /* 0x0001e80000100a00 */
[----:B------:R1:W-:Y:S01]  /*b8c0*/  STL.64 [R1+0xf90], R18 ;  /* 0x000f901201007387 */ /* 0x0003e20000100a00 */
[----:B---3--:R-:W-:-:S04]  /*b8d0*/  IMAD.WIDE R22, R9, 0x2, R6 ;  /* 0x0000000209167825 */ /* 0x008fc800078e0206 */
[----:B0-----:R-:W-:Y:S01]  /*b8e0*/  IMAD.WIDE R20, R9, 0x2, R28 ;  /* 0x0000000209147825 */ /* 0x001fe200078e021c */
[----:B------:R-:W-:Y:S04]  /*b8f0*/  STL.64 [R1+0xf88], R22 ;  /* 0x000f881601007387 */ /* 0x000fe80000100a00 */
[----:B------:R-:W3:Y:S01]  /*b900*/  LDL.LU R9, [R1+0x144] ;  /* 0x0001440001097983 */ /* 0x000ee20000300800 */
[----:B-1----:R-:W-:-:S03]  /*b910*/  IMAD.WIDE R18, R16, 0x2, R6 ;  /* 0x0000000210127825 */ /* 0x002fc600078e0206 */
[----:B------:R0:W-:Y:S04]  /*b920*/  STL.64 [R1+0xf80], R20 ;  /* 0x000f801401007387 */ /* 0x0001e80000100a00 */
[----:B------:R1:W-:Y:S01]  /*b930*/  STL.64 [R1+0xf78], R18 ;  /* 0x000f781201007387 */ /* 0x0003e20000100a00 */
[----:B0-----:R-:W-:-:S04]  /*b940*/  IMAD.WIDE R20, R16, 0x2, R28 ;  /* 0x0000000210147825 */ /* 0x001fc800078e021c */
[C---:B-1----:R-:W-:Y:S01]  /*b950*/  IMAD.WIDE R18, R8.reuse, 0x2, R6 ;  /* 0x0000000208127825 */ /* 0x042fe200078e0206 */
[----:B------:R4:W-:Y:S03]  /*b960*/  STL.64 [R1+0xf70], R20 ;  /* 0x000f701401007387 */ /* 0x0009e60000100a00 */
[----:B------:R-:W-:Y:S02]  /*b970*/  IMAD.WIDE R16, R8, 0x2, R28 ;  /* 0x0000000208107825 */ /* 0x000fe400078e021c */
[----:B------:R-:W3:Y:S04]  /*b980*/  LDL.LU R8, [R1+0x148] ;  /* 0x0001480001087983 */ /* 0x000ee80000300800 */
[----:B------:R0:W-:Y:S04]  /*b990*/  STL.64 [R1+0xf68], R18 ;  /* 0x000f681201007387 */ /* 0x0001e80000100a00 */
[----:B------:R1:W-:Y:S01]  /*b9a0*/  STL.64 [R1+0xf60], R16 ;  /* 0x000f601001007387 */ /* 0x0003e20000100a00 */
[----:B----4-:R-:W-:-:S04]  /*b9b0*/  IMAD.WIDE R20, R5, 0x2, R6 ;  /* 0x0000000205147825 */ /* 0x010fc800078e0206 */
[----:B0-----:R-:W-:Y:S01]  /*b9c0*/  IMAD.WIDE R18, R5, 0x2, R28 ;  /* 0x0000000205127825 */ /* 0x001fe200078e021c */
[----:B------:R-:W-:Y:S04]  /*b9d0*/  STL.64 [R1+0xf58], R20 ;  /* 0x000f581401007387 */ /* 0x000fe80000100a00 */
[----:B------:R-:W4:Y:S04]  /*b9e0*/  LDL.LU R5, [R1+0x14c] ;  /* 0x00014c0001057983 */ /* 0x000f280000300800 */
[----:B------:R0:W-:Y:S01]  /*b9f0*/  STL.64 [R1+0xf50], R18 ;  /* 0x000f501201007387 */ /* 0x0001e20000100a00 */
[----:B-1----:R-:W-:-:S04]  /*ba00*/  IMAD.WIDE R16, R15, 0x2, R6 ;  /* 0x000000020f107825 */ /* 0x002fc800078e0206 */
[----:B0-----:R-:W-:Y:S01]  /*ba10*/  IMAD.WIDE R18, R15, 0x2, R28 ;  /* 0x000000020f127825 */ /* 0x001fe200078e021c */
[----:B------:R0:W-:Y:S04]  /*ba20*/  STL.64 [R1+0xf48], R16 ;  /* 0x000f481001007387 */ /* 0x0001e80000100a00 */
[----:B------:R-:W-:Y:S04]  /*ba30*/  STL.64 [R1+0xf40], R18 ;  /* 0x000f401201007387 */ /* 0x000fe80000100a00 */
[----:B------:R-:W4:Y:S01]  /*ba40*/  LDL.LU R21, [R1+0x150] ;  /* 0x0001500001157983 */ /* 0x000f220000300800 */
[----:B0-----:R-:W-:-:S04]  /*ba50*/  IMAD.WIDE R16, R14, 0x2, R6 ;  /* 0x000000020e107825 */ /* 0x001fc800078e0206 */
[----:B------:R-:W-:Y:S01]  /*ba60*/  IMAD.WIDE R14, R14, 0x2, R28 ;  /* 0x000000020e0e7825 */ /* 0x000fe200078e021c */
[----:B------:R0:W-:Y:S04]  /*ba70*/  STL.64 [R1+0xf38], R16 ;  /* 0x000f381001007387 */ /* 0x0001e80000100a00 */
[----:B------:R1:W-:Y:S01]  /*ba80*/  STL.64 [R1+0xf30], R14 ;  /* 0x000f300e01007387 */ /* 0x0003e20000100a00 */
[----:B0-----:R-:W-:-:S04]  /*ba90*/  IMAD.WIDE R16, R4, 0x2, R6 ;  /* 0x0000000204107825 */ /* 0x001fc800078e0206 */
[----:B-1----:R-:W-:Y:S02]  /*baa0*/  IMAD.WIDE R14, R4, 0x2, R28 ;  /* 0x00000002040e7825 */ /* 0x002fe400078e021c */
        /* <DEDUP_REMOVED lines=13> */
[----:B------:R1:W-:Y:S04]  /*bb80*/  STL.64 [R1+0xf00], R14 ;  /* 0x000f000e01007387 */ /* 0x0003e80000100a00 */
[----:B0-----:R-:W4:Y:S01]  /*bb90*/  LDL.LU R17, [R1+0x164] ;  /* 0x0001640001117983 */ /* 0x001f220000300800 */
[----:B--2---:R-:W-:-:S04]  /*bba0*/  IMAD.WIDE R12, R11, 0x2, R6 ;  /* 0x000000020b0c7825 */ /* 0x004fc800078e0206 */
[----:B-1----:R-:W-:Y:S01]  /*bbb0*/  IMAD.WIDE R14, R11, 0x2, R28 ;  /* 0x000000020b0e7825 */ /* 0x002fe200078e021c */
[----:B------:R-:W-:Y:S04]  /*bbc0*/  STL.64 [R1+0xef8], R12 ;  /* 0x000ef80c01007387 */ /* 0x000fe80000100a00 */
[----:B------:R-:W2:Y:S04]  /*bbd0*/  LDL.LU R16, [R1+0x168] ;  /* 0x0001680001107983 */ /* 0x000ea80000300800 */
[----:B------:R0:W-:Y:S04]  /*bbe0*/  STL.64 [R1+0xef0], R14 ;  /* 0x000ef00e01007387 */ /* 0x0001e80000100a00 */
[----:B0-----:R-:W2:Y:S01]  /*bbf0*/  LDL.LU R15, [R1+0x16c] ;  /* 0x00016c00010f7983 */ /* 0x001ea20000300800 */
[----:B------:R-:W-:-:S04]  /*bc00*/  IMAD.WIDE R12, R10, 0x2, R6 ;  /* 0x000000020a0c7825 */ /* 0x000fc800078e0206 */
[----:B------:R-:W-:Y:S01]  /*bc10*/  IMAD.WIDE R10, R10, 0x2, R28 ;  /* 0x000000020a0a7825 */ /* 0x000fe200078e021c */
[----:B------:R0:W-:Y:S04]  /*bc20*/  STL.64 [R1+0xee8], R12 ;  /* 0x000ee80c01007387 */ /* 0x0001e80000100a00 */
[----:B------:R-:W2:Y:S04]  /*bc30*/  LDL.LU R14, [R1+0x170] ;  /* 0x00017000010e7983 */ /* 0x000ea80000300800 */
[----:B------:R1:W-:Y:S04]  /*bc40*/  STL.64 [R1+0xee0], R10 ;  /* 0x000ee00a01007387 */ /* 0x0003e80000100a00 */
[----:B0-----:R-:W2:Y:S01]  /*bc50*/  LDL.LU R13, [R1+0x174] ;  /* 0x00017400010d7983 */ /* 0x001ea20000300800 */
[----:B---3--:R-:W-:-:S04]  /*bc60*/  IMAD.WIDE R22, R9, 0x2, R6 ;  /* 0x0000000209167825 */ /* 0x008fc800078e0206 */
[----:B-1----:R-:W-:Y:S01]  /*bc70*/  IMAD.WIDE R10, R9, 0x2, R28 ;  /* 0x00000002090a7825 */ /* 0x002fe200078e021c */
[----:B------:R-:W-:Y:S04]  /*bc80*/  STL.64 [R1+0xed8], R22 ;  /* 0x000ed81601007387 */ /* 0x000fe80000100a00 */
[----:B------:R-:W3:Y:S04]  /*bc90*/  LDL.LU R12, [R1+0x178] ;  /* 0x00017800010c7983 */ /* 0x000ee80000300800 */
[----:B------:R0:W-:Y:S04]  /*bca0*/  STL.64 [R1+0xed0], R10 ;  /* 0x000ed00a01007387 */ /* 0x0001e80000100a00 */
[----:B0-----:R-:W3:Y:S01]  /*bcb0*/  LDL.LU R11, [R1+0x17c] ;  /* 0x00017c00010b7983 */ /* 0x001ee20000300800 */
[----:B------:R-:W-:-:S04]  /*bcc0*/  IMAD.WIDE R22, R8, 0x2, R6 ;  /* 0x0000000208167825 */ /* 0x000fc800078e0206 */
[----:B------:R-:W-:Y:S01]  /*bcd0*/  IMAD.WIDE R8, R8, 0x2, R28 ;  /* 0x0000000208087825 */ /* 0x000fe200078e021c */
[----:B------:R4:W-:Y:S04]  /*bce0*/  STL.64 [R1+0xec8], R22 ;  /* 0x000ec81601007387 */ /* 0x0009e80000100a00 */
[----:B------:R-:W3:Y:S04]  /*bcf0*/  LDL.LU R10, [R1+0x180] ;  /* 0x00018000010a7983 */ /* 0x000ee80000300800 */
[----:B------:R0:W-:Y:S01]  /*bd00*/  STL.64 [R1+0xec0], R8 ;  /* 0x000ec00801007387 */ /* 0x0001e20000100a00 */
[----:B----4-:R-:W-:-:S03]  /*bd10*/  IMAD.WIDE R22, R5, 0x2, R6 ;  /* 0x0000000205167825 */ /* 0x010fc600078e0206 */
[----:B0-----:R-:W4:Y:S01]  /*bd20*/  LDL.LU R9, [R1+0x184] ;  /* 0x0001840001097983 */ /* 0x001f220000300800 */
[----:B------:R-:W-:-:S03]  /*bd30*/  IMAD.WIDE R24, R5, 0x2, R28 ;  /* 0x0000000205187825 */ /* 0x000fc600078e021c */
[----:B------:R0:W-:Y:S04]  /*bd40*/  STL.64 [R1+0xeb8], R22 ;  /* 0x000eb81601007387 */ /* 0x0001e80000100a00 */
[----:B------:R-:W4:Y:S04]  /*bd50*/  LDL.LU R8, [R1+0x188] ;  /* 0x0001880001087983 */ /* 0x000f280000300800 */
[----:B------:R1:W-:Y:S04]  /*bd60*/  STL.64 [R1+0xeb0], R24 ;  /* 0x000eb01801007387 */ /* 0x0003e80000100a00 */
[----:B------:R-:W4:Y:S01]  /*bd70*/  LDL.LU R5, [R1+0x18c] ;  /* 0x00018c0001057983 */ /* 0x000f220000300800 */
[----:B0-----:R-:W-:-:S04]  /*bd80*/  IMAD.WIDE R22, R21, 0x2, R6 ;  /* 0x0000000215167825 */ /* 0x001fc800078e0206 */
[----:B------:R-:W-:Y:S01]  /*bd90*/  IMAD.WIDE R26, R21, 0x2, R28 ;  /* 0x00000002151a7825 */ /* 0x000fe200078e021c */
[----:B------:R0:W-:Y:S04]  /*bda0*/  STL.64 [R1+0xea8], R22 ;  /* 0x000ea81601007387 */ /* 0x0001e80000100a00 */
[----:B------:R-:W-:Y:S01]  /*bdb0*/  STL.64 [R1+0xea0], R26 ;  /* 0x000ea01a01007387 */ /* 0x000fe20000100a00 */
[----:B-1----:R-:W-:-:S04]  /*bdc0*/  IMAD.WIDE R24, R4, 0x2, R6 ;  /* 0x0000000204187825 */ /* 0x002fc800078e0206 */
[----:B0-----:R-:W-:Y:S02]  /*bdd0*/  IMAD.WIDE R22, R4, 0x2, R28 ;  /* 0x0000000204167825 */ /* 0x001fe400078e021c */
[----:B------:R-:W4:Y:S04]  /*bde0*/  LDL.LU R4, [R1+0x190] ;  /* 0x0001900001047983 */ /* 0x000f280000300800 */
[----:B------:R0:W-:Y:S04]  /*bdf0*/  STL.64 [R1+0xe98], R24 ;  /* 0x000e981801007387 */ /* 0x0001e80000100a00 */
[----:B------:R1:W-:Y:S01]  /*be00*/  STL.64 [R1+0xe90], R22 ;  /* 0x000e901601007387 */ /* 0x0003e20000100a00 */
[----:B0-----:R-:W-:-:S04]  /*be10*/  IMAD.WIDE R24, R20, 0x2, R6 ;  /* 0x0000000214187825 */ /* 0x001fc800078e0206 */
[----:B------:R-:W-:Y:S01]  /*be20*/  IMAD.WIDE R20, R20, 0x2, R28 ;  /* 0x0000000214147825 */ /* 0x000fe200078e021c */
[----:B------:R0:W-:Y:S03]  /*be30*/  STL.64 [R1+0xe88], R24 ;  /* 0x000e881801007387 */ /* 0x0001e60000100a00 */
[C---:B-1----:R-:W-:Y:S01]  /*be40*/  IMAD.WIDE R22, R19.reuse, 0x2, R6 ;  /* 0x0000000213167825 */ /* 0x042fe200078e0206 */
[----:B------:R1:W-:Y:S04]  /*be50*/  STL.64 [R1+0xe80], R20 ;  /* 0x000e801401007387 */ /* 0x0003e80000100a00 */
[----:B------:R1:W-:Y:S01]  /*be60*/  STL.64 [R1+0xe78], R22 ;  /* 0x000e781601007387 */ /* 0x0003e20000100a00 */
[----:B0-----:R-:W-:-:S04]  /*be70*/  IMAD.WIDE R24, R19, 0x2, R28 ;  /* 0x0000000213187825 */ /* 0x001fc800078e021c */
[C---:B-1----:R-:W-:Y:S01]  /*be80*/  IMAD.WIDE R20, R18.reuse, 0x2, R6 ;  /* 0x0000000212147825 */ /* 0x042fe200078e0206 */
[----:B------:R-:W-:Y:S03]  /*be90*/  STL.64 [R1+0xe70], R24 ;  /* 0x000e701801007387 */ /* 0x000fe60000100a00 */
[----:B------:R-:W-:Y:S01]  /*bea0*/  IMAD.WIDE R22, R18, 0x2, R28 ;  /* 0x0000000212167825 */ /* 0x000fe200078e021c */
[----:B------:R0:W-:Y:S03]  /*beb0*/  STL.64 [R1+0xe68], R20 ;  /* 0x000e681401007387 */ /* 0x0001e60000100a00 */
[C---:B------:R-:W-:Y:S01]  /*bec0*/  IMAD.WIDE R18, R17.reuse, 0x2, R6 ;  /* 0x0000000211127825 */ /* 0x040fe200078e0206 */
[----:B------:R2:W-:Y:S04]  /*bed0*/  STL.64 [R1+0xe60], R22 ;  /* 0x000e601601007387 */ /* 0x0005e80000100a00 */
[----:B------:R1:W-:Y:S01]  /*bee0*/  STL.64 [R1+0xe58], R18 ;  /* 0x000e581201007387 */ /* 0x0003e20000100a00 */
[----:B0-----:R-:W-:-:S05]  /*bef0*/  IMAD.WIDE R20, R17, 0x2, R28 ;  /* 0x0000000211147825 */ /* 0x001fca00078e021c */
[----:B------:R0:W-:Y:S01]  /*bf00*/  STL.64 [R1+0xe50], R20 ;  /* 0x000e501401007387 */ /* 0x0001e20000100a00 */
[----:B--2---:R-:W-:-:S04]  /*bf10*/  IMAD.WIDE R22, R16, 0x2, R6 ;  /* 0x0000000210167825 */ /* 0x004fc800078e0206 */
[----:B-1----:R-:W-:Y:S01]  /*bf20*/  IMAD.WIDE R18, R16, 0x2, R28 ;  /* 0x0000000210127825 */ /* 0x002fe200078e021c */
[----:B------:R-:W-:Y:S04]  /*bf30*/  STL.64 [R1+0xe48], R22 ;  /* 0x000e481601007387 */ /* 0x000fe80000100a00 */
[----:B------:R1:W-:Y:S01]  /*bf40*/  STL.64 [R1+0xe40], R18 ;  /* 0x000e401201007387 */ /* 0x0003e20000100a00 */
[----:B0-----:R-:W-:-:S04]  /*bf50*/  IMAD.WIDE R20, R15, 0x2, R6 ;  /* 0x000000020f147825 */ /* 0x001fc800078e0206 */
[----:B------:R-:W-:Y:S01]  /*bf60*/  IMAD.WIDE R16, R15, 0x2, R28 ;  /* 0x000000020f107825 */ /* 0x000fe200078e021c */
[----:B------:R-:W-:Y:S04]  /*bf70*/  STL.64 [R1+0xe38], R20 ;  /* 0x000e381401007387 */ /* 0x000fe80000100a00 */
[----:B------:R0:W-:Y:S01]  /*bf80*/  STL.64 [R1+0xe30], R16 ;  /* 0x000e301001007387 */ /* 0x0001e20000100a00 */
[----:B-1----:R-:W-:-:S04]  /*bf90*/  IMAD.WIDE R18, R14, 0x2, R6 ;  /* 0x000000020e127825 */ /* 0x002fc800078e0206 */
[----:B------:R-:W-:Y:S01]  /*bfa0*/  IMAD.WIDE R14, R14, 0x2, R28 ;  /* 0x000000020e0e7825 */ /* 0x000fe200078e021c */
[----:B------:R1:W-:Y:S03]  /*bfb0*/  STL.64 [R1+0xe28], R18 ;  /* 0x000e281201007387 */ /* 0x0003e60000100a00 */
[C---:B0-----:R-:W-:Y:S01]  /*bfc0*/  IMAD.WIDE R16, R13.reuse, 0x2, R6 ;  /* 0x000000020d107825 */ /* 0x041fe200078e0206 */
[----:B------:R3:W-:Y:S04]  /*bfd0*/  STL.64 [R1+0xe20], R14 ;  /* 0x000e200e01007387 */ /* 0x0007e80000100a00 */
[----:B------:R0:W-:Y:S01]  /*bfe0*/  STL.64 [R1+0xe18], R16 ;  /* 0x000e181001007387 */ /* 0x0001e20000100a00 */
[----:B-1----:R-:W-:-:S04]  /*bff0*/  IMAD.WIDE R18, R13, 0x2, R28 ;  /* 0x000000020d127825 */ /* 0x002fc800078e021c */
[C---:B---3--:R-:W-:Y:S01]  /*c000*/  IMAD.WIDE R14, R12.reuse, 0x2, R6 ;  /* 0x000000020c0e7825 */ /* 0x048fe200078e0206 */
[----:B------:R-:W-:Y:S03]  /*c010*/  STL.64 [R1+0xe10], R18 ;  /* 0x000e101201007387 */ /* 0x000fe60000100a00 */
[----:B0-----:R-:W-:Y:S01]  /*c020*/  IMAD.WIDE R16, R12, 0x2, R28 ;  /* 0x000000020c107825 */ /* 0x001fe200078e021c */
[----:B------:R0:W-:Y:S04]  /*c030*/  STL.64 [R1+0xe08], R14 ;  /* 0x000e080e01007387 */ /* 0x0001e80000100a00 */
[----:B------:R1:W-:Y:S01]  /*c040*/  STL.64 [R1+0xe00], R16 ;  /* 0x000e001001007387 */ /* 0x0003e20000100a00 */
[----:B------:R-:W-:-:S04]  /*c050*/  IMAD.WIDE R12, R11, 0x2, R6 ;  /* 0x000000020b0c7825 */ /* 0x000fc800078e0206 */
[----:B0-----:R-:W-:Y:S01]  /*c060*/  IMAD.WIDE R14, R11, 0x2, R28 ;  /* 0x000000020b0e7825 */ /* 0x001fe200078e021c */
[----:B------:R0:W-:Y:S04]  /*c070*/  STL.64 [R1+0xdf8], R12 ;  /* 0x000df80c01007387 */ /* 0x0001e80000100a00 */
[----:B------:R4:W-:Y:S01]  /*c080*/  STL.64 [R1+0xdf0], R14 ;  /* 0x000df00e01007387 */ /* 0x0009e20000100a00 */
[----:B-1----:R-:W-:-:S04]  /*c090*/  IMAD.WIDE R16, R10, 0x2, R6 ;  /* 0x000000020a107825 */ /* 0x002fc800078e0206 */
[----:B0-----:R-:W-:Y:S01]  /*c0a0*/  IMAD.WIDE R12, R10, 0x2, R28 ;  /* 0x000000020a0c7825 */ /* 0x001fe200078e021c */
[----:B------:R-:W-:Y:S04]  /*c0b0*/  STL.64 [R1+0xde8], R16 ;  /* 0x000de81001007387 */ /* 0x000fe80000100a00 */
[----:B------:R0:W-:Y:S01]  /*c0c0*/  STL.64 [R1+0xde0], R12 ;  /* 0x000de00c01007387 */ /* 0x0001e20000100a00 */
[----:B----4-:R-:W-:-:S04]  /*c0d0*/  IMAD.WIDE R14, R9, 0x2, R6 ;  /* 0x00000002090e7825 */ /* 0x010fc800078e0206 */
[----:B------:R-:W-:Y:S01]  /*c0e0*/  IMAD.WIDE R10, R9, 0x2, R28 ;  /* 0x00000002090a7825 */ /* 0x000fe200078e021c */
[----:B------:R-:W-:Y:S03]  /*c0f0*/  STL.64 [R1+0xdd8], R14 ;  /* 0x000dd80e01007387 */ /* 0x000fe60000100a00 */
[C---:B0-----:R-:W-:Y:S01]  /*c100*/  IMAD.WIDE R12, R8.reuse, 0x2, R6 ;  /* 0x00000002080c7825 */ /* 0x041fe200078e0206 */
[----:B------:R0:W-:Y:S03]  /*c110*/  STL.64 [R1+0xdd0], R10 ;  /* 0x000dd00a01007387 */ /* 0x0001e60000100a00 */
[----:B------:R-:W-:Y:S01]  /*c120*/  IMAD.WIDE R8, R8, 0x2, R28 ;  /* 0x0000000208087825 */ /* 0x000fe200078e021c */
[----:B------:R1:W-:Y:S04]  /*c130*/  STL.64 [R1+0xdc8], R12 ;  /* 0x000dc80c01007387 */ /* 0x0003e80000100a00 */
[----:B------:R2:W-:Y:S01]  /*c140*/  STL.64 [R1+0xdc0], R8 ;  /* 0x000dc00801007387 */ /* 0x0005e20000100a00 */
[----:B0-----:R-:W-:-:S04]  /*c150*/  IMAD.WIDE R10, R5, 0x2, R6 ;  /* 0x00000002050a7825 */ /* 0x001fc800078e0206 */
[----:B-1----:R-:W-:Y:S01]  /*c160*/  IMAD.WIDE R12, R5, 0x2, R28 ;  /* 0x00000002050c7825 */ /* 0x002fe200078e021c */
[----:B------:R0:W-:Y:S03]  /*c170*/  STL.64 [R1+0xdb8], R10 ;  /* 0x000db80a01007387 */ /* 0x0001e60000100a00 */
[C---:B--2---:R-:W-:Y:S01]  /*c180*/  IMAD.WIDE R8, R3.reuse, 0x2, R6 ;  /* 0x0000000203087825 */ /* 0x044fe200078e0206 */
[----:B------:R-:W-:Y:S04]  /*c190*/  STL.64 [R1+0xdb0], R12 ;  /* 0x000db00c01007387 */ /* 0x000fe80000100a00 */
[----:B------:R1:W-:Y:S01]  /*c1a0*/  STL.64 [R1+0xda8], R8 ;  /* 0x000da80801007387 */ /* 0x0003e20000100a00 */
[----:B0-----:R-:W-:-:S05]  /*c1b0*/  IMAD.WIDE R10, R3, 0x2, R28 ;  /* 0x00000002030a7825 */ /* 0x001fca00078e021c */
[----:B------:R-:W-:Y:S01]  /*c1c0*/  STL.64 [R1+0xda0], R10 ;  /* 0x000da00a01007387 */ /* 0x000fe20000100a00 */
[----:B------:R-:W-:Y:S02]  /*c1d0*/  IMAD.MOV.U32 R5, RZ, RZ, 0x3f800000 ;  /* 0x3f800000ff057424 */ /* 0x000fe400078e00ff */
[----:B------:R-:W-:-:S04]  /*c1e0*/  IMAD.WIDE R6, R4, 0x2, R6 ;  /* 0x0000000204067825 */ /* 0x000fc800078e0206 */
[----:B-1----:R-:W-:Y:S01]  /*c1f0*/  IMAD.WIDE R8, R4, 0x2, R28 ;  /* 0x0000000204087825 */ /* 0x002fe200078e021c */
[----:B------:R-:W-:Y:S01]  /*c200*/  MOV R4, 0x3f800000 ;  /* 0x3f80000000047802 */ /* 0x000fe20000000f00 */
[----:B------:R0:W5:Y:S04]  /*c210*/  LDL.LU.64 R28, [R1+0x1580] ;  /* 0x00158000011c7983 */ /* 0x0001680000300a00 */
[----:B------:R1:W-:Y:S04]  /*c220*/  STL.64 [R1+0xd98], R6 ;  /* 0x000d980601007387 */ /* 0x0003e80000100a00 */
[----:B------:R0:W-:Y:S04]  /*c230*/  STL.64 [R1+0xd90], R8 ;  /* 0x000d900801007387 */ /* 0x0001e80000100a00 */
[----:B------:R0:W-:Y:S01]  /*c240*/  STL.64 [R1+0x590], R4 ;  /* 0x0005900401007387 */ /* 0x0001e20000100a00 */
[----:B-1----:R-:W-:-:S02]  /*c250*/  MOV R6, 0x3f800000 ;  /* 0x3f80000000067802 */ /* 0x002fc40000000f00 */
[----:B------:R-:W-:-:S05]  /*c260*/  MOV R7, 0x3f800000 ;  /* 0x3f80000000077802 */ /* 0x000fca0000000f00 */
[----:B------:R0:W-:Y:S01]  /*c270*/  STL.64 [R1+0x578], R6 ;  /* 0x0005780601007387 */ /* 0x0001e20000100a00 */
[----:B------:R-:W-:Y:S01]  /*c280*/  MOV R0, RZ ;  /* 0x000000ff00007202 */ /* 0x000fe20000000f00 */
[----:B------:R-:W-:-:S06]  /*c290*/  UMOV UR4, URZ ;  /* 0x000000ff00047c82 */ /* 0x000fcc0008000000 */
.L_x_1:
[----:B0-----:R-:W2:Y:S04]  /*c2a0*/  LDL.64 R8, [R1+0x14b0] ;  /* 0x0014b00001087983 */ /* 0x001ea80000100a00 */
[----:B-1----:R-:W3:Y:S04]  /*c2b0*/  LDL.64 R4, [R1+0x1568] ;  /* 0x0015680001047983 */ /* 0x002ee80000100a00 */
[----:B------:R-:W4:Y:S04]  /*c2c0*/  LDL.64 R6, [R1+0x1560] ;  /* 0x0015600001067983 */ /* 0x000f280000100a00 */
[----:B------:R-:W4:Y:S04]  /*c2d0*/  LDL.64 R16, [R1+0x1558] ;  /* 0x0015580001107983 */ /* 0x000f280000100a00 */
[----:B------:R-:W4:Y:S04]  /*c2e0*/  LDL.64 R10, [R1+0x1548] ;  /* 0x00154800010a7983 */ /* 0x000f280000100a00 */
[----:B------:R-:W4:Y:S04]  /*c2f0*/  LDL.64 R12, [R1+0x1540] ;  /* 0x00154000010c7983 */ /* 0x000f280000100a00 */
[----:B------:R0:W-:Y:S04]  /*c300*/  STL [R1+0x1f58], R2 ;  /* 0x001f580201007387 */ /* 0x0001e80000100800 */
[----:B-----5:R-:W-:Y:S04]  /*c310*/  STL [R1+0x1f54], R28 ;  /* 0x001f541c01007387 */ /* 0x020fe80000100800 */
[----:B------:R1:W-:Y:S04]  /*c320*/  STL [R1+0x1f50], R29 ;  /* 0x001f501d01007387 */ /* 0x0003e80000100800 */
[----:B------:R-:W4:Y:S04]  /*c330*/  LDL.64 R14, [R1+0x1538] ;  /* 0x00153800010e7983 */ /* 0x000f280000100a00 */
[----:B0-----:R-:W4:Y:S04]  /*c340*/  LDL.64 R2, [R1+0x1530] ;  /* 0x0015300001027983 */ /* 0x001f280000100a00 */
[----:B------:R-:W4:Y:S04]  /*c350*/  LDL.64 R26, [R1+0x1528] ;  /* 0x00152800011a7983 */ /* 0x000f280000100a00 */
[----:B------:R-:W4:Y:S04]  /*c360*/  LDL.64 R22, [R1+0x1518] ;  /* 0x0015180001167983 */ /* 0x000f280000100a00 */
[----:B------:R-:W4:Y:S04]  /*c370*/  LDL.64 R24, [R1+0x1520] ;  /* 0x0015200001187983 */ /* 0x000f280000100a00 */
[----:B------:R-:W4:Y:S04]  /*c380*/  LDL.64 R20, [R1+0x1510] ;  /* 0x0015100001147983 */ /* 0x000f280000100a00 */
[----:B------:R-:W4:Y:S01]  /*c390*/  LDL.64 R18, [R1+0x1508] ;  /* 0x0015080001127983 */ /* 0x000f220000100a00 */
[----:B--2---:R-:W-:-:S04]  /*c3a0*/  IMAD.WIDE R8, R0, 0x2, R8 ;  /* 0x0000000200087825 */ /* 0x004fc800078e0208 */
[C---:B---3--:R-:W-:Y:S01]  /*c3b0*/  IMAD.WIDE R4, R0.reuse, 0x2, R4 ;  /* 0x0000000200047825 */ /* 0x048fe200078e0204 */
[----:B-1----:R0:W2:Y:S03]  /*c3c0*/  LDG.E.U16 R29, desc[UR10][R8.64] ;  /* 0x0000000a081d7981 */ /* 0x0020a6000c1e1500 */
[C---:B----4-:R-:W-:Y:S02]  /*c3d0*/  IMAD.WIDE R6, R0.reuse, 0x2, R6 ;  /* 0x0000000200067825 */ /* 0x050fe400078e0206 */
[----:B------:R-:W3:Y:S04]  /*c3e0*/  LDG.E.U16 R5, desc[UR10][R4.64] ;  /* 0x0000000a04057981 */ /* 0x000ee8000c1e1500 */
[----:B------:R-:W4:Y:S01]  /*c3f0*/  LDG.E.U16 R7, desc[UR10][R6.64] ;  /* 0x0000000a06077981 */ /* 0x000f22000c1e1500 */
[----:B0-----:R-:W-:-:S03]  /*c400*/  IMAD.WIDE R8, R0, 0x2, R16 ;  /* 0x0000000200087825 */ /* 0x001fc600078e0210 */
[----:B------:R-:W4:Y:S04]  /*c410*/  LDL.64 R16, [R1+0x1500] ;  /* 0x0015000001107983 */ /* 0x000f280000100a00 */
[----:B------:R-:W4:Y:S01]  /*c420*/  LDG.E.U16 R9, desc[UR10][R8.64] ;  /* 0x0000000a08097981 */ /* 0x000f22000c1e1500 */
[----:B------:R-:W-:-:S04]  /*c430*/  IMAD.WIDE R12, R0, 0x2, R12 ;  /* 0x00000002000c7825 */ /* 0x000fc800078e020c */
[----:B------:R-:W-:-:S05]  /*c440*/  IMAD.WIDE R10, R0, 0x2, R10 ;  /* 0x00000002000a7825 */ /* 0x000fca00078e020a */
[----:B------:R-:W4:Y:S04]  /*c450*/  LDG.E.U16 R28, desc[UR10][R10.64] ;  /* 0x0000000a0a1c7981 */ /* 0x000f28000c1e1500 */
[----:B--2---:R0:W-:Y:S04]  /*c460*/  STL [R1+0x4b8], R29 ;  /* 0x0004b81d01007387 */ /* 0x0041e80000100800 */
[----:B---3--:R1:W-:Y:S04]  /*c470*/  STL [R1+0x4b4], R5 ;  /* 0x0004b40501007387 */ /* 0x0083e80000100800 */
[----:B----4-:R2:W-:Y:S04]  /*c480*/  STL [R1+0x4b0], R7 ;  /* 0x0004b00701007387 */ /* 0x0105e80000100800 */
[----:B0-----:R0:W3:Y:S01]  /*c490*/  LDG.E.U16 R29, desc[UR10][R12.64] ;  /* 0x0000000a0c1d7981 */ /* 0x0010e2000c1e1500 */
[----:B-1----:R-:W-:-:S03]  /*c4a0*/  IMAD.WIDE R4, R0, 0x2, R14 ;  /* 0x0000000200047825 */ /* 0x002fc600078e020e */
[----:B------:R-:W4:Y:S01]  /*c4b0*/  LDL.64 R14, [R1+0x14f8] ;  /* 0x0014f800010e7983 */ /* 0x000f220000100a00 */
[----:B--2---:R-:W-:-:S03]  /*c4c0*/  IMAD.WIDE R6, R0, 0x2, R2 ;  /* 0x0000000200067825 */ /* 0x004fc600078e0202 */
[----:B------:R-:W2:Y:S04]  /*c4d0*/  LDL.64 R2, [R1+0x14f0] ;  /* 0x0014f00001027983 */ /* 0x000ea80000100a00 */
[----:B------:R1:W-:Y:S01]  /*c4e0*/  STL [R1+0x4ac], R9 ;  /* 0x0004ac0901007387 */ /* 0x0003e20000100800 */
[----:B0-----:R-:W-:-:S03]  /*c4f0*/  IMAD.WIDE R12, R0, 0x2, R22 ;  /* 0x00000002000c7825 */ /* 0x001fc600078e0216 */
[----:B------:R-:W4:Y:S01]  /*c500*/  LDG.E.U16 R22, desc[UR10][R6.64] ;  /* 0x0000000a06167981 */ /* 0x000f22000c1e1500 */
[----:B-1----:R-:W-:-:S03]  /*c510*/  IMAD.WIDE R8, R0, 0x2, R26 ;  /* 0x0000000200087825 */ /* 0x002fc600078e021a */
[----:B------:R0:W4:Y:S04]  /*c520*/  LDG.E.U16 R27, desc[UR10][R4.64] ;  /* 0x0000000a041b7981 */ /* 0x000128000c1e1500 */
[----:B------:R1:W4:Y:S01]  /*c530*/  LDG.E.U16 R23, desc[UR10][R8.64] ;  /* 0x0000000a08177981 */ /* 0x000322000c1e1500 */
[----:B------:R-:W-:-:S03]  /*c540*/  IMAD.WIDE R10, R0, 0x2, R24 ;  /* 0x00000002000a7825 */ /* 0x000fc600078e0218 */
[----:B------:R2:W4:Y:S01]  /*c550*/  LDG.E.U16 R25, desc[UR10][R12.64] ;  /* 0x0000000a0c197981 */ /* 0x000522000c1e1500 */
[----:B0-----:R-:W-:-:S03]  /*c560*/  IMAD.WIDE R4, R0, 0x2, R20 ;  /* 0x0000000200047825 */ /* 0x001fc600078e0214 */
[----:B------:R4:W4:Y:S01]  /*c570*/  LDG.E.U16 R24, desc[UR10][R10.64] ;  /* 0x0000000a0a187981 */ /* 0x000922000c1e1500 */
[----:B------:R-:W-:-:S04]  /*c580*/  IMAD.WIDE R6, R0, 0x2, R18 ;  /* 0x0000000200067825 */ /* 0x000fc800078e0212 */
[C---:B-1----:R-:W-:Y:S02]  /*c590*/  IMAD.WIDE R8, R0.reuse, 0x2, R16 ;  /* 0x0000000200087825 */ /* 0x042fe400078e0210 */
[----:B------:R-:W4:Y:S04]  /*c5a0*/  LDG.E.U16 R7, desc[UR10][R6.64] ;  /* 0x0000000a06077981 */ /* 0x000f28000c1e1500 */
[----:B------:R-:W4:Y:S04]  /*c5b0*/  LDG.E.U16 R9, desc[UR10][R8.64] ;  /* 0x0000000a08097981 */ /* 0x000f28000c1e1500 */
[----:B---3--:R-:W-:Y:S04]  /*c5c0*/  STL [R1+0x4a4], R29 ;  /* 0x0004a41d01007387 */ /* 0x008fe80000100800 */
[----:B------:R0:W-:Y:S01]  /*c5d0*/  STL [R1+0x4a8], R28 ;  /* 0x0004a81c01007387 */ /* 0x0001e20000100800 */
[----:B--2---:R-:W-:-:S03]  /*c5e0*/  IMAD.WIDE R12, R0, 0x2, R2 ;  /* 0x00000002000c7825 */ /* 0x004fc600078e0202 */
[----:B------:R-:W2:Y:S04]  /*c5f0*/  LDG.E.U16 R3, desc[UR10][R4.64] ;  /* 0x0000000a04037981 */ /* 0x000ea8000c1e1500 */
[----:B0-----:R-:W3:Y:S01]  /*c600*/  LDL.64 R28, [R1+0x14e0] ;  /* 0x0014e000011c7983 */ /* 0x001ee20000100a00 */
[----:B----4-:R-:W-:-:S03]  /*c610*/  IMAD.WIDE R10, R0, 0x2, R14 ;  /* 0x00000002000a7825 */ /* 0x010fc600078e020e */
[----:B------:R-:W4:Y:S04]  /*c620*/  LDG.E.U16 R13, desc[UR10][R12.64] ;  /* 0x0000000a0c0d7981 */ /* 0x000f28000c1e1500 */
[----:B------:R-:W3:Y:S04]  /*c630*/  LDG.E.U16 R11, desc[UR10][R10.64] ;  /* 0x0000000a0a0b7981 */ /* 0x000ee8000c1e1500 */
[----:B------:R0:W-:Y:S04]  /*c640*/  STL [R1+0x4a0], R27 ;  /* 0x0004a01b01007387 */ /* 0x0001e80000100800 */
[----:B0-----:R-:W3:Y:S04]  /*c650*/  LDL.64 R26, [R1+0x14d8] ;  /* 0x0014d800011a7983 */ /* 0x001ee80000100a00 */
[----:B------:R-:W-:Y:S04]  /*c660*/  STL [R1+0x498], R23 ;  /* 0x0004981701007387 */ /* 0x000fe80000100800 */
[----:B------:R0:W-:Y:S04]  /*c670*/  STL [R1+0x49c], R22 ;  /* 0x00049c1601007387 */ /* 0x0001e80000100800 */
[----:B------:R-:W4:Y:S04]  /*c680*/  LDL.64 R4, [R1+0x14e8] ;  /* 0x0014e80001047983 */ /* 0x000f280000100a00 */
[----:B------:R-:W4:Y:S04]  /*c690*/  LDL.64 R20, [R1+0x14c8] ;  /* 0x0014c80001147983 */ /* 0x000f280000100a00 */
[----:B0-----:R-:W4:Y:S04]  /*c6a0*/  LDL.64 R22, [R1+0x14d0] ;  /* 0x0014d00001167983 */ /* 0x001f280000100a00 */
[----:B------:R-:W4:Y:S04]  /*c6b0*/  LDL.64 R18, [R1+0x14c0] ;  /* 0x0014c00001127983 */ /* 0x000f280000100a00 */
[----:B------:R-:W4:Y:S04]  /*c6c0*/  LDL.64 R16, [R1+0x14b8] ;  /* 0x0014b80001107983 */ /* 0x000f280000100a00 */
[----:B------:R-:W4:Y:S04]  /*c6d0*/  LDL.64 R14, [R1+0x2c8] ;  /* 0x0002c800010e7983 */ /* 0x000f280000100a00 */
[----:B------:R-:W-:Y:S04]  /*c6e0*/  STL [R1+0x490], R25 ;  /* 0x0004901901007387 */ /* 0x000fe80000100800 */
[----:B------:R0:W-:Y:S04]  /*c6f0*/  STL [R1+0x494], R24 ;  /* 0x0004941801007387 */ /* 0x0001e80000100800 */
[----:B0-----:R-:W4:Y:S04]  /*c700*/  LDL.64 R24, [R1+0x2c0] ;  /* 0x0002c00001187983 */ /* 0x001f280000100a00 */
[----:B--2---:R0:W-:Y:S04]  /*c710*/  STL [R1+0x48c], R3 ;  /* 0x00048c0301007387 */ /* 0x0041e80000100800 */
[----:B0-----:R-:W2:Y:S04]  /*c720*/  LDL.64 R2, [R1+0x1550] ;  /* 0x0015500001027983 */ /* 0x001ea80000100a00 */
[----:B------:R-:W-:Y:S04]  /*c730*/  STL [R1+0x488], R7 ;  /* 0x0004880701007387 */ /* 0x000fe80000100800 */
[----:B------:R3:W-:Y:S02]  /*c740*/  STL [R1+0x484], R9 ;  /* 0x0004840901007387 */ /* 0x0007e40000100800 */
[----:B---3--:R-:W-:-:S04]  /*c750*/  IMAD.WIDE R8, R0, 0x2, R26 ;  /* 0x0000000200087825 */ /* 0x008fc800078e021a */
[----:B----4-:R-:W-:-:S05]  /*c760*/  IMAD.WIDE R4, R0, 0x2, R4 ;  /* 0x0000000200047825 */ /* 0x010fca00078e0204 */
[----:B------:R0:W3:Y:S01]  /*c770*/  LDG.E.U16 R27, desc[UR10][R4.64] ;  /* 0x0000000a041b7981 */ /* 0x0000e2000c1e1500 */
[----:B------:R-:W-:-:S03]  /*c780*/  IMAD.WIDE R6, R0, 0x2, R28 ;  /* 0x0000000200067825 */ /* 0x000fc600078e021c */
[----:B------:R1:W-:Y:S04]  /*c790*/  STL [R1+0x480], R11 ;  /* 0x0004800b01007387 */ /* 0x0003e80000100800 */
[----:B------:R4:W-:Y:S01]  /*c7a0*/  STL [R1+0x398], R13 ;  /* 0x0003980d01007387 */ /* 0x0009e20000100800 */
[----:B0-----:R-:W-:-:S03]  /*c7b0*/  IMAD.WIDE R4, R0, 0x2, R18 ;  /* 0x0000000200047825 */ /* 0x001fc600078e0212 */
[----:B------:R-:W3:Y:S01]  /*c7c0*/  LDL.64 R28, [R1+0x1490] ;  /* 0x00149000011c7983 */ /* 0x000ee20000100a00 */
[----:B-1----:R-:W-:-:S03]  /*c7d0*/  IMAD.WIDE R10, R0, 0x2, R22 ;  /* 0x00000002000a7825 */ /* 0x002fc600078e0216 */
[----:B------:R0:W3:Y:S01]  /*c7e0*/  LDG.E.U16 R23, desc[UR10][R8.64] ;  /* 0x0000000a08177981 */ /* 0x0000e2000c1e1500 */
[----:B----4-:R-:W-:-:S03]  /*c7f0*/  IMAD.WIDE R12, R0, 0x2, R20 ;  /* 0x00000002000c7825 */ /* 0x010fc600078e0214 */
[----:B------:R1:W4:Y:S04]  /*c800*/  LDG.E.U16 R22, desc[UR10][R6.64] ;  /* 0x0000000a06167981 */ /* 0x000328000c1e1500 */
[----:B------:R-:W4:Y:S01]  /*c810*/  LDG.E.U16 R21, desc[UR10][R12.64] ;  /* 0x0000000a0c157981 */ /* 0x000f22000c1e1500 */
[----:B0-----:R-:W-:-:S03]  /*c820*/  IMAD.WIDE R8, R0, 0x2, R14 ;  /* 0x0000000200087825 */ /* 0x001fc600078e020e */
[----:B------:R0:W4:Y:S01]  /*c830*/  LDG.E.U16 R20, desc[UR10][R10.64] ;  /* 0x0000000a0a147981 */ /* 0x000122000c1e1500 */
[----:B-1----:R-:W-:-:S03]  /*c840*/  IMAD.WIDE R6, R0, 0x2, R16 ;  /* 0x0000000200067825 */ /* 0x002fc600078e0210 */
[----:B------:R-:W4:Y:S01]  /*c850*/  LDG.E.U16 R17, desc[UR10][R4.64] ;  /* 0x0000000a04117981 */ /* 0x000f22000c1e1500 */
[----:B0-----:R-:W-:-:S06]  /*c860*/  IMAD.WIDE R10, R0, 0x2, R24 ;  /* 0x00000002000a7825 */ /* 0x001fcc00078e0218 */
[----:B------:R-:W4:Y:S01]  /*c870*/  LDG.E.U16 R11, desc[UR10][R10.64] ;  /* 0x0000000a0a0b7981 */ /* 0x000f22000c1e1500 */
[----:B--2---:R-:W-:-:S03]  /*c880*/  IMAD.WIDE R12, R0, 0x2, R2 ;  /* 0x00000002000c7825 */ /* 0x004fc600078e0202 */
[----:B------:R-:W2:Y:S04]  /*c890*/  LDG.E.U16 R3, desc[UR10][R8.64] ;  /* 0x0000000a08037981 */ /* 0x000ea8000c1e1500 */
[----:B------:R-:W2:Y:S04]  /*c8a0*/  LDG.E.U16 R2, desc[UR10][R6.64] ;  /* 0x0000000a06027981 */ /* 0x000ea8000c1e1500 */
[----:B------:R-:W2:Y:S04]  /*c8b0*/  LDG.E.U16 R13, desc[UR10][R12.64] ;  /* 0x0000000a0c0d7981 */ /* 0x000ea8000c1e1500 */
[----:B---3--:R0:W-:Y:S04]  /*c8c0*/  STL [R1+0x39c], R27 ;  /* 0x00039c1b01007387 */ /* 0x0081e80000100800 */
[----:B------:R-:W3:Y:S04]  /*c8d0*/  LDL.64 R4, [R1+0x14a8] ;  /* 0x0014a80001047983 */ /* 0x000ee80000100a00 */
[----:B------:R-:W3:Y:S04]  /*c8e0*/  LDL.64 R8, [R1+0x1498] ;  /* 0x0014980001087983 */ /* 0x000ee80000100a00 */
[----:B------:R-:W3:Y:S04]  /*c8f0*/  LDL.64 R6, [R1+0x14a0] ;  /* 0x0014a00001067983 */ /* 0x000ee80000100a00 */
[----:B0-----:R-:W3:Y:S04]  /*c900*/  LDL.64 R26, [R1+0x1488] ;  /* 0x00148800011a7983 */ /* 0x001ee80000100a00 */
[----:B------:R-:W-:Y:S04]  /*c910*/  STL [R1+0x390], R23 ;  /* 0x0003901701007387 */ /* 0x000fe80000100800 */
[----:B----4-:R0:W-:Y:S04]  /*c920*/  STL [R1+0x394], R22 ;  /* 0x0003941601007387 */ /* 0x0101e80000100800 */
[----:B0-----:R-:W4:Y:S04]  /*c930*/  LDL.64 R22, [R1+0x1480] ;  /* 0x0014800001167983 */ /* 0x001f280000100a00 */
[----:B------:R-:W-:Y:S04]  /*c940*/  STL [R1+0x368], R21 ;  /* 0x0003681501007387 */ /* 0x000fe80000100800 */
[----:B------:R0:W-:Y:S04]  /*c950*/  STL [R1+0x36c], R20 ;  /* 0x00036c1401007387 */ /* 0x0001e80000100800 */
[----:B------:R-:W4:Y:S04]  /*c960*/  LDL.64 R18, [R1+0x1470] ;  /* 0x0014700001127983 */ /* 0x000f280000100a00 */
[----:B0-----:R-:W4:Y:S04]  /*c970*/  LDL.64 R20, [R1+0x1478] ;  /* 0x0014780001147983 */ /* 0x001f280000100a00 */
[----:B------:R0:W-:Y:S04]  /*c980*/  STL [R1+0x364], R17 ;  /* 0x0003641101007387 */ /* 0x0001e80000100800 */
[----:B0-----:R-:W4:Y:S04]  /*c990*/  LDL.64 R16, [R1+0x1468] ;  /* 0x0014680001107983 */ /* 0x001f280000100a00 */
[----:B--2---:R-:W-:Y:S04]  /*c9a0*/  STL [R1+0x354], R3 ;  /* 0x0003540301007387 */ /* 0x004fe80000100800 */
[----:B------:R0:W-:Y:S04]  /*c9b0*/  STL [R1+0x360], R2 ;  /* 0x0003600201007387 */ /* 0x0001e80000100800 */
[----:B0-----:R-:W2:Y:S04]  /*c9c0*/  LDL.64 R2, [R1+0x1460] ;  /* 0x0014600001027983 */ /* 0x001ea80000100a00 */
[----:B------:R0:W-:Y:S04]  /*c9d0*/  STL [R1+0x348], R11 ;  /* 0x0003480b01007387 */ /* 0x0001e80000100800 */
[----:B------:R1:W-:Y:S01]  /*c9e0*/  STL [R1+0x358], R13 ;  /* 0x0003580d01007387 */ /* 0x0003e20000100800 */
[----:B0-----:R-:W-:-:S06]  /*c9f0*/  IMAD.WIDE R10, R0, 0x2, R28 ;  /* 0x00000002000a7825 */ /* 0x001fcc00078e021c */
[----:B------:R-:W2:Y:S01]  /*ca00*/  LDG.E.U16 R11, desc[UR10][R10.64] ;  /* 0x0000000a0a0b7981 */ /* 0x000ea2000c1e1500 */
[----:B---3--:R-:W-:-:S04]  /*ca10*/  IMAD.WIDE R4, R0, 0x2, R4 ;  /* 0x0000000200047825 */ /* 0x008fc800078e0204 */
[C---:B------:R-:W-:Y:S01]  /*ca20*/  IMAD.WIDE R8, R0.reuse, 0x2, R8 ;  /* 0x0000000200087825 */ /* 0x040fe200078e0208 */
[----:B------:R4:W3:Y:S03]  /*ca30*/  LDG.E.U16 R29, desc[UR10][R4.64] ;  /* 0x0000000a041d7981 */ /* 0x0008e6000c1e1500 */
[----:B------:R-:W-:-:S04]  /*ca40*/  IMAD.WIDE R6, R0, 0x2, R6 ;  /* 0x0000000200067825 */ /* 0x000fc800078e0206 */
[C---:B-1----:R-:W-:Y:S02]  /*ca50*/  IMAD.WIDE R12, R0.reuse, 0x2, R26 ;  /* 0x00000002000c7825 */ /* 0x042fe400078e021a */
[----:B------:R0:W2:Y:S04]  /*ca60*/  LDG.E.U16 R27, desc[UR10][R8.64] ;  /* 0x0000000a081b7981 */ /* 0x0000a8000c1e1500 */
[----:B------:R1:W2:Y:S04]  /*ca70*/  LDG.E.U16 R26, desc[UR10][R6.64] ;  /* 0x0000000a061a7981 */ /* 0x0002a8000c1e1500 */
[----:B------:R-:W2:Y:S01]  /*ca80*/  LDG.E.U16 R13, desc[UR10][R12.64] ;  /* 0x0000000a0c0d7981 */ /* 0x000ea2000c1e1500 */
[----:B----4-:R-:W-:-:S04]  /*ca90*/  IMAD.WIDE R4, R0, 0x2, R22 ;  /* 0x0000000200047825 */ /* 0x010fc800078e0216 */
[----:B0-----:R-:W-:-:S04]  /*caa0*/  IMAD.WIDE R8, R0, 0x2, R18 ;  /* 0x0000000200087825 */ /* 0x001fc800078e0212 */
[C---:B-1----:R-:W-:Y:S01]  /*cab0*/  IMAD.WIDE R6, R0.reuse, 0x2, R20 ;  /* 0x0000000200067825 */ /* 0x042fe200078e0214 */
[----:B---3--:R0:W-:Y:S04]  /*cac0*/  STL [R1+0x35c], R29 ;  /* 0x00035c1d01007387 */ /* 0x0081e80000100800 */
[----:B0-----:R-:W3:Y:S04]  /*cad0*/  LDL.64 R28, [R1+0x1440] ;  /* 0x00144000011c7983 */ /* 0x001ee80000100a00 */
[----:B--2---:R-:W-:Y:S04]  /*cae0*/  STL [R1+0x34c], R27 ;  /* 0x00034c1b01007387 */ /* 0x004fe80000100800 */
[----:B------:R0:W-:Y:S04]  /*caf0*/  STL [R1+0x350], R26 ;  /* 0x0003501a01007387 */ /* 0x0001e80000100800 */
[----:B0-----:R-:W2:Y:S04]  /*cb00*/  LDL.64 R26, [R1+0x1438] ;  /* 0x00143800011a7983 */ /* 0x001ea80000100a00 */
[----:B------:R0:W-:Y:S04]  /*cb10*/  STL [R1+0x344], R11 ;  /* 0x0003440b01007387 */ /* 0x0001e80000100800 */
[----:B------:R1:W-:Y:S04]  /*cb20*/  STL [R1+0x340], R13 ;  /* 0x0003400d01007387 */ /* 0x0003e80000100800 */
[----:B------:R-:W4:Y:S01]  /*cb30*/  LDL.64 R22, [R1+0x1430] ;  /* 0x0014300001167983 */ /* 0x000f220000100a00 */
[----:B0-----:R-:W-:-:S03]  /*cb40*/  IMAD.WIDE R10, R0, 0x2, R16 ;  /* 0x00000002000a7825 */ /* 0x001fc600078e0210 */
[----:B------:R-:W2:Y:S01]  /*cb50*/  LDG.E.U16 R17, desc[UR10][R4.64] ;  /* 0x0000000a04117981 */ /* 0x000ea2000c1e1500 */
[----:B-1----:R-:W-:-:S03]  /*cb60*/  IMAD.WIDE R12, R0, 0x2, R2 ;  /* 0x00000002000c7825 */ /* 0x002fc600078e0202 */
[----:B------:R-:W3:Y:S04]  /*cb70*/  LDG.E.U16 R3, desc[UR10][R8.64] ;  /* 0x0000000a08037981 */ /* 0x000ee8000c1e1500 */
[----:B------:R-:W3:Y:S04]  /*cb80*/  LDG.E.U16 R2, desc[UR10][R6.64] ;  /* 0x0000000a06027981 */ /* 0x000ee8000c1e1500 */
[----:B------:R-:W3:Y:S04]  /*cb90*/  LDL.64 R4, [R1+0x1458] ;  /* 0x0014580001047983 */ /* 0x000ee80000100a00 */
[----:B------:R-:W4:Y:S04]  /*cba0*/  LDL.64 R8, [R1+0x1448] ;  /* 0x0014480001087983 */ /* 0x000f280000100a00 */
[----:B------:R-:W4:Y:S04]  /*cbb0*/  LDL.64 R6, [R1+0x1450] ;  /* 0x0014500001067983 */ /* 0x000f280000100a00 */
[----:B------:R-:W4:Y:S04]  /*cbc0*/  LDG.E.U16 R11, desc[UR10][R10.64] ;  /* 0x0000000a0a0b7981 */ /* 0x000f28000c1e1500 */
[----:B------:R-:W4:Y:S04]  /*cbd0*/  LDG.E.U16 R13, desc[UR10][R12.64] ;  /* 0x0000000a0c0d7981 */ /* 0x000f28000c1e1500 */
[----:B------:R-:W4:Y:S04]  /*cbe0*/  LDL.64 R20, [R1+0x1428] ;  /* 0x0014280001147983 */ /* 0x000f280000100a00 */
[----:B------:R-:W4:Y:S04]  /*cbf0*/  LDL.64 R18, [R1+0x1420] ;  /* 0x0014200001127983 */ /* 0x000f280000100a00 */
[----:B--2---:R0:W-:Y:S04]  /*cc00*/  STL [R1+0x33c], R17 ;  /* 0x00033c1101007387 */ /* 0x0041e80000100800 */
[----:B0-----:R-:W2:Y:S01]  /*cc10*/  LDL.64 R16, [R1+0x1418] ;  /* 0x0014180001107983 */ /* 0x001ea20000100a00 */
[----:B---3--:R-:W-:-:S03]  /*cc20*/  IMAD.WIDE R4, R0, 0x2, R4 ;  /* 0x0000000200047825 */ /* 0x008fc600078e0204 */
[----:B------:R-:W-:Y:S01]  /*cc30*/  STL [R1+0x330], R3 ;  /* 0x0003300301007387 */ /* 0x000fe20000100800 */
[----:B----4-:R-:W-:-:S03]  /*cc40*/  IMAD.WIDE R8, R0, 0x2, R8 ;  /* 0x0000000200087825 */ /* 0x010fc600078e0208 */
[----:B------:R0:W-:Y:S01]  /*cc50*/  STL [R1+0x338], R2 ;  /* 0x0003380201007387 */ /* 0x0001e20000100800 */
[----:B------:R-:W-:-:S03]  /*cc60*/  IMAD.WIDE R6, R0, 0x2, R6 ;  /* 0x0000000200067825 */ /* 0x000fc600078e0206 */
[----:B0-----:R-:W3:Y:S04]  /*cc70*/  LDL.64 R2, [R1+0x1410] ;  /* 0x0014100001027983 */ /* 0x001ee80000100a00 */
[----:B------:R0:W-:Y:S04]  /*cc80*/  STL [R1+0x334], R11 ;  /* 0x0003340b01007387 */ /* 0x0001e80000100800 */
[----:B------:R1:W-:Y:S01]  /*cc90*/  STL [R1+0x32c], R13 ;  /* 0x00032c0d01007387 */ /* 0x0003e20000100800 */
[----:B0-----:R-:W-:-:S03]  /*cca0*/  IMAD.WIDE R10, R0, 0x2, R28 ;  /* 0x00000002000a7825 */ /* 0x001fc600078e021c */
[----:B------:R0:W4:Y:S01]  /*ccb0*/  LDG.E.U16 R29, desc[UR10][R4.64] ;  /* 0x0000000a041d7981 */ /* 0x000122000c1e1500 */
[----:B-1----:R-:W-:-:S03]  /*ccc0*/  IMAD.WIDE R12, R0, 0x2, R26 ;  /* 0x00000002000c7825 */ /* 0x002fc600078e021a */
[----:B------:R1:W2:Y:S04]  /*ccd0*/  LDG.E.U16 R27, desc[UR10][R8.64] ;  /* 0x0000000a081b7981 */ /* 0x0002a8000c1e1500 */
[----:B------:R1:W2:Y:S04]  /*cce0*/  LDG.E.U16 R26, desc[UR10][R6.64] ;  /* 0x0000000a061a7981 */ /* 0x0002a8000c1e1500 */
[----:B------:R-:W2:Y:S04]  /*ccf0*/  LDG.E.U16 R11, desc[UR10][R10.64] ;  /* 0x0000000a0a0b7981 */ /* 0x000ea8000c1e1500 */
[----:B------:R-:W3:Y:S01]  /*cd00*/  LDG.E.U16 R13, desc[UR10][R12.64] ;  /* 0x0000000a0c0d7981 */ /* 0x000ee2000c1e1500 */
[----:B0-----:R-:W-:-:S04]  /*cd10*/  IMAD.WIDE R4, R0, 0x2, R22 ;  /* 0x0000000200047825 */ /* 0x001fc800078e0216 */
[----:B-1----:R-:W-:-:S04]  /*cd20*/  IMAD.WIDE R8, R0, 0x2, R18 ;  /* 0x0000000200087825 */ /* 0x002fc800078e0212 */
[C---:B------:R-:W-:Y:S01]  /*cd30*/  IMAD.WIDE R6, R0.reuse, 0x2, R20 ;  /* 0x0000000200067825 */ /* 0x040fe200078e0214 */
[----:B----4-:R0:W-:Y:S04]  /*cd40*/  STL [R1+0x328], R29 ;  /* 0x0003281d01007387 */ /* 0x0101e80000100800 */
[----:B0-----:R-:W4:Y:S04]  /*cd50*/  LDL.64 R28, [R1+0x13f0] ;  /* 0x0013f000011c7983 */ /* 0x001f280000100a00 */
[----:B--2---:R-:W-:Y:S04]  /*cd60*/  STL [R1+0x320], R27 ;  /* 0x0003201b01007387 */ /* 0x004fe80000100800 */
[----:B------:R0:W-:Y:S04]  /*cd70*/  STL [R1+0x324], R26 ;  /* 0x0003241a01007387 */ /* 0x0001e80000100800 */
[----:B0-----:R-:W2:Y:S04]  /*cd80*/  LDL.64 R26, [R1+0x13e8] ;  /* 0x0013e800011a7983 */ /* 0x001ea80000100a00 */
[----:B------:R0:W-:Y:S04]  /*cd90*/  STL [R1+0x31c], R11 ;  /* 0x00031c0b01007387 */ /* 0x0001e80000100800 */
[----:B---3--:R1:W-:Y:S04]  /*cda0*/  STL [R1+0x318], R13 ;  /* 0x0003180d01007387 */ /* 0x0083e80000100800 */
[----:B------:R-:W3:Y:S01]  /*cdb0*/  LDL.64 R22, [R1+0x13e0] ;  /* 0x0013e00001167983 */ /* 0x000ee20000100a00 */
[----:B0-----:R-:W-:-:S03]  /*cdc0*/  IMAD.WIDE R10, R0, 0x2, R16 ;  /* 0x00000002000a7825 */ /* 0x001fc600078e0210 */
[----:B------:R-:W2:Y:S01]  /*cdd0*/  LDG.E.U16 R17, desc[UR10][R4.64] ;  /* 0x0000000a04117981 */ /* 0x000ea2000c1e1500 */
[----:B-1----:R-:W-:-:S03]  /*cde0*/  IMAD.WIDE R12, R0, 0x2, R2 ;  /* 0x00000002000c7825 */ /* 0x002fc600078e0202 */
[----:B------:R-:W3:Y:S04]  /*cdf0*/  LDG.E.U16 R3, desc[UR10][R8.64] ;  /* 0x0000000a08037981 */ /* 0x000ee8000c1e1500 */
[----:B------:R-:W3:Y:S04]  /*ce00*/  LDG.E.U16 R2, desc[UR10][R6.64] ;  /* 0x0000000a06027981 */ /* 0x000ee8000c1e1500 */
[----:B------:R-:W3:Y:S04]  /*ce10*/  LDG.E.U16 R10, desc[UR10][R10.64] ;  /* 0x0000000a0a0a7981 */ /* 0x000ee8000c1e1500 */
[----:B------:R-:W4:Y:S04]  /*ce20*/  LDL.64 R8, [R1+0x1408] ;  /* 0x0014080001087983 */ /* 0x000f280000100a00 */
[----:B------:R-:W4:Y:S04]  /*ce30*/  LDL.64 R4, [R1+0x13f8] ;  /* 0x0013f80001047983 */ /* 0x000f280000100a00 */
[----:B------:R4:W4:Y:S04]  /*ce40*/  LDG.E.U16 R11, desc[UR10][R12.64] ;  /* 0x0000000a0c0b7981 */ /* 0x000928000c1e1500 */
[----:B------:R-:W4:Y:S04]  /*ce50*/  LDL.64 R6, [R1+0x1400] ;  /* 0x0014000001067983 */ /* 0x000f280000100a00 */
[----:B------:R-:W4:Y:S04]  /*ce60*/  LDL.64 R20, [R1+0x13d8] ;  /* 0x0013d80001147983 */ /* 0x000f280000100a00 */
[----:B------:R-:W4:Y:S04]  /*ce70*/  LDL.64 R18, [R1+0x13d0] ;  /* 0x0013d00001127983 */ /* 0x000f280000100a00 */
[----:B--2---:R0:W-:Y:S04]  /*ce80*/  STL [R1+0x314], R17 ;  /* 0x0003141101007387 */ /* 0x0041e80000100800 */
[----:B0-----:R-:W2:Y:S04]  /*ce90*/  LDL.64 R16, [R1+0x13c8] ;  /* 0x0013c80001107983 */ /* 0x001ea80000100a00 */
[----:B---3--:R-:W-:Y:S01]  /*cea0*/  STL [R1+0x30c], R3 ;  /* 0x00030c0301007387 */ /* 0x008fe20000100800 */
[----:B----4-:R-:W-:-:S03]  /*ceb0*/  IMAD.WIDE R12, R0, 0x2, R8 ;  /* 0x00000002000c7825 */ /* 0x010fc600078e0208 */
[----:B------:R0:W-:Y:S01]  /*cec0*/  STL [R1+0x310], R2 ;  /* 0x0003100201007387 */ /* 0x0001e20000100800 */
[----:B------:R-:W-:-:S03]  /*ced0*/  IMAD.WIDE R8, R0, 0x2, R4 ;  /* 0x0000000200087825 */ /* 0x000fc600078e0204 */
[----:B0-----:R-:W3:Y:S04]  /*cee0*/  LDL.64 R2, [R1+0x13c0] ;  /* 0x0013c00001027983 */ /* 0x001ee80000100a00 */
[----:B------:R-:W-:Y:S01]  /*cef0*/  STL [R1+0x304], R11 ;  /* 0x0003040b01007387 */ /* 0x000fe20000100800 */
[----:B------:R-:W-:-:S03]  /*cf00*/  IMAD.WIDE R4, R0, 0x2, R26 ;  /* 0x0000000200047825 */ /* 0x000fc600078e021a */
[----:B------:R0:W-:Y:S04]  /*cf10*/  STL [R1+0x308], R10 ;  /* 0x0003080a01007387 */ /* 0x0001e80000100800 */
[----:B------:R1:W4:Y:S04]  /*cf20*/  LDG.E.U16 R27, desc[UR10][R8.64] ;  /* 0x0000000a081b7981 */ /* 0x000328000c1e1500 */
[----:B------:R-:W2:Y:S01]  /*cf30*/  LDG.E.U16 R5, desc[UR10][R4.64] ;  /* 0x0000000a04057981 */ /* 0x000ea2000c1e1500 */
[----:B0-----:R-:W-:-:S04]  /*cf40*/  IMAD.WIDE R10, R0, 0x2, R6 ;  /* 0x00000002000a7825 */ /* 0x001fc800078e0206 */
[C---:B------:R-:W-:Y:S01]  /*cf50*/  IMAD.WIDE R6, R0.reuse, 0x2, R28 ;  /* 0x0000000200067825 */ /* 0x040fe200078e021c */
[----:B------:R0:W2:Y:S04]  /*cf60*/  LDG.E.U16 R26, desc[UR10][R10.64] ;  /* 0x0000000a0a1a7981 */ /* 0x0000a8000c1e1500 */
[----:B------:R0:W2:Y:S04]  /*cf70*/  LDG.E.U16 R29, desc[UR10][R12.64] ;  /* 0x0000000a0c1d7981 */ /* 0x0000a8000c1e1500 */
[----:B------:R-:W3:Y:S01]  /*cf80*/  LDG.E.U16 R7, desc[UR10][R6.64] ;  /* 0x0000000a06077981 */ /* 0x000ee2000c1e1500 */
[----:B-1----:R-:W-:-:S04]  /*cf90*/  IMAD.WIDE R8, R0, 0x2, R18 ;  /* 0x0000000200087825 */ /* 0x002fc800078e0212 */
[----:B0-----:R-:W-:-:S04]  /*cfa0*/  IMAD.WIDE R10, R0, 0x2, R20 ;  /* 0x00000002000a7825 */ /* 0x001fc800078e0214 */
[C---:B------:R-:W-:Y:S01]  /*cfb0*/  IMAD.WIDE R12, R0.reuse, 0x2, R22 ;  /* 0x00000002000c7825 */ /* 0x040fe200078e0216 */
[----:B--2---:R0:W-:Y:S04]  /*cfc0*/  STL [R1+0x27c], R29 ;  /* 0x00027c1d01007387 */ /* 0x0041e80000100800 */
[----:B0-----:R-:W2:Y:S04]  /*cfd0*/  LDL.64 R28, [R1+0x13a0] ;  /* 0x0013a000011c7983 */ /* 0x001ea80000100a00 */
[----:B----4-:R-:W-:Y:S04]  /*cfe0*/  STL [R1+0x2bc], R27 ;  /* 0x0002bc1b01007387 */ /* 0x010fe80000100800 */
[----:B------:R0:W-:Y:S04]  /*cff0*/  STL [R1+0x278], R26 ;  /* 0x0002781a01007387 */ /* 0x0001e80000100800 */
[----:B0-----:R-:W4:Y:S04]  /*d000*/  LDL.64 R26, [R1+0x1398] ;  /* 0x00139800011a7983 */ /* 0x001f280000100a00 */
[----:B---3--:R0:W-:Y:S04]  /*d010*/  STL [R1+0x2b8], R7 ;  /* 0x0002b80701007387 */ /* 0x0081e80000100800 */
[----:B------:R1:W-:Y:S04]  /*d020*/  STL [R1+0x300], R5 ;  /* 0x0003000501007387 */ /* 0x0003e80000100800 */
[----:B------:R-:W3:Y:S01]  /*d030*/  LDL.64 R22, [R1+0x1390] ;  /* 0x0013900001167983 */ /* 0x000ee20000100a00 */
[----:B0-----:R-:W-:-:S03]  /*d040*/  IMAD.WIDE R6, R0, 0x2, R16 ;  /* 0x0000000200067825 */ /* 0x001fc600078e0210 */
[----:B------:R-:W2:Y:S01]  /*d050*/  LDG.E.U16 R17, desc[UR10][R12.64] ;  /* 0x0000000a0c117981 */ /* 0x000ea2000c1e1500 */
[----:B-1----:R-:W-:-:S03]  /*d060*/  IMAD.WIDE R4, R0, 0x2, R2 ;  /* 0x0000000200047825 */ /* 0x002fc600078e0202 */
[----:B------:R0:W3:Y:S04]  /*d070*/  LDG.E.U16 R2, desc[UR10][R10.64] ;  /* 0x0000000a0a027981 */ /* 0x0000e8000c1e1500 */
[----:B------:R-:W3:Y:S04]  /*d080*/  LDG.E.U16 R3, desc[UR10][R8.64] ;  /* 0x0000000a08037981 */ /* 0x000ee8000c1e1500 */
[----:B------:R-:W3:Y:S04]  /*d090*/  LDL.64 R12, [R1+0x13b0] ;  /* 0x0013b000010c7983 */ /* 0x000ee80000100a00 */
[----:B------:R-:W0:Y:S04]  /*d0a0*/  LDL.64 R10, [R1+0x13b8] ;  /* 0x0013b800010a7983 */ /* 0x000e280000100a00 */
[----:B------:R-:W4:Y:S04]  /*d0b0*/  LDL.64 R8, [R1+0x13a8] ;  /* 0x0013a80001087983 */ /* 0x000f280000100a00 */
[----:B------:R-:W4:Y:S04]  /*d0c0*/  LDG.E.U16 R7, desc[UR10][R6.64] ;  /* 0x0000000a06077981 */ /* 0x000f28000c1e1500 */
[----:B------:R-:W4:Y:S04]  /*d0d0*/  LDG.E.U16 R5, desc[UR10][R4.64] ;  /* 0x0000000a04057981 */ /* 0x000f28000c1e1500 */
[----:B------:R-:W4:Y:S04]  /*d0e0*/  LDL.64 R20, [R1+0x1388] ;  /* 0x0013880001147983 */ /* 0x000f280000100a00 */
[----:B------:R-:W4:Y:S04]  /*d0f0*/  LDL.64 R18, [R1+0x1380] ;  /* 0x0013800001127983 */ /* 0x000f280000100a00 */
[----:B--2---:R1:W-:Y:S04]  /*d100*/  STL [R1+0x2e8], R17 ;  /* 0x0002e81101007387 */ /* 0x0043e80000100800 */
[----:B-1----:R-:W2:Y:S04]  /*d110*/  LDL.64 R16, [R1+0x1378] ;  /* 0x0013780001107983 */ /* 0x002ea80000100a00 */
[----:B---3--:R-:W-:Y:S01]  /*d120*/  STL [R1+0x2f0], R3 ;  /* 0x0002f00301007387 */ /* 0x008fe20000100800 */
[----:B0-----:R-:W-:-:S03]  /*d130*/  IMAD.WIDE R10, R0, 0x2, R10 ;  /* 0x00000002000a7825 */ /* 0x001fc600078e020a */
[----:B------:R0:W-:Y:S01]  /*d140*/  STL [R1+0x2f4], R2 ;  /* 0x0002f40201007387 */ /* 0x0001e20000100800 */
[----:B----4-:R-:W-:-:S04]  /*d150*/  IMAD.WIDE R8, R0, 0x2, R8 ;  /* 0x0000000200087825 */ /* 0x010fc800078e0208 */
[C---:B------:R-:W-:Y:S01]  /*d160*/  IMAD.WIDE R12, R0.reuse, 0x2, R12 ;  /* 0x00000002000c7825 */ /* 0x040fe200078e020c */
[----:B0-----:R-:W3:Y:S04]  /*d170*/  LDL.64 R2, [R1+0x1370] ;  /* 0x0013700001027983 */ /* 0x001ee80000100a00 */
[----:B------:R0:W-:Y:S04]  /*d180*/  STL [R1+0x2fc], R7 ;  /* 0x0002fc0701007387 */ /* 0x0001e80000100800 */
[----:B------:R1:W-:Y:S01]  /*d190*/  STL [R1+0x2f8], R5 ;  /* 0x0002f80501007387 */ /* 0x0003e20000100800 */
[----:B0-----:R-:W-:-:S03]  /*d1a0*/  IMAD.WIDE R6, R0, 0x2, R28 ;  /* 0x0000000200067825 */ /* 0x001fc600078e021c */
[----:B------:R0:W4:Y:S01]  /*d1b0*/  LDG.E.U16 R29, desc[UR10][R10.64] ;  /* 0x0000000a0a1d7981 */ /* 0x000122000c1e1500 */
[----:B-1----:R-:W-:-:S03]  /*d1c0*/  IMAD.WIDE R4, R0, 0x2, R26 ;  /* 0x0000000200047825 */ /* 0x002fc600078e021a */
[----:B------:R-:W2:Y:S04]  /*d1d0*/  LDG.E.U16 R27, desc[UR10][R8.64] ;  /* 0x0000000a081b7981 */ /* 0x000ea8000c1e1500 */
        /* <DEDUP_REMOVED lines=77> */
[----:B------:R-:W4:Y:S01]  /*d6b0*/  LDG.E.U16 R29, desc[UR10][R10.64] ;  /* 0x0000000a0a1d7981 */ /* 0x000f22000c1e1500 */
        /* <DEDUP_REMOVED lines=46> */
[----:B------:R-:W-:-:S04]  /*d9a0*/  IMAD.WIDE R8, R0, 0x2, R18 ;  /* 0x0000000200087825 */ /* 0x000fc800078e0212 */
[C---:B-1----:R-:W-:Y:S01]  /*d9b0*/  IMAD.WIDE R10, R0.reuse, 0x2, R20 ;  /* 0x00000002000a7825 */ /* 0x042fe200078e0214 */
        /* <DEDUP_REMOVED lines=273> */
[----:B------:R-:W2:Y:S04]  /*ead0*/  LDG.E.U16 R27, desc[UR10][R8.64] ;  /* 0x0000000a081b7981 */ /* 0x000ea8000c1e1500 */
[----:B------:R0:W2:Y:S04]  /*eae0*/  LDG.E.U16 R26, desc[UR10][R12.64] ;  /* 0x0000000a0c1a7981 */ /* 0x0000a8000c1e1500 */
[----:B------:R-:W2:Y:S04]  /*eaf0*/  LDG.E.U16 R7, desc[UR10][R6.64] ;  /* 0x0000000a06077981 */ /* 0x000ea8000c1e1500 */
[----:B------:R-:W3:Y:S01]  /*eb00*/  LDG.E.U16 R5, desc[UR10][R4.64] ;  /* 0x0000000a04057981 */ /* 0x000ee2000c1e1500 */
[----:B0-----:R-:W-:-:S04]  /*eb10*/  IMAD.WIDE R12, R0, 0x2, R20 ;  /* 0x00000002000c7825 */ /* 0x001fc800078e0214 */
[C---:B------:R-:W-:Y:S01]  /*eb20*/  IMAD.WIDE R10, R0.reuse, 0x2, R22 ;  /* 0x00000002000a7825 */ /* 0x040fe200078e0216 */
[----:B----4-:R0:W-:Y:S04]  /*eb30*/  STL [R1+0x150], R29 ;  /* 0x0001501d01007387 */ /* 0x0101e80000100800 */
[----:B0-----:R-:W4:Y:S04]  /*eb40*/  LDL.64 R28, [R1+0x1030] ;  /* 0x00103000011c7983 */ /* 0x001f280000100a00 */
[----:B--2---:R-:W-:Y:S04]  /*eb50*/  STL [R1+0x78], R27 ;  /* 0x0000781b01007387 */ /* 0x004fe80000100800 */
[----:B------:R0:W-:Y:S04]  /*eb60*/  STL [R1+0x148], R26 ;  /* 0x0001481a01007387 */ /* 0x0001e80000100800 */
[----:B0-----:R-:W2:Y:S04]  /*eb70*/  LDL.64 R26, [R1+0x1028] ;  /* 0x00102800011a7983 */ /* 0x001ea80000100a00 */
[----:B------:R0:W-:Y:S04]  /*eb80*/  STL [R1+0x70], R7 ;  /* 0x0000700701007387 */ /* 0x0001e80000100800 */
[----:B---3--:R1:W-:Y:S01]  /*eb90*/  STL [R1+0x13c], R5 ;  /* 0x00013c0501007387 */ /* 0x0083e20000100800 */
[----:B------:R-:W-:-:S03]  /*eba0*/  IMAD.WIDE R8, R0, 0x2, R18 ;  /* 0x0000000200087825 */ /* 0x000fc600078e0212 */
[----:B------:R-:W3:Y:S01]  /*ebb0*/  LDL.64 R22, [R1+0x1020] ;  /* 0x0010200001167983 */ /* 0x000ee20000100a00 */
[----:B0-----:R-:W-:-:S03]  /*ebc0*/  IMAD.WIDE R6, R0, 0x2, R16 ;  /* 0x0000000200067825 */ /* 0x001fc600078e0210 */
[----:B------:R-:W2:Y:S01]  /*ebd0*/  LDG.E.U16 R17, desc[UR10][R10.64] ;  /* 0x0000000a0a117981 */ /* 0x000ea2000c1e1500 */
[----:B-1----:R-:W-:-:S03]  /*ebe0*/  IMAD.WIDE R4, R0, 0x2, R2 ;  /* 0x0000000200047825 */ /* 0x002fc600078e0202 */
[----:B------:R0:W3:Y:S04]  /*ebf0*/  LDG.E.U16 R2, desc[UR10][R12.64] ;  /* 0x0000000a0c027981 */ /* 0x0000e8000c1e1500 */
[----:B------:R1:W3:Y:S04]  /*ec00*/  LDG.E.U16 R3, desc[UR10][R8.64] ;  /* 0x0000000a08037981 */ /* 0x0002e8000c1e1500 */
[----:B------:R-:W3:Y:S04]  /*ec10*/  LDL.64 R10, [R1+0x1040] ;  /* 0x00104000010a7983 */ /* 0x000ee80000100a00 */
[----:B------:R-:W0:Y:S04]  /*ec20*/  LDL.64 R12, [R1+0x1048] ;  /* 0x00104800010c7983 */ /* 0x000e280000100a00 */
[----:B------:R-:W1:Y:S04]  /*ec30*/  LDL.64 R8, [R1+0x1038] ;  /* 0x0010380001087983 */ /* 0x000e680000100a00 */
[----:B------:R-:W3:Y:S04]  /*ec40*/  LDG.E.U16 R7, desc[UR10][R6.64] ;  /* 0x0000000a06077981 */ /* 0x000ee8000c1e1500 */
[----:B------:R-:W4:Y:S04]  /*ec50*/  LDG.E.U16 R5, desc[UR10][R4.64] ;  /* 0x0000000a04057981 */ /* 0x000f28000c1e1500 */
[----:B------:R-:W4:Y:S04]  /*ec60*/  LDL.64 R20, [R1+0x1018] ;  /* 0x0010180001147983 */ /* 0x000f280000100a00 */
[----:B------:R-:W4:Y:S04]  /*ec70*/  LDL.64 R18, [R1+0x1010] ;  /* 0x0010100001127983 */ /* 0x000f280000100a00 */
[----:B--2---:R2:W-:Y:S04]  /*ec80*/  STL [R1+0x138], R17 ;  /* 0x0001381101007387 */ /* 0x0045e80000100800 */
[----:B--2---:R-:W2:Y:S01]  /*ec90*/  LDL.64 R16, [R1+0x1008] ;  /* 0x0010080001107983 */ /* 0x004ea20000100a00 */
[----:B0-----:R-:W-:-:S06]  /*eca0*/  IMAD.WIDE R12, R0, 0x2, R12 ;  /* 0x00000002000c7825 */ /* 0x001fcc00078e020c */
[----:B------:R-:W2:Y:S01]  /*ecb0*/  LDG.E.U16 R13, desc[UR10][R12.64] ;  /* 0x0000000a0c0d7981 */ /* 0x000ea2000c1e1500 */
[----:B-1----:R-:W-:-:S03]  /*ecc0*/  IMAD.WIDE R8, R0, 0x2, R8 ;  /* 0x0000000200087825 */ /* 0x002fc600078e0208 */
[----:B---3--:R-:W-:Y:S01]  /*ecd0*/  STL [R1+0x120], R3 ;  /* 0x0001200301007387 */ /* 0x008fe20000100800 */
[----:B------:R-:W-:-:S03]  /*ece0*/  IMAD.WIDE R10, R0, 0x2, R10 ;  /* 0x00000002000a7825 */ /* 0x000fc600078e020a */
[----:B------:R0:W-:Y:S04]  /*ecf0*/  STL [R1+0x124], R2 ;  /* 0x0001240201007387 */ /* 0x0001e80000100800 */
[----:B0-----:R-:W3:Y:S04]  /*ed00*/  LDL.64 R2, [R1+0x1000] ;  /* 0x0010000001027983 */ /* 0x001ee80000100a00 */
[----:B------:R0:W-:Y:S04]  /*ed10*/  STL [R1+0x12c], R7 ;  /* 0x00012c0701007387 */ /* 0x0001e80000100800 */
[----:B----4-:R1:W-:Y:S01]  /*ed20*/  STL [R1+0x128], R5 ;  /* 0x0001280501007387 */ /* 0x0103e20000100800 */
[----:B0-----:R-:W-:-:S04]  /*ed30*/  IMAD.WIDE R6, R0, 0x2, R28 ;  /* 0x0000000200067825 */ /* 0x001fc800078e021c */
[C---:B-1----:R-:W-:Y:S01]  /*ed40*/  IMAD.WIDE R4, R0.reuse, 0x2, R26 ;  /* 0x0000000200047825 */ /* 0x042fe200078e021a */
[----:B------:R-:W4:Y:S04]  /*ed50*/  LDG.E.U16 R28, desc[UR10][R6.64] ;  /* 0x0000000a061c7981 */ /* 0x000f28000c1e1500 */
[----:B------:R-:W4:Y:S04]  /*ed60*/  LDG.E.U16 R27, desc[UR10][R8.64] ;  /* 0x0000000a081b7981 */ /* 0x000f28000c1e1500 */
[----:B------:R0:W4:Y:S04]  /*ed70*/  LDG.E.U16 R26, desc[UR10][R10.64] ;  /* 0x0000000a0a1a7981 */ /* 0x000128000c1e1500 */
[----:B------:R3:W4:Y:S01]  /*ed80*/  LDG.E.U16 R29, desc[UR10][R4.64] ;  /* 0x0000000a041d7981 */ /* 0x000722000c1e1500 */
[----:B0-----:R-:W-:-:S04]  /*ed90*/  IMAD.WIDE R10, R0, 0x2, R20 ;  /* 0x00000002000a7825 */ /* 0x001fc800078e0214 */
[C---:B--2---:R-:W-:Y:S01]  /*eda0*/  IMAD.WIDE R6, R0.reuse, 0x2, R16 ;  /* 0x0000000200067825 */ /* 0x044fe200078e0210 */
[----:B------:R0:W-:Y:S03]  /*edb0*/  STL [R1+0x110], R13 ;  /* 0x0001100d01007387 */ /* 0x0001e60000100800 */
[C---:B0-----:R-:W-:Y:S02]  /*edc0*/  IMAD.WIDE R12, R0.reuse, 0x2, R22 ;  /* 0x00000002000c7825 */ /* 0x041fe400078e0216 */
[----:B------:R-:W2:Y:S04]  /*edd0*/  LDG.E.U16 R22, desc[UR10][R6.64] ;  /* 0x0000000a06167981 */ /* 0x000ea8000c1e1500 */
[----:B------:R-:W2:Y:S01]  /*ede0*/  LDG.E.U16 R20, desc[UR10][R12.64] ;  /* 0x0000000a0c147981 */ /* 0x000ea2000c1e1500 */
[----:B------:R-:W-:-:S03]  /*edf0*/  IMAD.WIDE R8, R0, 0x2, R18 ;  /* 0x0000000200087825 */ /* 0x000fc600078e0212 */
[----:B------:R0:W2:Y:S04]  /*ee00*/  LDG.E.U16 R23, desc[UR10][R10.64] ;  /* 0x0000000a0a177981 */ /* 0x0000a8000c1e1500 */
[----:B------:R-:W2:Y:S01]  /*ee10*/  LDG.E.U16 R21, desc[UR10][R8.64] ;  /* 0x0000000a08157981 */ /* 0x000ea2000c1e1500 */
[----:B---3--:R-:W-:-:S03]  /*ee20*/  IMAD.WIDE R4, R0, 0x2, R2 ;  /* 0x0000000200047825 */ /* 0x008fc600078e0202 */
[----:B----4-:R-:W-:Y:S04]  /*ee30*/  STL [R1+0x118], R27 ;  /* 0x0001181b01007387 */ /* 0x010fe80000100800 */
[----:B------:R1:W-:Y:S04]  /*ee40*/  STL [R1+0x100], R26 ;  /* 0x0001001a01007387 */ /* 0x0003e80000100800 */
[----:B------:R-:W0:Y:S04]  /*ee50*/  LDL.64 R12, [R1+0xff8] ;  /* 0x000ff800010c7983 */ /* 0x000e280000100a00 */
[----:B------:R-:W3:Y:S04]  /*ee60*/  LDL.64 R16, [R1+0xfd8] ;  /* 0x000fd80001107983 */ /* 0x000ee80000100a00 */
[----:B-1----:R-:W4:Y:S04]  /*ee70*/  LDL.64 R26, [R1+0xff0] ;  /* 0x000ff000011a7983 */ /* 0x002f280000100a00 */
[----:B------:R-:W4:Y:S04]  /*ee80*/  LDL.64 R8, [R1+0xfe8] ;  /* 0x000fe80001087983 */ /* 0x000f280000100a00 */
[----:B------:R-:W-:Y:S04]  /*ee90*/  STL [R1+0x11c], R29 ;  /* 0x00011c1d01007387 */ /* 0x000fe80000100800 */
[----:B------:R1:W-:Y:S04]  /*eea0*/  STL [R1+0x114], R28 ;  /* 0x0001141c01007387 */ /* 0x0003e80000100800 */
[----:B------:R-:W4:Y:S04]  /*eeb0*/  LDL.64 R6, [R1+0xfe0] ;  /* 0x000fe00001067983 */ /* 0x000f280000100a00 */
[----:B------:R-:W4:Y:S04]  /*eec0*/  LDL.64 R18, [R1+0xfc8] ;  /* 0x000fc80001127983 */ /* 0x000f280000100a00 */
[----:B-1----:R-:W4:Y:S04]  /*eed0*/  LDL.64 R28, [R1+0xfd0] ;  /* 0x000fd000011c7983 */ /* 0x002f280000100a00 */
[----:B------:R-:W4:Y:S04]  /*eee0*/  LDL.64 R2, [R1+0xfc0] ;  /* 0x000fc00001027983 */ /* 0x000f280000100a00 */
[----:B--2---:R-:W-:Y:S04]  /*eef0*/  STL [R1+0x2990], R22 ;  /* 0x0029901601007387 */ /* 0x004fe80000100800 */
[----:B------:R1:W-:Y:S04]  /*ef00*/  STL [R1+0x10c], R20 ;  /* 0x00010c1401007387 */ /* 0x0003e80000100800 */
[----:B-1----:R3:W2:Y:S01]  /*ef10*/  LDG.E.U16 R20, desc[UR10][R4.64] ;  /* 0x0000000a04147981 */ /* 0x0026a2000c1e1500 */
[----:B0-----:R-:W-:-:S04]  /*ef20*/  IMAD.WIDE R10, R0, 0x2, R12 ;  /* 0x00000002000a7825 */ /* 0x001fc800078e020c */
[C---:B---3--:R-:W-:Y:S02]  /*ef30*/  IMAD.WIDE R4, R0.reuse, 0x2, R16 ;  /* 0x0000000200047825 */ /* 0x048fe400078e0210 */
[----:B------:R-:W3:Y:S02]  /*ef40*/  LDG.E.U16 R10, desc[UR10][R10.64] ;  /* 0x0000000a0a0a7981 */ /* 0x000ee4000c1e1500 */
[C---:B----4-:R-:W-:Y:S02]  /*ef50*/  IMAD.WIDE R12, R0.reuse, 0x2, R26 ;  /* 0x00000002000c7825 */ /* 0x050fe400078e021a */
[----:B------:R-:W4:Y:S02]  /*ef60*/  LDG.E.U16 R5, desc[UR10][R4.64] ;  /* 0x0000000a04057981 */ /* 0x000f24000c1e1500 */
[C---:B------:R-:W-:Y:S02]  /*ef70*/  IMAD.WIDE R8, R0.reuse, 0x2, R8 ;  /* 0x0000000200087825 */ /* 0x040fe400078e0208 */
[----:B------:R0:W3:Y:S04]  /*ef80*/  LDG.E.U16 R11, desc[UR10][R12.64] ;  /* 0x0000000a0c0b7981 */ /* 0x0000e8000c1e1500 */
[----:B------:R-:W4:Y:S01]  /*ef90*/  LDG.E.U16 R9, desc[UR10][R8.64] ;  /* 0x0000000a08097981 */ /* 0x000f22000c1e1500 */
[----:B------:R-:W-:-:S06]  /*efa0*/  IMAD.WIDE R6, R0, 0x2, R6 ;  /* 0x0000000200067825 */ /* 0x000fcc00078e0206 */
[----:B------:R-:W4:Y:S04]  /*efb0*/  LDG.E.U16 R7, desc[UR10][R6.64] ;  /* 0x0000000a06077981 */ /* 0x000f28000c1e1500 */
[----:B--2---:R-:W-:Y:S04]  /*efc0*/  STL [R1+0x2994], R20 ;  /* 0x0029941401007387 */ /* 0x004fe80000100800 */
[----:B------:R-:W2:Y:S04]  /*efd0*/  LDL.64 R26, [R1+0xfb8] ;  /* 0x000fb800011a7983 */ /* 0x000ea80000100a00 */
[----:B------:R1:W-:Y:S04]  /*efe0*/  STL [R1+0x108], R23 ;  /* 0x0001081701007387 */ /* 0x0003e80000100800 */
[----:B-1----:R-:W2:Y:S01]  /*eff0*/  LDL.64 R22, [R1+0xfb0] ;  /* 0x000fb00001167983 */ /* 0x002ea20000100a00 */
[----:B0-----:R-:W-:-:S03]  /*f000*/  IMAD.WIDE R12, R0, 0x2, R28 ;  /* 0x00000002000c7825 */ /* 0x001fc600078e021c */
[----:B------:R0:W-:Y:S04]  /*f010*/  STL [R1+0x104], R21 ;  /* 0x0001041501007387 */ /* 0x0001e80000100800 */
[----:B------:R-:W2:Y:S04]  /*f020*/  LDL.64 R16, [R1+0xfa0] ;  /* 0x000fa00001107983 */ /* 0x000ea80000100a00 */
[----:B------:R-:W2:Y:S04]  /*f030*/  LDG.E.U16 R13, desc[UR10][R12.64] ;  /* 0x0000000a0c0d7981 */ /* 0x000ea8000c1e1500 */
[----:B0-----:R-:W2:Y:S04]  /*f040*/  LDL.64 R20, [R1+0xfa8] ;  /* 0x000fa80001147983 */ /* 0x001ea80000100a00 */
[----:B---3--:R-:W-:Y:S04]  /*f050*/  STL [R1+0xc4], R11 ;  /* 0x0000c40b01007387 */ /* 0x008fe80000100800 */
[----:B------:R0:W-:Y:S04]  /*f060*/  STL [R1+0xfc], R10 ;  /* 0x0000fc0a01007387 */ /* 0x0001e80000100800 */
[----:B----4-:R1:W-:Y:S01]  /*f070*/  STL [R1+0xf0], R9 ;  /* 0x0000f00901007387 */ /* 0x0103e20000100800 */
[----:B0-----:R-:W-:-:S03]  /*f080*/  IMAD.WIDE R10, R0, 0x2, R18 ;  /* 0x00000002000a7825 */ /* 0x001fc600078e0212 */
[----:B------:R-:W3:Y:S01]  /*f090*/  LDL.64 R18, [R1+0xf90] ;  /* 0x000f900001127983 */ /* 0x000ee20000100a00 */
[----:B-1----:R-:W-:-:S03]  /*f0a0*/  IMAD.WIDE R8, R0, 0x2, R2 ;  /* 0x0000000200087825 */ /* 0x002fc600078e0202 */
[----:B------:R-:W4:Y:S04]  /*f0b0*/  LDL.64 R2, [R1+0xf88] ;  /* 0x000f880001027983 */ /* 0x000f280000100a00 */
[----:B------:R-:W-:Y:S04]  /*f0c0*/  STL [R1+0xec], R7 ;  /* 0x0000ec0701007387 */ /* 0x000fe80000100800 */
[----:B------:R2:W-:Y:S04]  /*f0d0*/  STL [R1+0xf4], R5 ;  /* 0x0000f40501007387 */ /* 0x0005e80000100800 */
[----:B------:R-:W3:Y:S01]  /*f0e0*/  LDL.64 R28, [R1+0xf80] ;  /* 0x000f8000011c7983 */ /* 0x000ee20000100a00 */
[----:B--2---:R-:W-:-:S03]  /*f0f0*/  IMAD.WIDE R4, R0, 0x2, R22 ;  /* 0x0000000200047825 */ /* 0x004fc600078e0216 */
[----:B------:R-:W2:Y:S04]  /*f100*/  LDG.E.U16 R23, desc[UR10][R8.64] ;  /* 0x0000000a08177981 */ /* 0x000ea8000c1e1500 */
[----:B------:R-:W3:Y:S01]  /*f110*/  LDG.E.U16 R22, desc[UR10][R10.64] ;  /* 0x0000000a0a167981 */ /* 0x000ee2000c1e1500 */
[----:B------:R-:W-:-:S03]  /*f120*/  IMAD.WIDE R6, R0, 0x2, R26 ;  /* 0x0000000200067825 */ /* 0x000fc600078e021a */
[----:B------:R-:W4:Y:S04]  /*f130*/  LDG.E.U16 R5, desc[UR10][R4.64] ;  /* 0x0000000a04057981 */ /* 0x000f28000c1e1500 */
[----:B------:R-:W4:Y:S04]  /*f140*/  LDG.E.U16 R7, desc[UR10][R6.64] ;  /* 0x0000000a06077981 */ /* 0x000f28000c1e1500 */
[----:B------:R-:W4:Y:S04]  /*f150*/  LDL.64 R8, [R1+0xf98] ;  /* 0x000f980001087983 */ /* 0x000f280000100a00 */
[----:B------:R-:W4:Y:S04]  /*f160*/  LDL.64 R26, [R1+0xf78] ;  /* 0x000f7800011a7983 */ /* 0x000f280000100a00 */
[----:B------:R0:W-:Y:S02]  /*f170*/  STL [R1+0xd4], R13 ;  /* 0x0000d40d01007387 */ /* 0x0001e40000100800 */
[----:B0-----:R-:W-:-:S02]  /*f180*/  IMAD.WIDE R12, R0, 0x2, R16 ;  /* 0x00000002000c7825 */ /* 0x001fc400078e0210 */
[----:B--2---:R-:W-:Y:S04]  /*f190*/  STL [R1+0xdc], R23 ;  /* 0x0000dc1701007387 */ /* 0x004fe80000100800 */
[----:B---3--:R0:W-:Y:S04]  /*f1a0*/  STL [R1+0xe0], R22 ;  /* 0x0000e01601007387 */ /* 0x0081e80000100800 */
[----:B------:R-:W2:Y:S01]  /*f1b0*/  LDL.64 R16, [R1+0xf60] ;  /* 0x000f600001107983 */ /* 0x000ea20000100a00 */
[----:B------:R-:W-:-:S03]  /*f1c0*/  IMAD.WIDE R10, R0, 0x2, R20 ;  /* 0x00000002000a7825 */ /* 0x000fc600078e0214 */
[----:B------:R-:W3:Y:S04]  /*f1d0*/  LDL.64 R20, [R1+0xf68] ;  /* 0x000f680001147983 */ /* 0x000ee80000100a00 */
[----:B0-----:R-:W3:Y:S04]  /*f1e0*/  LDL.64 R22, [R1+0xf70] ;  /* 0x000f700001167983 */ /* 0x001ee80000100a00 */
[----:B----4-:R0:W-:Y:S04]  /*f1f0*/  STL [R1+0xe8], R7 ;  /* 0x0000e80701007387 */ /* 0x0101e80000100800 */
[----:B------:R1:W-:Y:S01]  /*f200*/  STL [R1+0xe4], R5 ;  /* 0x0000e40501007387 */ /* 0x0003e20000100800 */
[----:B------:R-:W-:-:S03]  /*f210*/  IMAD.WIDE R8, R0, 0x2, R8 ;  /* 0x0000000200087825 */ /* 0x000fc600078e0208 */
[----:B------:R-:W4:Y:S01]  /*f220*/  LDG.E.U16 R11, desc[UR10][R10.64] ;  /* 0x0000000a0a0b7981 */ /* 0x000f22000c1e1500 */
[----:B0-----:R-:W-:-:S03]  /*f230*/  IMAD.WIDE R6, R0, 0x2, R18 ;  /* 0x0000000200067825 */ /* 0x001fc600078e0212 */
[----:B------:R0:W4:Y:S01]  /*f240*/  LDG.E.U16 R19, desc[UR10][R12.64] ;  /* 0x0000000a0c137981 */ /* 0x000122000c1e1500 */
[----:B-1----:R-:W-:-:S03]  /*f250*/  IMAD.WIDE R4, R0, 0x2, R2 ;  /* 0x0000000200047825 */ /* 0x002fc600078e0202 */
[----:B------:R-:W4:Y:S01]  /*f260*/  LDG.E.U16 R9, desc[UR10][R8.64] ;  /* 0x0000000a08097981 */ /* 0x000f22000c1e1500 */
[----:B------:R-:W1:Y:S03]  /*f270*/  LDC R3, c[0x0][0x3c4] ;  /* 0x0000f100ff037b82 */ /* 0x000e660000000800 */
[----:B------:R2:W4:Y:S01]  /*f280*/  LDG.E.U16 R18, desc[UR10][R4.64] ;  /* 0x0000000a04127981 */ /* 0x000522000c1e1500 */
[----:B0-----:R-:W-:-:S03]  /*f290*/  IMAD.WIDE R12, R0, 0x2, R28 ;  /* 0x00000002000c7825 */ /* 0x001fc600078e021c */
[----:B------:R3:W4:Y:S01]  /*f2a0*/  LDG.E.U16 R2, desc[UR10][R6.64] ;  /* 0x0000000a06027981 */ /* 0x000722000c1e1500 */
[----:B--2---:R-:W-:-:S03]  /*f2b0*/  IMAD.WIDE R4, R0, 0x2, R16 ;  /* 0x0000000200047825 */ /* 0x004fc600078e0210 */
[----:B------:R-:W2:Y:S01]  /*f2c0*/  LDG.E.U16 R16, desc[UR10][R12.64] ;  /* 0x0000000a0c107981 */ /* 0x000ea2000c1e1500 */
[----:B---3--:R-:W-:-:S06]  /*f2d0*/  IMAD.WIDE R6, R0, 0x2, R20 ;  /* 0x0000000200067825 */ /* 0x008fcc00078e0214 */
[----:B------:R-:W3:Y:S04]  /*f2e0*/  LDG.E.U16 R7, desc[UR10][R6.64] ;  /* 0x0000000a06077981 */ /* 0x000ee8000c1e1500 */
[----:B----4-:R-:W-:Y:S04]  /*f2f0*/  STL [R1+0x2998], R18 ;  /* 0x0029981201007387 */ /* 0x010fe80000100800 */
[----:B------:R0:W-:Y:S04]  /*f300*/  STL [R1+0xd8], R11 ;  /* 0x0000d80b01007387 */ /* 0x0001e80000100800 */
[----:B------:R-:W4:Y:S04]  /*f310*/  LDL.64 R28, [R1+0xf40] ;  /* 0x000f4000011c7983 */ /* 0x000f280000100a00 */
[----:B------:R1:W-:Y:S01]  /*f320*/  STL [R1+0xd0], R19 ;  /* 0x0000d01301007387 */ /* 0x0003e20000100800 */
[----:B0-----:R-:W-:-:S03]  /*f330*/  IMAD.WIDE R10, R0, 0x2, R26 ;  /* 0x00000002000a7825 */ /* 0x001fc600078e021a */
[----:B-1----:R-:W3:Y:S04]  /*f340*/  LDL.64 R18, [R1+0xf38] ;  /* 0x000f380001127983 */ /* 0x002ee80000100a00 */
[----:B------:R0:W-:Y:S04]  /*f350*/  STL [R1+0xcc], R9 ;  /* 0x0000cc0901007387 */ /* 0x0001e80000100800 */
[----:B------:R-:W3:Y:S01]  /*f360*/  LDL.64 R12, [R1+0xf48] ;  /* 0x000f4800010c7983 */ /* 0x000ee20000100a00 */
[----:B0-----:R-:W-:-:S06]  /*f370*/  IMAD.WIDE R8, R0, 0x2, R22 ;  /* 0x0000000200087825 */ /* 0x001fcc00078e0216 */
[----:B------:R-:W4:Y:S04]  /*f380*/  LDG.E.U16 R9, desc[UR10][R8.64] ;  /* 0x0000000a08097981 */ /* 0x000f28000c1e1500 */
[----:B--2---:R0:W-:Y:S04]  /*f390*/  STL [R1+0x299c], R16 ;  /* 0x00299c1001007387 */ /* 0x0041e80000100800 */
[----:B0-----:R-:W2:Y:S04]  /*f3a0*/  LDL.64 R16, [R1+0xf50] ;  /* 0x000f500001107983 */ /* 0x001ea80000100a00 */
[----:B------:R0:W-:Y:S04]  /*f3b0*/  STL [R1+0xc8], R2 ;  /* 0x0000c80201007387 */ /* 0x0001e80000100800 */
[----:B------:R-:W2:Y:S04]  /*f3c0*/  LDL.64 R26, [R1+0xf30] ;  /* 0x000f3000011a7983 */ /* 0x000ea80000100a00 */
[----:B------:R-:W2:Y:S04]  /*f3d0*/  LDL.64 R22, [R1+0xf28] ;  /* 0x000f280001167983 */ /* 0x000ea80000100a00 */
[----:B0-----:R-:W2:Y:S04]  /*f3e0*/  LDG.E.U16 R2, desc[UR10][R10.64] ;  /* 0x0000000a0a027981 */ /* 0x001ea8000c1e1500 */
[----:B------:R-:W4:Y:S04]  /*f3f0*/  LDL.64 R20, [R1+0xf20] ;  /* 0x000f200001147983 */ /* 0x000f280000100a00 */
[----:B------:R-:W4:Y:S01]  /*f400*/  LDL.64 R10, [R1+0xf58] ;  /* 0x000f5800010a7983 */ /* 0x000f220000100a00 */
[----:B---3--:R-:W-:-:S03]  /*f410*/  IMAD.WIDE R12, R0, 0x2, R12 ;  /* 0x00000002000c7825 */ /* 0x008fc600078e020c */
[----:B--2---:R0:W-:Y:S04]  /*f420*/  STL [R1+0xb8], R2 ;  /* 0x0000b80201007387 */ /* 0x0041e80000100800 */
[----:B----4-:R1:W-:Y:S04]  /*f430*/  STL [R1+0xb4], R9 ;  /* 0x0000b40901007387 */ /* 0x0103e80000100800 */
[----:B0-----:R0:W2:Y:S01]  /*f440*/  LDG.E.U16 R2, desc[UR10][R4.64] ;  /* 0x0000000a04027981 */ /* 0x0010a2000c1e1500 */
[----:B-1----:R-:W-:-:S04]  /*f450*/  IMAD.WIDE R8, R0, 0x2, R10 ;  /* 0x0000000200087825 */ /* 0x002fc800078e020a */
[C---:B------:R-:W-:Y:S02]  /*f460*/  IMAD.WIDE R10, R0.reuse, 0x2, R16 ;  /* 0x00000002000a7825 */ /* 0x040fe400078e0210 */
[----:B------:R-:W3:Y:S04]  /*f470*/  LDG.E.U16 R8, desc[UR10][R8.64] ;  /* 0x0000000a08087981 */ /* 0x000ee8000c1e1500 */
[----:B------:R1:W-:Y:S01]  /*f480*/  STL [R1+0xc0], R7 ;  /* 0x0000c00701007387 */ /* 0x0003e20000100800 */
[----:B0-----:R-:W-:-:S03]  /*f490*/  IMAD.WIDE R4, R0, 0x2, R18 ;  /* 0x0000000200047825 */ /* 0x001fc600078e0212 */
[----:B------:R-:W4:Y:S04]  /*f4a0*/  LDL.64 R18, [R1+0xf18] ;  /* 0x000f180001127983 */ /* 0x000f280000100a00 */
[----:B------:R0:W3:Y:S01]  /*f4b0*/  LDG.E.U16 R9, desc[UR10][R10.64] ;  /* 0x0000000a0a097981 */ /* 0x0000e2000c1e1500 */
[----:B-1----:R-:W-:-:S03]  /*f4c0*/  IMAD.WIDE R6, R0, 0x2, R28 ;  /* 0x0000000200067825 */ /* 0x002fc600078e021c */
[----:B------:R1:W4:Y:S04]  /*f4d0*/  LDG.E.U16 R29, desc[UR10][R12.64] ;  /* 0x0000000a0c1d7981 */ /* 0x000328000c1e1500 */
[----:B------:R1:W4:Y:S01]  /*f4e0*/  LDG.E.U16 R28, desc[UR10][R6.64] ;  /* 0x0000000a061c7981 */ /* 0x000322000c1e1500 */
[----:B0-----:R-:W-:-:S03]  /*f4f0*/  IMAD.WIDE R10, R0, 0x2, R22 ;  /* 0x00000002000a7825 */ /* 0x001fc600078e0216 */
[----:B------:R-:W4:Y:S01]  /*f500*/  LDL.64 R16, [R1+0xf10] ;  /* 0x000f100001107983 */ /* 0x000f220000100a00 */
[----:B-1----:R-:W-:-:S04]  /*f510*/  IMAD.WIDE R12, R0, 0x2, R26 ;  /* 0x00000002000c7825 */ /* 0x002fc800078e021a */
[C---:B------:R-:W-:Y:S01]  /*f520*/  IMAD.WIDE R6, R3.reuse, 0x2, R24 ;  /* 0x0000000203067825 */ /* 0x040fe200078e0218 */
[----:B--2---:R0:W-:Y:S04]  /*f530*/  STL [R1+0xbc], R2 ;  /* 0x0000bc0201007387 */ /* 0x0041e80000100800 */
[----:B0-----:R0:W2:Y:S02]  /*f540*/  LDG.E.U16 R2, desc[UR10][R4.64] ;  /* 0x0000000a04027981 */ /* 0x0010a4000c1e1500 */
[----:B0-----:R-:W-:Y:S02]  /*f550*/  IMAD.WIDE R4, R3, 0x2, R14 ;  /* 0x0000000203047825 */ /* 0x001fe400078e020e */
[----:B---3--:R-:W-:Y:S04]  /*f560*/  STL [R1+0xac], R9 ;  /* 0x0000ac0901007387 */ /* 0x008fe80000100800 */
[----:B------:R-:W-:Y:S04]  /*f570*/  STL [R1+0xb0], R8 ;  /* 0x0000b00801007387 */ /* 0x000fe80000100800 */
[----:B------:R-:W3:Y:S04]  /*f580*/  LDL.64 R14, [R1+0xf08] ;  /* 0x000f0800010e7983 */ /* 0x000ee80000100a00 */
[----:B----4-:R0:W-:Y:S04]  /*f590*/  STL [R1+0xa0], R29 ;  /* 0x0000a01d01007387 */ /* 0x0101e80000100800 */
[----:B------:R-:W4:Y:S04]  /*f5a0*/  LDG.E.U16 R3, desc[UR10][R12.64] ;  /* 0x0000000a0c037981 */ /* 0x000f28000c1e1500 */
[----:B------:R-:W2:Y:S04]  /*f5b0*/  LDL.64 R24, [R1+0xef8] ;  /* 0x000ef80001187983 */ /* 0x000ea80000100a00 */
[----:B0-----:R0:W2:Y:S04]  /*f5c0*/  LDG.E.U16 R29, desc[UR10][R10.64] ;  /* 0x0000000a0a1d7981 */ /* 0x0010a8000c1e1500 */
[----:B------:R-:W2:Y:S04]  /*f5d0*/  LDL.64 R12, [R1+0xf00] ;  /* 0x000f0000010c7983 */ /* 0x000ea80000100a00 */
[----:B------:R-:W3:Y:S01]  /*f5e0*/  LDL.64 R22, [R1+0xe80] ;  /* 0x000e800001167983 */ /* 0x000ee20000100a00 */
[----:B0-----:R-:W-:-:S03]  /*f5f0*/  IMAD.WIDE R10, R0, 0x2, R18 ;  /* 0x00000002000a7825 */ /* 0x001fc600078e0212 */
[----:B------:R-:W3:Y:S04]  /*f600*/  LDL.64 R18, [R1+0xe88] ;  /* 0x000e880001127983 */ /* 0x000ee80000100a00 */
[----:B------:R0:W-:Y:S04]  /*f610*/  STL [R1+0x9c], R28 ;  /* 0x00009c1c01007387 */ /* 0x0001e80000100800 */
[----:B0-----:R-:W3:Y:S01]  /*f620*/  LDG.E.U16 R28, desc[UR10][R10.64] ;  /* 0x0000000a0a1c7981 */ /* 0x001ee2000c1e1500 */
[----:B------:R-:W-:-:S05]  /*f630*/  IMAD.WIDE R8, R0, 0x2, R20 ;  /* 0x0000000200087825 */ /* 0x000fca00078e0214 */
[----:B------:R0:W4:Y:S02]  /*f640*/  LDG.E.U16 R26, desc[UR10][R8.64] ;  /* 0x0000000a081a7981 */ /* 0x000124000c1e1500 */
[----:B0-----:R-:W-:-:S04]  /*f650*/  IMAD.WIDE R8, R0, 0x2, R16 ;  /* 0x0000000200087825 */ /* 0x001fc800078e0210 */
[----:B------:R-:W-:-:S04]  /*f660*/  IMAD.WIDE R6, R0, 0x2, R6 ;  /* 0x0000000200067825 */ /* 0x000fc800078e0206 */
[----:B------:R-:W-:-:S05]  /*f670*/  IMAD.WIDE R4, R0, 0x2, R4 ;  /* 0x0000000200047825 */ /* 0x000fca00078e0204 */
[----:B------:R2:W4:Y:S02]  /*f680*/  LDG.E.U16 R27, desc[UR10][R4.64] ;  /* 0x0000000a041b7981 */ /* 0x000524000c1e1500 */
[----:B--2---:R-:W-:-:S05]  /*f690*/  IMAD.WIDE R4, R0, 0x2, R12 ;  /* 0x0000000200047825 */ /* 0x004fca00078e020c */
[----:B------:R-:W2:Y:S04]  /*f6a0*/  LDG.E.U16 R11, desc[UR10][R4.64] ;  /* 0x0000000a040b7981 */ /* 0x000ea8000c1e1500 */
[----:B---3--:R0:W-:Y:S04]  /*f6b0*/  STL [R1+0x2928], R28 ;  /* 0x0029281c01007387 */ /* 0x0081e80000100800 */
[----:B------:R1:W-:Y:S04]  /*f6c0*/  STL [R1+0xa4], R2 ;  /* 0x0000a40201007387 */ /* 0x0003e80000100800 */
[----:B0-----:R0:W3:Y:S04]  /*f6d0*/  LDG.E.U16 R28, desc[UR10][R6.64] ;  /* 0x0000000a061c7981 */ /* 0x0010e8000c1e1500 */
[----:B-1----:R-:W2:Y:S01]  /*f6e0*/  LDG.E.U16 R2, desc[UR10][R8.64] ;  /* 0x0000000a08027981 */ /* 0x002ea2000c1e1500 */
[----:B0-----:R-:W-:-:S05]  /*f6f0*/  IMAD.WIDE R6, R0, 0x2, R14 ;  /* 0x0000000200067825 */ /* 0x001fca00078e020e */
[----:B------:R-:W3:Y:S01]  /*f700*/  LDG.E.U16 R12, desc[UR10][R6.64] ;  /* 0x0000000a060c7981 */ /* 0x000ee2000c1e1500 */
[----:B------:R-:W-:-:S05]  /*f710*/  IMAD.WIDE R4, R0, 0x2, R24 ;  /* 0x0000000200047825 */ /* 0x000fca00078e0218 */
[----:B------:R0:W4:Y:S02]  /*f720*/  LDG.E.U16 R6, desc[UR10][R4.64] ;  /* 0x0000000a04067981 */ /* 0x000124000c1e1500 */
[----:B0-----:R-:W-:-:S05]  /*f730*/  IMAD.WIDE R4, R0, 0x2, R18 ;  /* 0x0000000200047825 */ /* 0x001fca00078e0212 */
[----:B------:R0:W4:Y:S02]  /*f740*/  LDG.E.U16 R10, desc[UR10][R4.64] ;  /* 0x0000000a040a7981 */ /* 0x000124000c1e1500 */
[----:B0-----:R-:W-:-:S05]  /*f750*/  IMAD.WIDE R4, R0, 0x2, R22 ;  /* 0x0000000200047825 */ /* 0x001fca00078e0216 */
[----:B------:R-:W4:Y:S04]  /*f760*/  LDG.E.U16 R9, desc[UR10][R4.64] ;  /* 0x0000000a04097981 */ /* 0x000f28000c1e1500 */
[----:B--2---:R-:W-:Y:S04]  /*f770*/  STL [R1+0x292c], R2 ;  /* 0x00292c0201007387 */ /* 0x004fe80000100800 */
[----:B------:R-:W2:Y:S04]  /*f780*/  LDL.64 R20, [R1+0xe08] ;  /* 0x000e080001147983 */ /* 0x000ea80000100a00 */
[----:B------:R-:W2:Y:S04]  /*f790*/  LDL.64 R16, [R1+0xe00] ;  /* 0x000e000001107983 */ /* 0x000ea80000100a00 */
[----:B------:R-:W2:Y:S04]  /*f7a0*/  LDL.64 R14, [R1+0xef0] ;  /* 0x000ef000010e7983 */ /* 0x000ea80000100a00 */
[----:B---3--:R-:W-:Y:S04]  /*f7b0*/  STL [R1+0x29a0], R12 ;  /* 0x0029a00c01007387 */ /* 0x008fe80000100800 */
[----:B------:R-:W-:Y:S04]  /*f7c0*/  STL [R1+0x29a4], R11 ;  /* 0x0029a40b01007387 */ /* 0x000fe80000100800 */
[----:B----4-:R0:W-:Y:S04]  /*f7d0*/  STL [R1+0x98], R3 ;  /* 0x0000980301007387 */ /* 0x0101e80000100800 */
[----:B------:R-:W3:Y:S04]  /*f7e0*/  LDL.64 R18, [R1+0xee0] ;  /* 0x000ee00001127983 */ /* 0x000ee80000100a00 */
[----:B0-----:R-:W4:Y:S04]  /*f7f0*/  LDL.64 R2, [R1+0xee8] ;  /* 0x000ee80001027983 */ /* 0x001f280000100a00 */
[----:B------:R-:W-:Y:S04]  /*f800*/  STL [R1+0x94], R29 ;  /* 0x0000941d01007387 */ /* 0x000fe80000100800 */
[----:B------:R0:W-:Y:S04]  /*f810*/  STL [R1+0x29a8], R10 ;  /* 0x0029a80a01007387 */ /* 0x0001e80000100800 */
[----:B------:R1:W-:Y:S04]  /*f820*/  STL [R1+0x90], R26 ;  /* 0x0000901a01007387 */ /* 0x0003e80000100800 */
[----:B------:R-:W3:Y:S04]  /*f830*/  LDL.64 R12, [R1+0xed8] ;  /* 0x000ed800010c7983 */ /* 0x000ee80000100a00 */
[----:B------:R-:W-:Y:S04]  /*f840*/  STL [R1+0x29ac], R9 ;  /* 0x0029ac0901007387 */ /* 0x000fe80000100800 */
[----:B0-----:R-:W3:Y:S01]  /*f850*/  LDL.64 R10, [R1+0xe78] ;  /* 0x000e7800010a7983 */ /* 0x001ee20000100a00 */
[----:B--2---:R-:W-:-:S05]  /*f860*/  IMAD.WIDE R4, R0, 0x2, R20 ;  /* 0x0000000200047825 */ /* 0x004fca00078e0214 */
[----:B------:R0:W2:Y:S02]  /*f870*/  LDG.E.U16 R8, desc[UR10][R4.64] ;  /* 0x0000000a04087981 */ /* 0x0000a4000c1e1500 */
[C---:B0-----:R-:W-:Y:S02]  /*f880*/  IMAD.WIDE R4, R0.reuse, 0x2, R16 ;  /* 0x0000000200047825 */ /* 0x041fe400078e0210 */
[----:B------:R-:W2:Y:S04]  /*f890*/  LDL.64 R16, [R1+0xe70] ;  /* 0x000e700001107983 */ /* 0x000ea80000100a00 */
[----:B------:R0:W2:Y:S02]  /*f8a0*/  LDG.E.U16 R7, desc[UR10][R4.64] ;  /* 0x0000000a04077981 */ /* 0x0000a4000c1e1500 */
[----:B0-----:R-:W-:-:S02]  /*f8b0*/  IMAD.WIDE R4, R0, 0x2, R14 ;  /* 0x0000000200047825 */ /* 0x001fc400078e020e */
[----:B------:R-:W2:Y:S04]  /*f8c0*/  LDL.64 R14, [R1+0xdf8] ;  /* 0x000df800010e7983 */ /* 0x000ea80000100a00 */
[----:B-1----:R4:W2:Y:S04]  /*f8d0*/  LDG.E.U16 R26, desc[UR10][R4.64] ;  /* 0x0000000a041a7981 */ /* 0x0028a8000c1e1500 */
[----:B------:R0:W-:Y:S04]  /*f8e0*/  STL [R1+0x7c], R28 ;  /* 0x00007c1c01007387 */ /* 0x0001e80000100800 */
[----:B------:R-:W-:Y:S01]  /*f8f0*/  STL [R1+0x80], R27 ;  /* 0x0000801b01007387 */ /* 0x000fe20000100800 */
[----:B----4-:R-:W-:-:S03]  /*f900*/  IMAD.WIDE R4, R0, 0x2, R2 ;  /* 0x0000000200047825 */ /* 0x010fc600078e0202 */
[----:B------:R-:W4:Y:S04]  /*f910*/  LDL.64 R2, [R1+0xdf0] ;  /* 0x000df00001027983 */ /* 0x000f280000100a00 */
[----:B------:R3:W4:Y:S02]  /*f920*/  LDG.E.U16 R23, desc[UR10][R4.64] ;  /* 0x0000000a04177981 */ /* 0x000724000c1e1500 */
[C---:B---3--:R-:W-:Y:S02]  /*f930*/  IMAD.WIDE R4, R0.reuse, 0x2, R18 ;  /* 0x0000000200047825 */ /* 0x048fe400078e0212 */
[----:B------:R-:W3:Y:S04]  /*f940*/  LDL.64 R18, [R1+0xed0] ;  /* 0x000ed00001127983 */ /* 0x000ee80000100a00 */
[----:B------:R1:W3:Y:S02]  /*f950*/  LDG.E.U16 R22, desc[UR10][R4.64] ;  /* 0x0000000a04167981 */ /* 0x0002e4000c1e1500 */
[----:B-1----:R-:W-:-:S02]  /*f960*/  IMAD.WIDE R4, R0, 0x2, R12 ;  /* 0x0000000200047825 */ /* 0x002fc400078e020c */
[----:B------:R-:W3:Y:S04]  /*f970*/  LDL.64 R12, [R1+0xe68] ;  /* 0x000e6800010c7983 */ /* 0x000ee80000100a00 */
[----:B------:R1:W3:Y:S02]  /*f980*/  LDG.E.U16 R25, desc[UR10][R4.64] ;  /* 0x0000000a04197981 */ /* 0x0002e4000c1e1500 */
[C---:B-1----:R-:W-:Y:S02]  /*f990*/  IMAD.WIDE R4, R0.reuse, 0x2, R10 ;  /* 0x0000000200047825 */ /* 0x042fe400078e020a */
[----:B------:R-:W3:Y:S04]  /*f9a0*/  LDL.64 R10, [R1+0xe60] ;  /* 0x000e6000010a7983 */ /* 0x000ee80000100a00 */
[----:B0-----:R2:W3:Y:S04]  /*f9b0*/  LDG.E.U16 R28, desc[UR10][R4.64] ;  /* 0x0000000a041c7981 */ /* 0x0014e8000c1e1500 */
[----:B------:R0:W-:Y:S01]  /*f9c0*/  STL [R1+0x84], R6 ;  /* 0x0000840601007387 */ /* 0x0001e20000100800 */
[----:B--2---:R-:W-:-:S03]  /*f9d0*/  IMAD.WIDE R4, R0, 0x2, R16 ;  /* 0x0000000200047825 */ /* 0x004fc600078e0210 */
[----:B------:R-:W2:Y:S04]  /*f9e0*/  LDL.64 R16, [R1+0xde8] ;  /* 0x000de80001107983 */ /* 0x000ea80000100a00 */
[----:B------:R1:W2:Y:S02]  /*f9f0*/  LDG.E.U16 R24, desc[UR10][R4.64] ;  /* 0x0000000a04187981 */ /* 0x0002a4000c1e1500 */
[C---:B-1----:R-:W-:Y:S02]  /*fa00*/  IMAD.WIDE R4, R0.reuse, 0x2, R14 ;  /* 0x0000000200047825 */ /* 0x042fe400078e020e */
[----:B------:R-:W2:Y:S04]  /*fa10*/  LDL.64 R14, [R1+0xde0] ;  /* 0x000de000010e7983 */ /* 0x000ea80000100a00 */
[----:B------:R4:W2:Y:S02]  /*fa20*/  LDG.E.U16 R9, desc[UR10][R4.64] ;  /* 0x0000000a04097981 */ /* 0x0008a4000c1e1500 */
[----:B----4-:R-:W-:-:S02]  /*fa30*/  IMAD.WIDE R4, R0, 0x2, R2 ;  /* 0x0000000200047825 */ /* 0x010fc400078e0202 */
[----:B------:R-:W4:Y:S04]  /*fa40*/  LDL.64 R2, [R1+0xec8] ;  /* 0x000ec80001027983 */ /* 0x000f280000100a00 */
[----:B0-----:R3:W4:Y:S02]  /*fa50*/  LDG.E.U16 R6, desc[UR10][R4.64] ;  /* 0x0000000a04067981 */ /* 0x001724000c1e1500 */
[C---:B---3--:R-:W-:Y:S02]  /*fa60*/  IMAD.WIDE R4, R0.reuse, 0x2, R18 ;  /* 0x0000000200047825 */ /* 0x048fe400078e0212 */
[----:B------:R-:W3:Y:S04]  /*fa70*/  LDL.64 R18, [R1+0xec0] ;  /* 0x000ec00001127983 */ /* 0x000ee80000100a00 */
[----:B------:R0:W3:Y:S02]  /*fa80*/  LDG.E.U16 R27, desc[UR10][R4.64] ;  /* 0x0000000a041b7981 */ /* 0x0000e4000c1e1500 */
[----:B0-----:R-:W-:-:S02]  /*fa90*/  IMAD.WIDE R4, R0, 0x2, R12 ;  /* 0x0000000200047825 */ /* 0x001fc400078e020c */
[----:B------:R-:W3:Y:S04]  /*faa0*/  LDL.64 R12, [R1+0xe58] ;  /* 0x000e5800010c7983 */ /* 0x000ee80000100a00 */
[----:B------:R0:W3:Y:S02]  /*fab0*/  LDG.E.U16 R20, desc[UR10][R4.64] ;  /* 0x0000000a04147981 */ /* 0x0000e4000c1e1500 */
[C---:B0-----:R-:W-:Y:S02]  /*fac0*/  IMAD.WIDE R4, R0.reuse, 0x2, R10 ;  /* 0x0000000200047825 */ /* 0x041fe400078e020a */
[----:B------:R-:W3:Y:S04]  /*fad0*/  LDL.64 R10, [R1+0xe50] ;  /* 0x000e5000010a7983 */ /* 0x000ee80000100a00 */
[----:B------:R2:W3:Y:S04]  /*fae0*/  LDG.E.U16 R21, desc[UR10][R4.64] ;  /* 0x0000000a04157981 */ /* 0x0004e8000c1e1500 */
[----:B------:R0:W-:Y:S01]  /*faf0*/  STL [R1+0x74], R26 ;  /* 0x0000741a01007387 */ /* 0x0001e20000100800 */
[----:B--2---:R-:W-:-:S03]  /*fb00*/  IMAD.WIDE R4, R0, 0x2, R16 ;  /* 0x0000000200047825 */ /* 0x004fc600078e0210 */
[----:B------:R-:W2:Y:S04]  /*fb10*/  LDL.64 R16, [R1+0xdd8] ;  /* 0x000dd80001107983 */ /* 0x000ea80000100a00 */
[----:B0-----:R0:W2:Y:S04]  /*fb20*/  LDG.E.U16 R26, desc[UR10][R4.64] ;  /* 0x0000000a041a7981 */ /* 0x0010a8000c1e1500 */
[----:B------:R1:W-:Y:S01]  /*fb30*/  STL [R1+0x6c], R23 ;  /* 0x00006c1701007387 */ /* 0x0003e20000100800 */
[----:B0-----:R-:W-:-:S03]  /*fb40*/  IMAD.WIDE R4, R0, 0x2, R14 ;  /* 0x0000000200047825 */ /* 0x001fc600078e020e */
[----:B------:R-:W2:Y:S04]  /*fb50*/  LDL.64 R14, [R1+0xdd0] ;  /* 0x000dd000010e7983 */ /* 0x000ea80000100a00 */
[----:B-1----:R4:W2:Y:S04]  /*fb60*/  LDG.E.U16 R23, desc[UR10][R4.64] ;  /* 0x0000000a04177981 */ /* 0x0028a8000c1e1500 */
[----:B------:R0:W-:Y:S01]  /*fb70*/  STL [R1+0x68], R22 ;  /* 0x0000681601007387 */ /* 0x0001e20000100800 */
[----:B----4-:R-:W-:-:S03]  /*fb80*/  IMAD.WIDE R4, R0, 0x2, R2 ;  /* 0x0000000200047825 */ /* 0x010fc600078e0202 */
[----:B------:R-:W4:Y:S04]  /*fb90*/  LDL.64 R2, [R1+0xeb8] ;  /* 0x000eb80001027983 */ /* 0x000f280000100a00 */
[----:B0-----:R3:W4:Y:S04]  /*fba0*/  LDG.E.U16 R22, desc[UR10][R4.64] ;  /* 0x0000000a04167981 */ /* 0x001728000c1e1500 */
[----:B------:R0:W-:Y:S01]  /*fbb0*/  STL [R1+0x64], R25 ;  /* 0x0000641901007387 */ /* 0x0001e20000100800 */
[----:B---3--:R-:W-:-:S03]  /*fbc0*/  IMAD.WIDE R4, R0, 0x2, R18 ;  /* 0x0000000200047825 */ /* 0x008fc600078e0212 */
[----:B------:R-:W3:Y:S04]  /*fbd0*/  LDL.64 R18, [R1+0xe48] ;  /* 0x000e480001127983 */ /* 0x000ee80000100a00 */
[----:B0-----:R0:W3:Y:S04]  /*fbe0*/  LDG.E.U16 R25, desc[UR10][R4.64] ;  /* 0x0000000a04197981 */ /* 0x0010e8000c1e1500 */
[----:B------:R1:W-:Y:S01]  /*fbf0*/  STL [R1+0x60], R28 ;  /* 0x0000601c01007387 */ /* 0x0003e20000100800 */
[----:B0-----:R-:W-:-:S03]  /*fc00*/  IMAD.WIDE R4, R0, 0x2, R12 ;  /* 0x0000000200047825 */ /* 0x001fc600078e020c */
[----:B------:R-:W3:Y:S04]  /*fc10*/  LDL.64 R12, [R1+0xe40] ;  /* 0x000e4000010c7983 */ /* 0x000ee80000100a00 */
[----:B-1----:R0:W3:Y:S04]  /*fc20*/  LDG.E.U16 R28, desc[UR10][R4.64] ;  /* 0x0000000a041c7981 */ /* 0x0020e8000c1e1500 */
[----:B------:R1:W-:Y:S01]  /*fc30*/  STL [R1+0x5c], R24 ;  /* 0x00005c1801007387 */ /* 0x0003e20000100800 */
[----:B0-----:R-:W-:-:S03]  /*fc40*/  IMAD.WIDE R4, R0, 0x2, R10 ;  /* 0x0000000200047825 */ /* 0x001fc600078e020a */
[----:B------:R-:W3:Y:S04]  /*fc50*/  LDL.64 R10, [R1+0xdc8] ;  /* 0x000dc800010a7983 */ /* 0x000ee80000100a00 */
[----:B-1----:R2:W3:Y:S04]  /*fc60*/  LDG.E.U16 R24, desc[UR10][R4.64] ;  /* 0x0000000a04187981 */ /* 0x0024e8000c1e1500 */
        /* <DEDUP_REMOVED lines=8> */
[----:B------:R-:W-:Y:S01]  /*fcf0*/  STL [R1+0x50], R27 ;  /* 0x0000501b01007387 */ /* 0x000fe20000100800 */
[----:B----4-:R-:W-:-:S03]  /*fd00*/  IMAD.WIDE R4, R0, 0x2, R2 ;  /* 0x0000000200047825 */ /* 0x010fc600078e0202 */
[----:B------:R-:W4:Y:S04]  /*fd10*/  LDL.64 R2, [R1+0xea8] ;  /* 0x000ea80001027983 */ /* 0x000f280000100a00 */
[----:B------:R-:W-:Y:S04]  /*fd20*/  STL [R1+0x4c], R20 ;  /* 0x00004c1401007387 */ /* 0x000fe80000100800 */
[----:B------:R0:W-:Y:S04]  /*fd30*/  STL [R1+0x48], R21 ;  /* 0x0000481501007387 */ /* 0x0001e80000100800 */
[----:B------:R3:W4:Y:S04]  /*fd40*/  LDG.E.U16 R29, desc[UR10][R4.64] ;  /* 0x0000000a041d7981 */ /* 0x000728000c1e1500 */
[----:B0-----:R-:W4:Y:S01]  /*fd50*/  LDL.64 R20, [R1+0xe38] ;  /* 0x000e380001147983 */ /* 0x001f220000100a00 */
[----:B---3--:R-:W-:-:S05]  /*fd60*/  IMAD.WIDE R4, R0, 0x2, R18 ;  /* 0x0000000200047825 */ /* 0x008fca00078e0212 */
[----:B------:R0:W3:Y:S04]  /*fd70*/  LDG.E.U16 R27, desc[UR10][R4.64] ;  /* 0x0000000a041b7981 */ /* 0x0000e8000c1e1500 */
        /* <DEDUP_REMOVED lines=8> */
[----:B------:R0:W-:Y:S04]  /*fe00*/  STL [R1+0x3c], R22 ;  /* 0x00003c1601007387 */ /* 0x0001e80000100800 */
[----:B------:R-:W3:Y:S01]  /*fe10*/  LDL.64 R18, [R1+0xdb0] ;  /* 0x000db00001127983 */ /* 0x000ee20000100a00 */
[----:B--2---:R-:W-:-:S03]  /*fe20*/  IMAD.WIDE R4, R0, 0x2, R16 ;  /* 0x0000000200047825 */ /* 0x004fc600078e0210 */
[----:B------:R-:W2:Y:S04]  /*fe30*/  LDL.64 R16, [R1+0xea0] ;  /* 0x000ea00001107983 */ /* 0x000ea80000100a00 */
[----:B0-----:R0:W2:Y:S04]  /*fe40*/  LDG.E.U16 R22, desc[UR10][R4.64] ;  /* 0x0000000a04167981 */ /* 0x0010a8000c1e1500 */
[----:B------:R1:W-:Y:S01]  /*fe50*/  STL [R1+0x38], R25 ;  /* 0x0000381901007387 */ /* 0x0003e20000100800 */
[----:B0-----:R-:W-:-:S03]  /*fe60*/  IMAD.WIDE R4, R0, 0x2, R14 ;  /* 0x0000000200047825 */ /* 0x001fc600078e020e */
[----:B------:R-:W2:Y:S04]  /*fe70*/  LDL.64 R14, [R1+0xe28] ;  /* 0x000e2800010e7983 */ /* 0x000ea80000100a00 */
[----:B-1----:R4:W2:Y:S02]  /*fe80*/  LDG.E.U16 R25, desc[UR10][R4.64] ;  /* 0x0000000a04197981 */ /* 0x0028a4000c1e1500 */
[----:B----4-:R-:W-:-:S05]  /*fe90*/  IMAD.WIDE R4, R0, 0x2, R2 ;  /* 0x0000000200047825 */ /* 0x010fca00078e0202 */
[----:B------:R0:W4:Y:S04]  /*fea0*/  LDG.E.U16 R2, desc[UR10][R4.64] ;  /* 0x0000000a04027981 */ /* 0x000128000c1e1500 */
[----:B------:R1:W-:Y:S01]  /*feb0*/  STL [R1+0x34], R28 ;  /* 0x0000341c01007387 */ /* 0x0003e20000100800 */
[----:B0-----:R-:W-:-:S05]  /*fec0*/  IMAD.WIDE R4, R0, 0x2, R20 ;  /* 0x0000000200047825 */ /* 0x001fca00078e0214 */
[----:B-1----:R3:W2:Y:S02]  /*fed0*/  LDG.E.U16 R28, desc[UR10][R4.64] ;  /* 0x0000000a041c7981 */ /* 0x0026a4000c1e1500 */
[C---:B---3--:R-:W-:Y:S02]  /*fee0*/  IMAD.WIDE R4, R0.reuse, 0x2, R12 ;  /* 0x0000000200047825 */ /* 0x048fe400078e020c */
[----:B----4-:R-:W-:Y:S04]  /*fef0*/  STL [R1+0x293c], R2 ;  /* 0x00293c0201007387 */ /* 0x010fe80000100800 */
[----:B------:R0:W-:Y:S04]  /*ff00*/  STL [R1+0x30], R24 ;  /* 0x0000301801007387 */ /* 0x0001e80000100800 */
[----:B0-----:R0:W3:Y:S04]  /*ff10*/  LDG.E.U16 R24, desc[UR10][R4.64] ;  /* 0x0000000a04187981 */ /* 0x0010e8000c1e1500 */
[----:B--2---:R-:W-:Y:S04]  /*ff20*/  STL [R1+0x2968], R28 ;  /* 0x0029681c01007387 */ /* 0x004fe80000100800 */
[----:B------:R-:W2:Y:S01]  /*ff30*/  LDL.64 R12, [R1+0xe20] ;  /* 0x000e2000010c7983 */ /* 0x000ea20000100a00 */
[----:B0-----:R-:W-:-:S03]  /*ff40*/  IMAD.WIDE R4, R0, 0x2, R10 ;  /* 0x0000000200047825 */ /* 0x001fc600078e020a */
[----:B------:R0:W-:Y:S04]  /*ff50*/  STL [R1+0x2c], R9 ;  /* 0x00002c0901007387 */ /* 0x0001e80000100800 */
[----:B------:R-:W4:Y:S04]  /*ff60*/  LDL.64 R10, [R1+0xda8] ;  /* 0x000da800010a7983 */ /* 0x000f280000100a00 */
[----:B0-----:R0:W3:Y:S04]  /*ff70*/  LDG.E.U16 R9, desc[UR10][R4.64] ;  /* 0x0000000a04097981 */ /* 0x0010e8000c1e1500 */
[----:B------:R1:W-:Y:S01]  /*ff80*/  STL [R1+0x28], R6 ;  /* 0x0000280601007387 */ /* 0x0003e20000100800 */
[----:B0-----:R-:W-:-:S05]  /*ff90*/  IMAD.WIDE R4, R0, 0x2, R18 ;  /* 0x0000000200047825 */ /* 0x001fca00078e0212 */
[----:B-1----:R0:W3:Y:S02]  /*ffa0*/  LDG.E.U16 R6, desc[UR10][R4.64] ;  /* 0x0000000a04067981 */ /* 0x0020e4000c1e1500 */
[----:B0-----:R-:W-:-:S06]  /*ffb0*/  IMAD.WIDE R4, R0, 0x2, R16 ;  /* 0x0000000200047825 */ /* 0x001fcc00078e0210 */
[----:B------:R-:W4:Y:S01]  /*ffc0*/  LDG.E.U16 R5, desc[UR10][R4.64] ;  /* 0x0000000a04057981 */ /* 0x000f22000c1e1500 */
[----:B------:R-:W-:-:S05]  /*ffd0*/  IMAD.WIDE R14, R0, 0x2, R14 ;  /* 0x00000002000e7825 */ /* 0x000fca00078e020e */
[----:B------:R2:W4:Y:S04]  /*ffe0*/  LDG.E.U16 R3, desc[UR10][R14.64] ;  /* 0x0000000a0e037981 */ /* 0x000528000c1e1500 */
[----:B------:R-:W-:Y:S01]  /*fff0*/  STL [R1+0x24], R29 ;  /* 0x0000241d01007387 */ /* 0x000fe20000100800 */
[----:B--2---:R-:W-:-:S05]  /*10000*/  IMAD.WIDE R14, R0, 0x2, R12 ;  /* 0x00000002000e7825 */ /* 0x004fca00078e020c */
[----:B------:R0:W2:Y:S04]  /*10010*/  LDG.E.U16 R4, desc[UR10][R14.64] ;  /* 0x0000000a0e047981 */ /* 0x0000a8000c1e1500 */
[----:B---3--:R-:W-:Y:S04]  /*10020*/  STL [R1+0x2960], R6 ;  /* 0x0029600601007387 */ /* 0x008fe80000100800 */
[----:B------:R-:W-:Y:S04]  /*10030*/  STL [R1+0x20], R27 ;  /* 0x0000201b01007387 */ /* 0x000fe80000100800 */
[----:B------:R-:W3:Y:S04]  /*10040*/  LDL.64 R16, [R1+0xda0] ;  /* 0x000da00001107983 */ /* 0x000ee80000100a00 */
[----:B----4-:R-:W-:Y:S04]  /*10050*/  STL [R1+0x2940], R5 ;  /* 0x0029400501007387 */ /* 0x010fe80000100800 */
[----:B------:R-:W-:Y:S04]  /*10060*/  STL [R1+0x1c], R26 ;  /* 0x00001c1a01007387 */ /* 0x000fe80000100800 */
[----:B------:R-:W4:Y:S01]  /*10070*/  LDL.64 R18, [R1+0xe98] ;  /* 0x000e980001127983 */ /* 0x000f220000100a00 */
[----:B0-----:R-:W-:-:S03]  /*10080*/  IMAD.WIDE R14, R0, 0x2, R10 ;  /* 0x00000002000e7825 */ /* 0x001fc600078e020a */
[----:B------:R-:W4:Y:S04]  /*10090*/  LDL.64 R20, [R1+0xe90] ;  /* 0x000e900001147983 */ /* 0x000f280000100a00 */
[----:B------:R-:W-:Y:S04]  /*100a0*/  STL [R1+0x18], R23 ;  /* 0x0000181701007387 */ /* 0x000fe80000100800 */
[----:B------:R-:W-:Y:S04]  /*100b0*/  STL [R1+0x2944], R3 ;  /* 0x0029440301007387 */ /* 0x000fe80000100800 */
[----:B------:R0:W-:Y:S04]  /*100c0*/  STL [R1+0x14], R22 ;  /* 0x0000141601007387 */ /* 0x0001e80000100800 */
[----:B------:R3:W4:Y:S04]  /*100d0*/  LDG.E.U16 R13, desc[UR10][R14.64] ;  /* 0x0000000a0e0d7981 */ /* 0x000728000c1e1500 */
[----:B0-----:R-:W4:Y:S04]  /*100e0*/  LDL.64 R22, [R1+0xe18] ;  /* 0x000e180001167983 */ /* 0x001f280000100a00 */
[----:B--2---:R0:W-:Y:S04]  /*100f0*/  STL [R1+0x2948], R4 ;  /* 0x0029480401007387 */ /* 0x0041e80000100800 */
[----:B------:R-:W-:Y:S04]  /*10100*/  STL [R1+0x10], R25 ;  /* 0x0000101901007387 */ /* 0x000fe80000100800 */
[----:B------:R-:W2:Y:S04]  /*10110*/  LDL.64 R10, [R1+0xe10] ;  /* 0x000e1000010a7983 */ /* 0x000ea80000100a00 */
[----:B0-----:R-:W2:Y:S01]  /*10120*/  LDL.64 R4, [R1+0xd98] ;  /* 0x000d980001047983 */ /* 0x001ea20000100a00 */
[----:B---3--:R-:W-:-:S05]  /*10130*/  IMAD.WIDE R14, R0, 0x2, R16 ;  /* 0x00000002000e7825 */ /* 0x008fca00078e0210 */
[----:B------:R4:W3:Y:S02]  /*10140*/  LDG.E.U16 R17, desc[UR10][R14.64] ;  /* 0x0000000a0e117981 */ /* 0x0008e4000c1e1500 */
[----:B----4-:R-:W-:-:S05]  /*10150*/  IMAD.WIDE R14, R0, 0x2, R18 ;  /* 0x00000002000e7825 */ /* 0x010fca00078e0212 */
[----:B------:R0:W4:Y:S02]  /*10160*/  LDG.E.U16 R19, desc[UR10][R14.64] ;  /* 0x0000000a0e137981 */ /* 0x000124000c1e1500 */
[----:B0-----:R-:W-:-:S05]  /*10170*/  IMAD.WIDE R14, R0, 0x2, R20 ;  /* 0x00000002000e7825 */ /* 0x001fca00078e0214 */
[----:B------:R0:W4:Y:S04]  /*10180*/  LDG.E.U16 R21, desc[UR10][R14.64] ;  /* 0x0000000a0e157981 */ /* 0x000128000c1e1500 */
[----:B------:R-:W-:Y:S04]  /*10190*/  STL [R1+0x294c], R13 ;  /* 0x00294c0d01007387 */ /* 0x000fe80000100800 */
[----:B------:R-:W4:Y:S01]  /*101a0*/  LDL.64 R2, [R1+0xd90] ;  /* 0x000d900001027983 */ /* 0x000f220000100a00 */
[----:B0-----:R-:W-:-:S05]  /*101b0*/  IMAD.WIDE R14, R0, 0x2, R22 ;  /* 0x00000002000e7825 */ /* 0x001fca00078e0216 */
[----:B------:R2:W4:Y:S02]  /*101c0*/  LDG.E.U16 R23, desc[UR10][R14.64] ;  /* 0x0000000a0e177981 */ /* 0x000524000c1e1500 */
[C---:B--2---:R-:W-:Y:S02]  /*101d0*/  IMAD.WIDE R14, R0.reuse, 0x2, R10 ;  /* 0x00000002000e7825 */ /* 0x044fe400078e020a */
[----:B---3--:R-:W-:Y:S04]  /*101e0*/  STL [R1+0x2950], R17 ;  /* 0x0029501101007387 */ /* 0x008fe80000100800 */
[----:B------:R0:W-:Y:S04]  /*101f0*/  STL [R1+0x4], R24 ;  /* 0x0000041801007387 */ /* 0x0001e80000100800 */
[----:B0-----:R0:W2:Y:S02]  /*10200*/  LDG.E.U16 R24, desc[UR10][R14.64] ;  /* 0x0000000a0e187981 */ /* 0x0010a4000c1e1500 */
[----:B0-----:R-:W-:-:S05]  /*10210*/  IMAD.WIDE R14, R0, 0x2, R4 ;  /* 0x00000002000e7825 */ /* 0x001fca00078e0204 */
[----:B------:R4:W3:Y:S02]  /*10220*/  LDG.E.U16 R25, desc[UR10][R14.64] ;  /* 0x0000000a0e197981 */ /* 0x0008e4000c1e1500 */
[----:B----4-:R-:W-:Y:S02]  /*10230*/  IMAD.WIDE R14, R0, 0x2, R2 ;  /* 0x00000002000e7825 */ /* 0x010fe400078e0202 */
[----:B------:R-:W-:Y:S04]  /*10240*/  STL [R1+0x2930], R19 ;  /* 0x0029301301007387 */ /* 0x000fe80000100800 */
[----:B------:R-:W4:Y:S04]  /*10250*/  LDG.E.U16 R14, desc[UR10][R14.64] ;  /* 0x0000000a0e0e7981 */ /* 0x000f28000c1e1500 */
[----:B------:R-:W-:Y:S04]  /*10260*/  STL [R1], R9 ;  /* 0x0000000901007387 */ /* 0x000fe80000100800 */
[----:B------:R-:W-:Y:S04]  /*10270*/  STL [R1+0x2934], R21 ;  /* 0x0029341501007387 */ /* 0x000fe80000100800 */
[----:B------:R-:W-:Y:S01]  /*10280*/  STL [R1+0x2938], R23 ;  /* 0x0029381701007387 */ /* 0x000fe20000100800 */
[----:B------:R-:W0:Y:S01]  /*10290*/  S2R R29, SR_TID.X ;  /* 0x00000000001d7919 */ /* 0x000e220000002100 */
[----:B------:R-:W-:Y:S06]  /*102a0*/  BAR.SYNC.DEFER_BLOCKING 0x0 ;  /* 0x0000000000007b1d */ /* 0x000fec0000010000 */
[----:B--2---:R1:W-:Y:S04]  /*102b0*/  STL [R1+0x2954], R24 ;  /* 0x0029541801007387 */ /* 0x0043e80000100800 */
[----:B---3--:R-:W-:Y:S04]  /*102c0*/  STL [R1+0x2958], R25 ;  /* 0x0029581901007387 */ /* 0x008fe80000100800 */
[----:B------:R-:W2:Y:S04]  /*102d0*/  LDL.LU R10, [R1+0x354] ;  /* 0x00035400010a7983 */ /* 0x000ea80000300800 */
[----:B------:R-:W3:Y:S04]  /*102e0*/  LDL.LU R11, [R1+0x348] ;  /* 0x00034800010b7983 */ /* 0x000ee80000300800 */
[----:B------:R-:W3:Y:S04]  /*102f0*/  LDL.LU R12, [R1+0x488] ;  /* 0x00048800010c7983 */ /* 0x000ee80000300800 */
[----:B------:R-:W3:Y:S04]  /*10300*/  LDL.LU R16, [R1+0x484] ;  /* 0x0004840001107983 */ /* 0x000ee80000300800 */
[----:B------:R-:W3:Y:S04]  /*10310*/  LDL.LU R18, [R1+0x340] ;  /* 0x0003400001127983 */ /* 0x000ee80000300800 */
[----:B------:R-:W3:Y:S04]  /*10320*/  LDL.LU R20, [R1+0x33c] ;  /* 0x00033c0001147983 */ /* 0x000ee80000300800 */
[----:B------:R-:W3:Y:S04]  /*10330*/  LDL.LU R22, [R1+0x27c] ;  /* 0x00027c0001167983 */ /* 0x000ee80000300800 */
[----:B-1----:R-:W3:Y:S04]  /*10340*/  LDL.LU R24, [R1+0x200] ;  /* 0x0002000001187983 */ /* 0x002ee80000300800 */
[----:B------:R-:W3:Y:S04]  /*10350*/  LDL.LU R23, [R1+0x1e4] ;  /* 0x0001e40001177983 */ /* 0x000ee80000300800 */
        /* <DEDUP_REMOVED lines=10> */
[----:B------:R1:W-:Y:S02]  /*10400*/  STL [R1+0x158c], R0 ;  /* 0x00158c0001007387 */ /* 0x0003e40000100800 */
[----:B-1----:R-:W1:Y:S01]  /*10410*/  S2R R0, SR_TID.X ;  /* 0x0000000000007919 */ /* 0x002e620000002100 */
[----:B0-----:R-:W-:Y:S01]  /*10420*/  LOP3.LUT R29, R29, 0x7f, RZ, 0xc0, !PT ;  /* 0x0000007f1d1d7812 */ /* 0x001fe200078ec0ff */
[----:B----4-:R0:W-:Y:S04]  /*10430*/  STL [R1+0x295c], R14 ;  /* 0x00295c0e01007387 */ /* 0x0101e80000100800 */
[----:B0-----:R-:W4:Y:S01]  /*10440*/  LDL.LU R14, [R1+0x23c] ;  /* 0x00023c00010e7983 */ /* 0x001f220000300800 */
[----:B-1----:R-:W-:-:S02]  /*10450*/  SHF.L.U32 R27, R0, 0x3, RZ ;  /* 0x00000003001b7819 */ /* 0x002fc400000006ff */
[C---:B------:R-:W-:Y:S02]  /*10460*/  LOP3.LUT R26, R0.reuse, 0x7, RZ, 0xc0, !PT ;  /* 0x00000007001a7812 */ /* 0x040fe400078ec0ff */
[----:B------:R-:W-:Y:S02]  /*10470*/  LOP3.LUT R9, R27, 0x30, RZ, 0xc0, !PT ;  /* 0x000000301b097812 */ /* 0x000fe400078ec0ff */
[C---:B------:R-:W-:Y:S02]  /*10480*/  LOP3.LUT R27, R0.reuse, 0x60, RZ, 0xc0, !PT ;  /* 0x00000060001b7812 */ /* 0x040fe400078ec0ff */
[----:B------:R-:W-:Y:S02]  /*10490*/  SHF.L.U32 R25, R0, 0x1, RZ ;  /* 0x0000000100197819 */ /* 0x000fe400000006ff */
[C---:B------:R-:W-:Y:S01]  /*104a0*/  SHF.L.U32 R15, R26.reuse, 0x4, RZ ;  /* 0x000000041a0f7819 */ /* 0x040fe200000006ff */
[----:B------:R-:W-:-:S03]  /*104b0*/  IMAD R27, R26, 0x4, R27 ;  /* 0x000000041a1b7824 */ /* 0x000fc600078e021b */
[----:B------:R-:W-:Y:S02]  /*104c0*/  LOP3.LUT R15, R15, 0x30, R25, 0x78, !PT ;  /* 0x000000300f0f7812 */ /* 0x000fe400078e7819 */
[----:B------:R-:W-:Y:S02]  /*104d0*/  LEA R26, R26, R9, 0x6 ;  /* 0x000000091a1a7211 */ /* 0x000fe400078e30ff */
[----:B------:R-:W-:Y:S01]  /*104e0*/  LEA R15, R27, R15, 0x7 ;  /* 0x0000000f1b0f7211 */ /* 0x000fe200078e38ff */
[----:B------:R-:W4:Y:S04]  /*104f0*/  LDL.LU R9, [R1+0x29ac] ;  /* 0x0029ac0001097983 */ /* 0x000f280000300800 */
[----:B------:R-:W4:Y:S04]  /*10500*/  LDL.LU R27, [R1+0x240] ;  /* 0x00024000011b7983 */ /* 0x000f280000300800 */
[----:B------:R0:W-:Y:S04]  /*10510*/  STL [R1+0x140], R15 ;  /* 0x0001400f01007387 */ /* 0x0001e80000100800 */
[----:B------:R1:W-:Y:S01]  /*10520*/  STL [R1+0x2964], R29 ;  /* 0x0029641d01007387 */ /* 0x0003e20000100800 */
[----:B0-----:R-:W-:-:S03]  /*10530*/  SHF.L.U32 R15, R29, 0x1, RZ ;  /* 0x000000011d0f7819 */ /* 0x001fc600000006ff */
[----:B-1----:R-:W4:Y:S04]  /*10540*/  LDL.LU R29, [R1+0x278] ;  /* 0x00027800011d7983 */ /* 0x002f280000300800 */
[----:B--2---:R0:W-:Y:S04]  /*10550*/  STS.U16 [R15+UR6], R10 ;  /* 0x0000000a0f007988 */ /* 0x0041e80008000406 */
[----:B---3--:R1:W-:Y:S04]  /*10560*/  STS.U16 [R15+UR6+0x100], R11 ;  /* 0x0001000b0f007988 */ /* 0x0083e80008000406 */
[----:B------:R2:W-:Y:S04]  /*10570*/  STS.U16 [R15+UR6+0x1000], R12 ;  /* 0x0010000c0f007988 */ /* 0x0005e80008000406 */
[----:B0-----:R-:W3:Y:S04]  /*10580*/  LDL.LU R10, [R1+0x29a8] ;  /* 0x0029a800010a7983 */ /* 0x001ee80000300800 */
[----:B-1----:R-:W3:Y:S04]  /*10590*/  LDL.LU R11, [R1+0x29a4] ;  /* 0x0029a400010b7983 */ /* 0x002ee80000300800 */
[----:B--2---:R-:W2:Y:S04]  /*105a0*/  LDL.LU R12, [R1+0x29a0] ;  /* 0x0029a000010c7983 */ /* 0x004ea80000300800 */
[----:B------:R0:W-:Y:S04]  /*105b0*/  STS.U16 [R15+UR6+0x1100], R16 ;  /* 0x001100100f007988 */ /* 0x0001e80008000406 */
[----:B------:R1:W-:Y:S04]  /*105c0*/  STS.U16 [R15+UR6+0x2000], R18 ;  /* 0x002000120f007988 */ /* 0x0003e80008000406 */
[----:B------:R1:W-:Y:S04]  /*105d0*/  STS.U16 [R15+UR6+0x2100], R20 ;  /* 0x002100140f007988 */ /* 0x0003e80008000406 */
[----:B0-----:R-:W2:Y:S04]  /*105e0*/  LDL.LU R16, [R1+0x299c] ;  /* 0x00299c0001107983 */ /* 0x001ea80000300800 */
[----:B-1----:R-:W2:Y:S04]  /*105f0*/  LDL.LU R18, [R1+0x2998] ;  /* 0x0029980001127983 */ /* 0x002ea80000300800 */
[----:B------:R-:W2:Y:S04]  /*10600*/  LDL.LU R20, [R1+0x2994] ;  /* 0x0029940001147983 */ /* 0x000ea80000300800 */
[----:B------:R0:W-:Y:S04]  /*10610*/  STS.U16 [R15+UR6+0x3000], R22 ;  /* 0x003000160f007988 */ /* 0x0001e80008000406 */
[----:B0-----:R-:W2:Y:S04]  /*10620*/  LDL.LU R22, [R1+0x2990] ;  /* 0x0029900001167983 */ /* 0x001ea80000300800 */
[----:B------:R0:W-:Y:S04]  /*10630*/  STS.U16 [R15+UR6+0x6100], R19 ;  /* 0x006100130f007988 */ /* 0x0001e80008000406 */
[----:B------:R1:W-:Y:S04]  /*10640*/  STS.U16 [R15+UR6+0x7000], R17 ;  /* 0x007000110f007988 */ /* 0x0003e80008000406 */
[----:B------:R1:W-:Y:S04]  /*10650*/  STS.U16 [R15+UR6+0x7100], R13 ;  /* 0x0071000d0f007988 */ /* 0x0003e80008000406 */
[----:B0-----:R-:W2:Y:S04]  /*10660*/  LDL.LU R19, [R1+0x80] ;  /* 0x0000800001137983 */ /* 0x001ea80000300800 */
[----:B-1----:R-:W2:Y:S04]  /*10670*/  LDL.LU R17, [R1+0x7c] ;  /* 0x00007c0001117983 */ /* 0x002ea80000300800 */
[----:B------:R0:W-:Y:S04]  /*10680*/  STS.U16 [R15+UR6+0x8000], R4 ;  /* 0x008000040f007988 */ /* 0x0001e80008000406 */
[----:B------:R-:W2:Y:S04]  /*10690*/  LDL.LU R13, [R1+0x480] ;  /* 0x00048000010d7983 */ /* 0x000ea80000300800 */
[----:B------:R1:W-:Y:S04]  /*106a0*/  STS.U16 [R15+UR6+0x8100], R3 ;  /* 0x008100030f007988 */ /* 0x0003e80008000406 */
[----:B0-----:R-:W2:Y:S04]  /*106b0*/  LDL.LU R4, [R1+0x398] ;  /* 0x0003980001047983 */ /* 0x001ea80000300800 */
[----:B------:R0:W-:Y:S04]  /*106c0*/  STS.U16 [R15+UR6+0xa000], R28 ;  /* 0x00a0001c0f007988 */ /* 0x0001e80008000406 */
[----:B-1----:R-:W2:Y:S04]  /*106d0*/  LDL.LU R3, [R1+0x338] ;  /* 0x0003380001037983 */ /* 0x002ea80000300800 */
[----:B0-----:R-:W2:Y:S04]  /*106e0*/  LDL.LU R28, [R1+0x2bc] ;  /* 0x0002bc00011c7983 */ /* 0x001ea80000300800 */
[----:B------:R0:W-:Y:S04]  /*106f0*/  STS.U16 [R15+UR6+0xa100], R2 ;  /* 0x00a100020f007988 */ /* 0x0001e80008000406 */
[----:B------:R1:W-:Y:S04]  /*10700*/  STS.U16 [R15+UR6+0x9100], R6 ;  /* 0x009100060f007988 */ /* 0x0003e80008000406 */
[----:B------:R1:W-:Y:S04]  /*10710*/  STS.U16 [R15+UR6+0x9000], R5 ;  /* 0x009000050f007988 */ /* 0x0003e80008000406 */
[----:B0-----:R-:W2:Y:S04]  /*10720*/  LDL.LU R2, [R1+0x2b0] ;  /* 0x0002b00001027983 */ /* 0x001ea80000300800 */
[----:B-1----:R-:W2:Y:S04]  /*10730*/  LDL.LU R6, [R1+0x220] ;  /* 0x0002200001067983 */ /* 0x002ea80000300800 */
[----:B------:R-:W2:Y:S04]  /*10740*/  LDL.LU R5, [R1+0x1b8] ;  /* 0x0001b80001057983 */ /* 0x000ea80000300800 */
[----:B----4-:R-:W-:Y:S04]  /*10750*/  STS.U16 [R15+UR6+0xe100], R9 ;  /* 0x00e100090f007988 */ /* 0x010fe80008000406 */
[----:B---3--:R-:W-:Y:S04]  /*10760*/  STS.U16 [R15+UR6+0xe000], R10 ;  /* 0x00e0000a0f007988 */ /* 0x008fe80008000406 */
[----:B------:R-:W-:Y:S04]  /*10770*/  STS.U16 [R15+UR6+0xd100], R11 ;  /* 0x00d1000b0f007988 */ /* 0x000fe80008000406 */
[----:B--2---:R-:W-:Y:S04]  /*10780*/  STS.U16 [R15+UR6+0xd000], R12 ;  /* 0x00d0000c0f007988 */ /* 0x004fe80008000406 */
[----:B------:R-:W-:Y:S04]  /*10790*/  STS.U16 [R15+UR6+0xc100], R16 ;  /* 0x00c100100f007988 */ /* 0x000fe80008000406 */
[----:B------:R-:W-:Y:S04]  /*107a0*/  STS.U16 [R15+UR6+0xc000], R18 ;  /* 0x00c000120f007988 */ /* 0x000fe80008000406 */
[----:B------:R-:W-:Y:S04]  /*107b0*/  STS.U16 [R15+UR6+0xb100], R20 ;  /* 0x00b100140f007988 */ /* 0x000fe80008000406 */
[----:B------:R0:W-:Y:S04]  /*107c0*/  STS.U16 [R15+UR6+0xb000], R22 ;  /* 0x00b000160f007988 */ /* 0x0001e80008000406 */
[----:B0-----:R-:W2:Y:S04]  /*107d0*/  LDL.LU R22, [R1+0x1ec] ;  /* 0x0001ec0001167983 */ /* 0x001ea80000300800 */
[----:B------:R-:W3:Y:S04]  /*107e0*/  LDL.LU R20, [R1+0x1f0] ;  /* 0x0001f00001147983 */ /* 0x000ee80000300800 */
[----:B------:R-:W4:Y:S04]  /*107f0*/  LDL.LU R18, [R1+0x224] ;  /* 0x0002240001127983 */ /* 0x000f280000300800 */
[----:B------:R-:W2:Y:S04]  /*10800*/  LDL.LU R16, [R1+0x25c] ;  /* 0x00025c0001107983 */ /* 0x000ea80000300800 */
[----:B------:R-:W2:Y:S04]  /*10810*/  LDL.LU R12, [R1+0x280] ;  /* 0x00028000010c7983 */ /* 0x000ea80000300800 */
[----:B------:R-:W2:Y:S04]  /*10820*/  LDL.LU R11, [R1+0x2b4] ;  /* 0x0002b400010b7983 */ /* 0x000ea80000300800 */
[----:B------:R-:W2:Y:S04]  /*10830*/  LDL.LU R10, [R1+0x2b8] ;  /* 0x0002b800010a7983 */ /* 0x000ea80000300800 */
[----:B------:R-:W2:Y:S04]  /*10840*/  LDL.LU R9, [R1+0x330] ;  /* 0x0003300001097983 */ /* 0x000ea80000300800 */
[----:B------:R0:W-:Y:S04]  /*10850*/  STS.U16 [R15+UR6+0x3100], R29 ;  /* 0x0031001d0f007988 */ /* 0x0001e80008000406 */
[----:B------:R1:W-:Y:S04]  /*10860*/  STS.U16 [R15+UR6+0xf100], R7 ;  /* 0x00f100070f007988 */ /* 0x0003e80008000406 */
[----:B------:R1:W-:Y:S04]  /*10870*/  STS.U16 [R15+UR6+0x4000], R27 ;  /* 0x0040001b0f007988 */ /* 0x0003e80008000406 */
[----:B0-----:R-:W3:Y:S01]  /*10880*/  LDL.LU R29, [R1+0x1b4] ;  /* 0x0001b400011d7983 */ /* 0x001ee20000300800 */
[----:B-1----:R-:W-:-:S03]  /*10890*/  LOP3.LUT R7, R15, 0x10, RZ, 0x3c, !PT ;  /* 0x000000100f077812 */ /* 0x002fc600078e3cff */
[----:B------:R0:W-:Y:S04]  /*108a0*/  STS.U16 [R15+UR6+0x4100], R14 ;  /* 0x0041000e0f007988 */ /* 0x0001e80008000406 */
[----:B------:R-:W3:Y:S04]  /*108b0*/  LDL.LU R27, [R1+0x17c] ;  /* 0x00017c00011b7983 */ /* 0x000ee80000300800 */
[----:B------:R1:W-:Y:S04]  /*108c0*/  STS.U16 [R15+UR6+0x5000], R24 ;  /* 0x005000180f007988 */ /* 0x0003e80008000406 */
[----:B0-----:R-:W3:Y:S04]  /*108d0*/  LDL.LU R14, [R1+0x178] ;  /* 0x00017800010e7983 */ /* 0x001ee80000300800 */
[----:B------:R0:W-:Y:S04]  /*108e0*/  STS.U16 [R15+UR6+0x5100], R23 ;  /* 0x005100170f007988 */ /* 0x0001e80008000406 */
[----:B-1----:R-:W3:Y:S04]  /*108f0*/  LDL.LU R24, [R1+0x13c] ;  /* 0x00013c0001187983 */ /* 0x002ee80000300800 */
[----:B------:R1:W-:Y:S04]  /*10900*/  STS.U16 [R15+UR6+0x6000], R21 ;  /* 0x006000150f007988 */ /* 0x0003e80008000406 */
[----:B------:R-:W-:Y:S04]  /*10910*/  STS.U16 [R15+UR6+0xf000], R8 ;  /* 0x00f000080f007988 */ /* 0x000fe80008000406 */
[----:B0-----:R-:W3:Y:S04]  /*10920*/  LDL.LU R23, [R1+0x138] ;  /* 0x0001380001177983 */ /* 0x001ee80000300800 */
[----:B------:R0:W-:Y:S04]  /*10930*/  STS.U16 [R7+UR6+0x200], R19 ;  /* 0x0002001307007988 */ /* 0x0001e80008000406 */
[----:B-1----:R-:W3:Y:S04]  /*10940*/  LDL.LU R21, [R1+0xfc] ;  /* 0x0000fc0001157983 */ /* 0x002ee80000300800 */
[----:B------:R1:W-:Y:S04]  /*10950*/  STS.U16 [R7+UR6+0x300], R17 ;  /* 0x0003001107007988 */ /* 0x0003e80008000406 */
        /* <DEDUP_REMOVED lines=9> */
[----:B-1----:R-:W3:Y:S04]  /*109f0*/  LDL.LU R28, [R1+0x60] ;  /* 0x00006000011c7983 */ /* 0x002ee80000300800 */
[----:B------:R0:W-:Y:S04]  /*10a00*/  STS.U16 [R7+UR6+0x4300], R2 ;  /* 0x0043000207007988 */ /* 0x0001e80008000406 */
[----:B------:R1:W-:Y:S04]  /*10a10*/  STS.U16 [R7+UR6+0x6300], R6 ;  /* 0x0063000607007988 */ /* 0x0003e80008000406 */
[----:B0-----:R-:W3:Y:S04]  /*10a20*/  LDL.LU R2, [R1+0x5c] ;  /* 0x00005c0001027983 */ /* 0x001ee80000300800 */
[----:B-1----:R-:W3:Y:S04]  /*10a30*/  LDL.LU R6, [R1+0x58] ;  /* 0x0000580001067983 */ /* 0x002ee80000300800 */
[----:B------:R0:W-:Y:S01]  /*10a40*/  STS.U16 [R7+UR6+0x8200], R5 ;  /* 0x0082000507007988 */ /* 0x0001e20008000406 */
[----:B------:R-:W-:-:S03]  /*10a50*/  LOP3.LUT R8, R26, 0x10, R25, 0x78, !PT ;  /* 0x000000101a087812 */ /* 0x000fc600078e7819 */
[----:B0-----:R-:W3:Y:S04]  /*10a60*/  LDL.LU R5, [R1+0x54] ;  /* 0x0000540001057983 */ /* 0x001ee80000300800 */
[----:B------:R-:W-:Y:S04]  /*10a70*/  STL [R1+0x296c], R0 ;  /* 0x00296c0001007387 */ /* 0x000fe80000100800 */
[----:B--2---:R0:W-:Y:S02]  /*10a80*/  STS.U16 [R7+UR6+0x2300], R9 ;  /* 0x0023000907007988 */ /* 0x0041e40008000406 */
[----:B0-----:R-:W-:-:S05]  /*10a90*/  LOP3.LUT R9, R0, 0x10, RZ, 0xc0, !PT ;  /* 0x0000001000097812 */ /* 0x001fca00078ec0ff */
[----:B------:R-:W-:Y:S01]  /*10aa0*/  IMAD R0, R9, 0x20, R8 ;  /* 0x0000002009007824 */ /* 0x000fe200078e0208 */
[----:B------:R-:W-:-:S04]  /*10ab0*/  LOP3.LUT R8, R15, 0x20, RZ, 0x3c, !PT ;  /* 0x000000200f087812 */ /* 0x000fc800078e3cff */
[----:B------:R-:W-:Y:S04]  /*10ac0*/  STL [R1+0x144], R0 ;  /* 0x0001440001007387 */ /* 0x000fe80000100800 */
[----:B------:R0:W-:Y:S04]  /*10ad0*/  STL [R1+0x298c], R15 ;  /* 0x00298c0f01007387 */ /* 0x0001e80000100800 */
[----:B0-----:R-:W2:Y:S04]  /*10ae0*/  LDL.LU R15, [R1+0x4b4] ;  /* 0x0004b400010f7983 */ /* 0x001ea80000300800 */
[----:B------:R-:W2:Y:S04]  /*10af0*/  LDL.LU R9, [R1+0x39c] ;  /* 0x00039c0001097983 */ /* 0x000ea80000300800 */
[----:B------:R-:W-:Y:S04]  /*10b00*/  STS.U16 [R7+UR6+0x3300], R10 ;  /* 0x0033000a07007988 */ /* 0x000fe80008000406 */
[----:B------:R-:W-:Y:S04]  /*10b10*/  STS.U16 [R7+UR6+0x4200], R11 ;  /* 0x0042000b07007988 */ /* 0x000fe80008000406 */
[----:B------:R-:W-:Y:S04]  /*10b20*/  STS.U16 [R7+UR6+0x5200], R12 ;  /* 0x0052000c07007988 */ /* 0x000fe80008000406 */
[----:B------:R-:W-:Y:S04]  /*10b30*/  STS.U16 [R7+UR6+0x5300], R16 ;  /* 0x0053001007007988 */ /* 0x000fe80008000406 */
[----:B----4-:R-:W-:Y:S04]  /*10b40*/  STS.U16 [R7+UR6+0x6200], R18 ;  /* 0x0062001207007988 */ /* 0x010fe80008000406 */
[----:B---3--:R-:W-:Y:S04]  /*10b50*/  STS.U16 [R7+UR6+0x7200], R20 ;  /* 0x0072001407007988 */ /* 0x008fe80008000406 */
[----:B------:R-:W-:Y:S04]  /*10b60*/  STS.U16 [R7+UR6+0x7300], R22 ;  /* 0x0073001607007988 */ /* 0x000fe80008000406 */
        /* <DEDUP_REMOVED lines=8> */
[----:B------:R0:W-:Y:S04]  /*10bf0*/  STS.U16 [R7+UR6+0xe200], R28 ;  /* 0x00e2001c07007988 */ /* 0x0001e80008000406 */
[----:B0-----:R-:W3:Y:S04]  /*10c00*/  LDL.LU R28, [R1+0x394] ;  /* 0x00039400011c7983 */ /* 0x001ee80000300800 */
[----:B------:R-:W4:Y:S04]  /*10c10*/  LDL.LU R0, [R1+0x334] ;  /* 0x0003340001007983 */ /* 0x000f280000300800 */
[----:B------:R-:W4:Y:S04]  /*10c20*/  LDL.LU R26, [R1+0x32c] ;  /* 0x00032c00011a7983 */ /* 0x000f280000300800 */
[----:B------:R0:W-:Y:S04]  /*10c30*/  STS.U16 [R7+UR6+0xe300], R2 ;  /* 0x00e3000207007988 */ /* 0x0001e80008000406 */
[----:B------:R-:W4:Y:S04]  /*10c40*/  LDL.LU R10, [R1+0x300] ;  /* 0x00030000010a7983 */ /* 0x000f280000300800 */
[----:B------:R1:W-:Y:S04]  /*10c50*/  STS.U16 [R7+UR6+0xf200], R6 ;  /* 0x00f2000607007988 */ /* 0x0003e80008000406 */
[----:B0-----:R-:W4:Y:S04]  /*10c60*/  LDL.LU R2, [R1+0x2e8] ;  /* 0x0002e80001027983 */ /* 0x001f280000300800 */
[----:B------:R-:W4:Y:S04]  /*10c70*/  LDL.LU R11, [R1+0x2d0] ;  /* 0x0002d000010b7983 */ /* 0x000f280000300800 */
[----:B------:R-:W4:Y:S04]  /*10c80*/  LDL.LU R12, [R1+0x2a0] ;  /* 0x0002a000010c7983 */ /* 0x000f280000300800 */
[----:B------:R-:W-:Y:S04]  /*10c90*/  STS.U16 [R7+UR6+0xc300], R13 ;  /* 0x00c3000d07007988 */ /* 0x000fe80008000406 */
[----:B------:R-:W-:Y:S04]  /*10ca0*/  STS.U16 [R7+UR6+0xd200], R4 ;  /* 0x00d2000407007988 */ /* 0x000fe80008000406 */
[----:B------:R-:W-:Y:S04]  /*10cb0*/  STS.U16 [R7+UR6+0xd300], R3 ;  /* 0x00d3000307007988 */ /* 0x000fe80008000406 */
[----:B-1----:R-:W4:Y:S04]  /*10cc0*/  LDL.LU R6, [R1+0x26c] ;  /* 0x00026c0001067983 */ /* 0x002f280000300800 */
[----:B------:R0:W-:Y:S04]  /*10cd0*/  STS.U16 [R7+UR6+0xf300], R5 ;  /* 0x00f3000507007988 */ /* 0x0001e80008000406 */
[----:B0-----:R-:W4:Y:S04]  /*10ce0*/  LDL.LU R7, [R1+0x4b0] ;  /* 0x0004b00001077983 */ /* 0x001f280000300800 */
[----:B------:R-:W4:Y:S04]  /*10cf0*/  LDL.LU R16, [R1+0x268] ;  /* 0x0002680001107983 */ /* 0x000f280000300800 */
        /* <DEDUP_REMOVED lines=16> */
[----:B--2---:R0:W-:Y:S04]  /*10e00*/  STS.U16 [R8+UR6+0x400], R15 ;  /* 0x0004000f08007988 */ /* 0x0041e80008000406 */
[----:B0-----:R-:W2:Y:S04]  /*10e10*/  LDL.LU R15, [R1+0x298c] ;  /* 0x00298c00010f7983 */ /* 0x001ea80000300800 */
[----:B---3--:R0:W-:Y:S04]  /*10e20*/  STS.U16 [R8+UR6+0x1500], R28 ;  /* 0x0015001c08007988 */ /* 0x0081e80008000406 */
[----:B0-----:R-:W3:Y:S04]  /*10e30*/  LDL.LU R28, [R1+0x4c] ;  /* 0x00004c00011c7983 */ /* 0x001ee80000300800 */
[----:B----4-:R0:W-:Y:S04]  /*10e40*/  STS.U16 [R8+UR6+0x3500], R2 ;  /* 0x0035000208007988 */ /* 0x0101e80008000406 */
[----:B0-----:R-:W4:Y:S04]  /*10e50*/  LDL.LU R2, [R1+0x48] ;  /* 0x0000480001027983 */ /* 0x001f280000300800 */
[----:B------:R0:W-:Y:S04]  /*10e60*/  STS.U16 [R8+UR6+0x5400], R6 ;  /* 0x0054000608007988 */ /* 0x0001e80008000406 */
[----:B0-----:R-:W4:Y:S04]  /*10e70*/  LDL.LU R6, [R1+0x44] ;  /* 0x0000440001067983 */ /* 0x001f280000300800 */
[----:B------:R2:W-:Y:S02]  /*10e80*/  STS.U16 [R8+UR6+0x500], R7 ;  /* 0x0005000708007988 */ /* 0x0005e40008000406 */
[----:B--2---:R-:W-:-:S05]  /*10e90*/  LOP3.LUT R7, R15, 0x30, RZ, 0x3c, !PT ;  /* 0x000000300f077812 */ /* 0x004fca00078e3cff */
[----:B------:R0:W-:Y:S04]  /*10ea0*/  STL [R1+0x2988], R7 ;  /* 0x0029880701007387 */ /* 0x0001e80000100800 */
[----:B0-----:R-:W2:Y:S04]  /*10eb0*/  LDL.LU R7, [R1+0x40] ;  /* 0x0000400001077983 */ /* 0x001ea80000300800 */
[----:B------:R0:W-:Y:S04]  /*10ec0*/  STL [R1+0x2984], R15 ;  /* 0x0029840f01007387 */ /* 0x0001e80000100800 */
[----:B------:R1:W-:Y:S04]  /*10ed0*/  STS.U16 [R8+UR6+0x1400], R9 ;  /* 0x0014000908007988 */ /* 0x0003e80008000406 */
[----:B------:R1:W-:Y:S04]  /*10ee0*/  STS.U16 [R8+UR6+0x2400], R0 ;  /* 0x0024000008007988 */ /* 0x0003e80008000406 */
[----:B0-----:R-:W2:Y:S04]  /*10ef0*/  LDL.LU R15, [R1+0x4ac] ;  /* 0x0004ac00010f7983 */ /* 0x001ea80000300800 */
[----:B-1----:R-:W2:Y:S04]  /*10f00*/  LDL.LU R9, [R1+0x390] ;  /* 0x0003900001097983 */ /* 0x002ea80000300800 */
[----:B------:R-:W2:Y:S04]  /*10f10*/  LDL.LU R0, [R1+0x36c] ;  /* 0x00036c0001007983 */ /* 0x000ea80000300800 */
        /* <DEDUP_REMOVED lines=8> */
[----:B---3--:R0:W-:Y:S04]  /*10fa0*/  STS.U16 [R8+UR6+0xe400], R28 ;  /* 0x00e4001c08007988 */ /* 0x0081e80008000406 */
[----:B0-----:R-:W3:Y:S04]  /*10fb0*/  LDL.LU R28, [R1+0x328] ;  /* 0x00032800011c7983 */ /* 0x001ee80000300800 */
[----:B------:R-:W3:Y:S04]  /*10fc0*/  LDL.LU R26, [R1+0x324] ;  /* 0x00032400011a7983 */ /* 0x000ee80000300800 */
[----:B------:R-:W3:Y:S04]  /*10fd0*/  LDL.LU R10, [R1+0x2f4] ;  /* 0x0002f400010a7983 */ /* 0x000ee80000300800 */
[----:B----4-:R0:W-:Y:S04]  /*10fe0*/  STS.U16 [R8+UR6+0xe500], R2 ;  /* 0x00e5000208007988 */ /* 0x0101e80008000406 */
[----:B------:R1:W-:Y:S04]  /*10ff0*/  STS.U16 [R8+UR6+0x7500], R29 ;  /* 0x0075001d08007988 */ /* 0x0003e80008000406 */
[----:B0-----:R-:W4:Y:S04]  /*11000*/  LDL.LU R2, [R1+0x2f0] ;  /* 0x0002f00001027983 */ /* 0x001f280000300800 */
[----:B------:R-:W3:Y:S04]  /*11010*/  LDL.LU R11, [R1+0x2a8] ;  /* 0x0002a800010b7983 */ /* 0x000ee80000300800 */
[----:B------:R-:W3:Y:S04]  /*11020*/  LDL.LU R12, [R1+0x2a4] ;  /* 0x0002a400010c7983 */ /* 0x000ee80000300800 */
[----:B------:R-:W3:Y:S04]  /*11030*/  LDL.LU R16, [R1+0x274] ;  /* 0x0002740001107983 */ /* 0x000ee80000300800 */
[----:B------:R-:W3:Y:S04]  /*11040*/  LDL.LU R18, [R1+0x270] ;  /* 0x0002700001127983 */ /* 0x000ee80000300800 */
[----:B------:R-:W3:Y:S04]  /*11050*/  LDL.LU R20, [R1+0x238] ;  /* 0x0002380001147983 */ /* 0x000ee80000300800 */
[----:B------:R-:W3:Y:S04]  /*11060*/  LDL.LU R22, [R1+0x22c] ;  /* 0x00022c0001167983 */ /* 0x000ee80000300800 */
        /* <DEDUP_REMOVED lines=26> */
[----:B0-----:R-:W3:Y:S04]  /*11210*/  LDL.LU R6, [R1+0x50] ;  /* 0x0000500001067983 */ /* 0x001ee80000300800 */
[----:B--2---:R0:W-:Y:S04]  /*11220*/  STS.U16 [R8+UR6+0xf500], R7 ;  /* 0x00f5000708007988 */ /* 0x0041e80008000406 */
[----:B0-----:R-:W2:Y:S04]  /*11230*/  LDL.LU R7, [R1+0x2988] ;  /* 0x0029880001077983 */ /* 0x001ea80000300800 */
[----:B------:R-:W3:Y:S04]  /*11240*/  LDL.LU R8, [R1+0x358] ;  /* 0x0003580001087983 */ /* 0x000ee80000300800 */
[----:B--2---:R0:W-:Y:S04]  /*11250*/  STS.U16 [R7+UR6+0x600], R15 ;  /* 0x0006000f07007988 */ /* 0x0041e80008000406 */
[----:B0-----:R-:W2:Y:S04]  /*11260*/  LDL.LU R15, [R1+0x2984] ;  /* 0x00298400010f7983 */ /* 0x001ea80000300800 */
[----:B---3--:R-:W-:Y:S04]  /*11270*/  STS.U16 [R7+UR6+0x700], R8 ;  /* 0x0007000807007988 */ /* 0x008fe80008000406 */
[----:B------:R0:W-:Y:S04]  /*11280*/  STS.U16 [R7+UR6+0x2600], R28 ;  /* 0x0026001c07007988 */ /* 0x0001e80008000406 */
[----:B----4-:R1:W-:Y:S04]  /*11290*/  STS.U16 [R7+UR6+0x3700], R2 ;  /* 0x0037000207007988 */ /* 0x0103e80008000406 */
[----:B0-----:R-:W3:Y:S04]  /*112a0*/  LDL.LU R28, [R1+0x34] ;  /* 0x00003400011c7983 */ /* 0x001ee80000300800 */
[----:B-1----:R-:W4:Y:S01]  /*112b0*/  LDL.LU R2, [R1+0x30] ;  /* 0x0000300001027983 */ /* 0x002f220000300800 */
[----:B--2---:R-:W-:-:S05]  /*112c0*/  LOP3.LUT R8, R15, 0x40, RZ, 0x3c, !PT ;  /* 0x000000400f087812 */ /* 0x004fca00078e3cff */
[----:B------:R0:W-:Y:S04]  /*112d0*/  STL [R1+0x297c], R8 ;  /* 0x00297c0801007387 */ /* 0x0001e80000100800 */
[----:B0-----:R-:W2:Y:S04]  /*112e0*/  LDL.LU R8, [R1+0x28] ;  /* 0x0000280001087983 */ /* 0x001ea80000300800 */
[----:B------:R-:W-:Y:S04]  /*112f0*/  STS.U16 [R7+UR6+0x1600], R9 ;  /* 0x0016000907007988 */ /* 0x000fe80008000406 */
[----:B---3--:R-:W-:Y:S04]  /*11300*/  STS.U16 [R7+UR6+0xe600], R28 ;  /* 0x00e6001c07007988 */ /* 0x008fe80008000406 */
[----:B------:R-:W-:Y:S04]  /*11310*/  STS.U16 [R7+UR6+0x1700], R0 ;  /* 0x0017000007007988 */ /* 0x000fe80008000406 */
[----:B------:R-:W-:Y:S04]  /*11320*/  STS.U16 [R7+UR6+0x2700], R26 ;  /* 0x0027001a07007988 */ /* 0x000fe80008000406 */
[----:B------:R-:W-:Y:S04]  /*11330*/  STS.U16 [R7+UR6+0x3600], R10 ;  /* 0x0036000a07007988 */ /* 0x000fe80008000406 */
[----:B--2---:R0:W-:Y:S04]  /*11340*/  STL [R1+0x2980], R8 ;  /* 0x0029800801007387 */ /* 0x0041e80000100800 */
[----:B0-----:R-:W2:Y:S04]  /*11350*/  LDL.LU R8, [R1+0x2c] ;  /* 0x00002c0001087983 */ /* 0x001ea80000300800 */
[----:B------:R0:W-:Y:S04]  /*11360*/  STL [R1+0x2978], R15 ;  /* 0x0029780f01007387 */ /* 0x0001e80000100800 */
[----:B------:R1:W-:Y:S04]  /*11370*/  STS.U16 [R7+UR6+0x4600], R11 ;  /* 0x0046000b07007988 */ /* 0x0003e80008000406 */
[----:B0-----:R-:W3:Y:S04]  /*11380*/  LDL.LU R15, [R1+0x4a8] ;  /* 0x0004a800010f7983 */ /* 0x001ee80000300800 */
        /* <DEDUP_REMOVED lines=43> */
[----:B----4-:R1:W-:Y:S04]  /*11640*/  STS.U16 [R7+UR6+0xe700], R2 ;  /* 0x00e7000207007988 */ /* 0x0103e80008000406 */
[----:B0-----:R-:W4:Y:S04]  /*11650*/  LDL.LU R6, [R1+0x3c] ;  /* 0x00003c0001067983 */ /* 0x001f280000300800 */
[----:B-1----:R-:W3:Y:S04]  /*11660*/  LDL.LU R2, [R1+0x38] ;  /* 0x0000380001027983 */ /* 0x002ee80000300800 */
[----:B--2---:R0:W-:Y:S04]  /*11670*/  STS.U16 [R7+UR6+0xf600], R8 ;  /* 0x00f6000807007988 */ /* 0x0041e80008000406 */
[----:B0-----:R-:W2:Y:S04]  /*11680*/  LDL.LU R8, [R1+0x2980] ;  /* 0x0029800001087983 */ /* 0x001ea80000300800 */
[----:B--2---:R0:W-:Y:S04]  /*11690*/  STS.U16 [R7+UR6+0xf700], R8 ;  /* 0x00f7000807007988 */ /* 0x0041e80008000406 */
[----:B0-----:R-:W3:Y:S04]  /*116a0*/  LDL.LU R8, [R1+0x297c] ;  /* 0x00297c0001087983 */ /* 0x001ee80000300800 */
[----:B------:R-:W2:Y:S04]  /*116b0*/  LDL.LU R7, [R1+0x4a4] ;  /* 0x0004a40001077983 */ /* 0x000ea80000300800 */
[----:B---3--:R0:W-:Y:S04]  /*116c0*/  STS.U16 [R8+UR6+0x800], R15 ;  /* 0x0008000f08007988 */ /* 0x0081e80008000406 */
[----:B0-----:R-:W3:Y:S04]  /*116d0*/  LDL.LU R15, [R1+0x2978] ;  /* 0x00297800010f7983 */ /* 0x001ee80000300800 */
[----:B------:R0:W-:Y:S04]  /*116e0*/  STS.U16 [R8+UR6+0x1900], R28 ;  /* 0x0019001c08007988 */ /* 0x0001e80008000406 */
[----:B0-----:R-:W4:Y:S04]  /*116f0*/  LDL.LU R28, [R1+0x20] ;  /* 0x00002000011c7983 */ /* 0x001f280000300800 */
[----:B--2---:R-:W-:Y:S04]  /*11700*/  STS.U16 [R8+UR6+0x900], R7 ;  /* 0x0009000708007988 */ /* 0x004fe80008000406 */
[----:B------:R0:W-:Y:S04]  /*11710*/  STS.U16 [R8+UR6+0xc900], R5 ;  /* 0x00c9000508007988 */ /* 0x0001e80008000406 */
[----:B------:R1:W-:Y:S04]  /*11720*/  STS.U16 [R8+UR6+0xd900], R2 ;  /* 0x00d9000208007988 */ /* 0x0003e80008000406 */
[----:B0-----:R-:W2:Y:S04]  /*11730*/  LDL.LU R5, [R1+0x1c] ;  /* 0x00001c0001057983 */ /* 0x001ea80000300800 */
[----:B-1----:R-:W2:Y:S01]  /*11740*/  LDL.LU R2, [R1+0x18] ;  /* 0x0000180001027983 */ /* 0x002ea20000300800 */
[----:B---3--:R-:W-:-:S05]  /*11750*/  LOP3.LUT R7, R15, 0x50, RZ, 0x3c, !PT ;  /* 0x000000500f077812 */ /* 0x008fca00078e3cff */
[----:B------:R0:W-:Y:S04]  /*11760*/  STL [R1+0x2974], R7 ;  /* 0x0029740701007387 */ /* 0x0001e80000100800 */
[----:B0-----:R-:W3:Y:S04]  /*11770*/  LDL.LU R7, [R1+0x14] ;  /* 0x0000140001077983 */ /* 0x001ee80000300800 */
[----:B------:R0:W-:Y:S04]  /*11780*/  STL [R1+0x2970], R15 ;  /* 0x0029700f01007387 */ /* 0x0001e80000100800 */
[----:B------:R1:W-:Y:S04]  /*11790*/  STS.U16 [R8+UR6+0x2800], R0 ;  /* 0x0028000008007988 */ /* 0x0003e80008000406 */
[----:B----4-:R4:W-:Y:S04]  /*117a0*/  STS.U16 [R8+UR6+0xe800], R28 ;  /* 0x00e8001c08007988 */ /* 0x0109e80008000406 */
[----:B0-----:R-:W3:Y:S04]  /*117b0*/  LDL.LU R15, [R1+0x4a0] ;  /* 0x0004a000010f7983 */ /* 0x001ee80000300800 */
[----:B-1----:R-:W3:Y:S04]  /*117c0*/  LDL.LU R0, [R1+0x49c] ;  /* 0x00049c0001007983 */ /* 0x002ee80000300800 */
[----:B------:R0:W-:Y:S04]  /*117d0*/  STS.U16 [R8+UR6+0x1800], R9 ;  /* 0x0018000908007988 */ /* 0x0001e80008000406 */
[----:B----4-:R-:W4:Y:S04]  /*117e0*/  LDL.LU R28, [R1+0x360] ;  /* 0x00036000011c7983 */ /* 0x010f280000300800 */
[----:B------:R1:W-:Y:S04]  /*117f0*/  STS.U16 [R8+UR6+0x2900], R26 ;  /* 0x0029001a08007988 */ /* 0x0003e80008000406 */
[----:B0-----:R-:W4:Y:S04]  /*11800*/  LDL.LU R9, [R1+0x318] ;  /* 0x0003180001097983 */ /* 0x001f280000300800 */
[----:B------:R0:W-:Y:S04]  /*11810*/  STS.U16 [R8+UR6+0x3800], R10 ;  /* 0x0038000a08007988 */ /* 0x0001e80008000406 */
[----:B-1----:R-:W4:Y:S04]  /*11820*/  LDL.LU R26, [R1+0x314] ;  /* 0x00031400011a7983 */ /* 0x002f280000300800 */
        /* <DEDUP_REMOVED lines=38> */
[----:B--2---:R0:W-:Y:S04]  /*11a90*/  STS.U16 [R8+UR6+0xe900], R5 ;  /* 0x00e9000508007988 */ /* 0x0041e80008000406 */
[----:B-1----:R-:W2:Y:S04]  /*11aa0*/  LDL.LU R3, [R1+0x98] ;  /* 0x0000980001037983 */ /* 0x002ea80000300800 */
[----:B------:R1:W-:Y:S04]  /*11ab0*/  STS.U16 [R8+UR6+0xf800], R2 ;  /* 0x00f8000208007988 */ /* 0x0003e80008000406 */
[----:B0-----:R-:W2:Y:S04]  /*11ac0*/  LDL.LU R5, [R1+0x24] ;  /* 0x0000240001057983 */ /* 0x001ea80000300800 */
[----:B-1----:R-:W2:Y:S04]  /*11ad0*/  LDL.LU R2, [R1+0x10] ;  /* 0x0000100001027983 */ /* 0x002ea80000300800 */
[----:B---3--:R0:W-:Y:S04]  /*11ae0*/  STS.U16 [R8+UR6+0xf900], R7 ;  /* 0x00f9000708007988 */ /* 0x0081e80008000406 */
[----:B0-----:R-:W3:Y:S04]  /*11af0*/  LDL.LU R7, [R1+0x2974] ;  /* 0x0029740001077983 */ /* 0x001ee80000300800 */
[----:B------:R-:W2:Y:S04]  /*11b00*/  LDL.LU R8, [R1+0x4b8] ;  /* 0x0004b80001087983 */ /* 0x000ea80000300800 */
[----:B---3--:R0:W-:Y:S04]  /*11b10*/  STS.U16 [R7+UR6+0xa00], R15 ;  /* 0x000a000f07007988 */ /* 0x0081e80008000406 */
[----:B------:R1:W-:Y:S04]  /*11b20*/  STS.U16 [R7+UR6+0xb00], R0 ;  /* 0x000b000007007988 */ /* 0x0003e80008000406 */
[----:B----4-:R3:W-:Y:S04]  /*11b30*/  STS.U16 [R7+UR6+0x1a00], R28 ;  /* 0x001a001c07007988 */ /* 0x0107e80008000406 */
[----:B0-----:R-:W4:Y:S04]  /*11b40*/  LDL.LU R15, [R1+0x2970] ;  /* 0x00297000010f7983 */ /* 0x001f280000300800 */
[----:B-1----:R-:W4:Y:S04]  /*11b50*/  LDL.LU R0, [R1+0x296c] ;  /* 0x00296c0001007983 */ /* 0x002f280000300800 */
[----:B---3--:R-:W3:Y:S04]  /*11b60*/  LDL.LU R28, [R1+0x2968] ;  /* 0x00296800011c7983 */ /* 0x008ee80000300800 */
[----:B------:R0:W-:Y:S04]  /*11b70*/  STS.U16 [R7+UR6+0x6b00], R29 ;  /* 0x006b001d07007988 */ /* 0x0001e80008000406 */
[----:B------:R1:W-:Y:S04]  /*11b80*/  STS.U16 [R7+UR6+0xca00], R6 ;  /* 0x00ca000607007988 */ /* 0x0003e80008000406 */
[----:B0-----:R-:W3:Y:S04]  /*11b90*/  LDL.LU R29, [R1+0x4] ;  /* 0x00000400011d7983 */ /* 0x001ee80000300800 */
[----:B-1----:R-:W3:Y:S04]  /*11ba0*/  LDL.LU R6, [R1] ;  /* 0x0000000001067983 */ /* 0x002ee80000300800 */
[----:B------:R0:W-:Y:S04]  /*11bb0*/  STS.U16 [R7+UR6+0x7b00], R14 ;  /* 0x007b000e07007988 */ /* 0x0001e80008000406 */
[----:B------:R1:W-:Y:S04]  /*11bc0*/  STS.U16 [R7+UR6+0x8a00], R25 ;  /* 0x008a001907007988 */ /* 0x0003e80008000406 */
[----:B------:R2:W-:Y:S04]  /*11bd0*/  STS.U16 [R7+UR6+0x8b00], R24 ;  /* 0x008b001807007988 */ /* 0x0005e80008000406 */
[----:B0-----:R-:W3:Y:S04]  /*11be0*/  LDL.LU R14, [R1+0x498] ;  /* 0x00049800010e7983 */ /* 0x001ee80000300800 */
[----:B-1----:R-:W3:Y:S04]  /*11bf0*/  LDL.LU R25, [R1+0x494] ;  /* 0x0004940001197983 */ /* 0x002ee80000300800 */
[----:B------:R0:W-:Y:S04]  /*11c00*/  STS.U16 [R7+UR6+0xab00], R17 ;  /* 0x00ab001107007988 */ /* 0x0001e80008000406 */
[----:B--2---:R-:W2:Y:S04]  /*11c10*/  LDL.LU R24, [R1+0x35c] ;  /* 0x00035c0001187983 */ /* 0x004ea80000300800 */
[----:B------:R1:W-:Y:S04]  /*11c20*/  STS.U16 [R7+UR6+0xba00], R13 ;  /* 0x00ba000d07007988 */ /* 0x0003e80008000406 */
[----:B0-----:R-:W2:Y:S04]  /*11c30*/  LDL.LU R17, [R1+0x350] ;  /* 0x0003500001117983 */ /* 0x001ea80000300800 */
[----:B------:R0:W-:Y:S04]  /*11c40*/  STS.U16 [R7+UR6+0xbb00], R4 ;  /* 0x00bb000407007988 */ /* 0x0001e80008000406 */
[----:B-1----:R-:W2:Y:S04]  /*11c50*/  LDL.LU R13, [R1+0x310] ;  /* 0x00031000010d7983 */ /* 0x002ea80000300800 */
        /* <DEDUP_REMOVED lines=30> */
[----:B------:R-:W-:Y:S04]  /*11e40*/  STS.U16 [R7+UR6+0x1b00], R8 ;  /* 0x001b000807007988 */ /* 0x000fe80008000406 */
[----:B------:R0:W-:Y:S04]  /*11e50*/  STS.U16 [R7+UR6+0xaa00], R19 ;  /* 0x00aa001307007988 */ /* 0x0001e80008000406 */
[----:B-1----:R-:W2:Y:S04]  /*11e60*/  LDL.LU R21, [R1+0xd0] ;  /* 0x0000d00001157983 */ /* 0x002ea80000300800 */
[----:B0-----:R-:W2:Y:S01]  /*11e70*/  LDL.LU R19, [R1+0x94] ;  /* 0x0000940001137983 */ /* 0x001ea20000300800 */
[----:B----4-:R-:W-:-:S03]  /*11e80*/  LOP3.LUT R8, R15, 0x60, RZ, 0x3c, !PT ;  /* 0x000000600f087812 */ /* 0x010fc600078e3cff */
[----:B------:R-:W4:Y:S04]  /*11e90*/  LDL.LU R15, [R1+0x244] ;  /* 0x00024400010f7983 */ /* 0x000f280000300800 */
[----:B---3--:R0:W-:Y:S04]  /*11ea0*/  STS.U16 [R7+UR6+0xea00], R28 ;  /* 0x00ea001c07007988 */ /* 0x0081e80008000406 */
[----:B0-----:R-:W3:Y:S04]  /*11eb0*/  LDL.LU R28, [R1+0x90] ;  /* 0x00009000011c7983 */ /* 0x001ee80000300800 */
[----:B------:R0:W-:Y:S04]  /*11ec0*/  STS.U16 [R7+UR6+0xeb00], R29 ;  /* 0x00eb001d07007988 */ /* 0x0001e80008000406 */
[----:B------:R1:W-:Y:S04]  /*11ed0*/  STS.U16 [R7+UR6+0xfa00], R6 ;  /* 0x00fa000607007988 */ /* 0x0003e80008000406 */
[----:B0-----:R-:W2:Y:S04]  /*11ee0*/  LDL.LU R29, [R1+0x2964] ;  /* 0x00296400011d7983 */ /* 0x001ea80000300800 */
[----:B-1----:R-:W2:Y:S04]  /*11ef0*/  LDL.LU R6, [R1+0x2960] ;  /* 0x0029600001067983 */ /* 0x002ea80000300800 */
[----:B--2---:R0:W-:Y:S04]  /*11f00*/  STS.U16 [R7+UR6+0xfb00], R6 ;  /* 0x00fb000607007988 */ /* 0x0041e80008000406 */
[----:B------:R1:W-:Y:S04]  /*11f10*/  STS.U16 [R8+UR6+0xc00], R14 ;  /* 0x000c000e08007988 */ /* 0x0003e80008000406 */
[----:B------:R2:W-:Y:S04]  /*11f20*/  STS.U16 [R8+UR6+0xd00], R25 ;  /* 0x000d001908007988 */ /* 0x0005e80008000406 */
[----:B0-----:R-:W4:Y:S04]  /*11f30*/  LDL.LU R6, [R1+0x298] ;  /* 0x0002980001067983 */ /* 0x001f280000300800 */
[----:B------:R-:W4:Y:S04]  /*11f40*/  LDL.LU R7, [R1+0x258] ;  /* 0x0002580001077983 */ /* 0x000f280000300800 */
[----:B-1----:R-:W4:Y:S04]  /*11f50*/  LDL.LU R14, [R1+0x295c] ;  /* 0x00295c00010e7983 */ /* 0x002f280000300800 */
[----:B--2---:R-:W2:Y:S04]  /*11f60*/  LDL.LU R25, [R1+0x2958] ;  /* 0x0029580001197983 */ /* 0x004ea80000300800 */
[----:B------:R0:W-:Y:S04]  /*11f70*/  STS.U16 [R8+UR6+0x1c00], R24 ;  /* 0x001c001808007988 */ /* 0x0001e80008000406 */
[----:B------:R1:W-:Y:S04]  /*11f80*/  STS.U16 [R8+UR6+0x1d00], R17 ;  /* 0x001d001108007988 */ /* 0x0003e80008000406 */
[----:B------:R3:W-:Y:S04]  /*11f90*/  STS.U16 [R8+UR6+0x2c00], R13 ;  /* 0x002c000d08007988 */ /* 0x0007e80008000406 */
[----:B0-----:R-:W2:Y:S04]  /*11fa0*/  LDL.LU R24, [R1+0x2954] ;  /* 0x0029540001187983 */ /* 0x001ea80000300800 */
[----:B-1----:R-:W2:Y:S04]  /*11fb0*/  LDL.LU R17, [R1+0x2950] ;  /* 0x0029500001117983 */ /* 0x002ea80000300800 */
[----:B---3--:R-:W3:Y:S04]  /*11fc0*/  LDL.LU R13, [R1+0x294c] ;  /* 0x00294c00010d7983 */ /* 0x008ee80000300800 */
        /* <DEDUP_REMOVED lines=9> */
[----:B------:R-:W-:Y:S04]  /*12060*/  STL [R1+0x1f94], R29 ;  /* 0x001f941d01007387 */ /* 0x000fe80000100800 */
[----:B0-----:R-:W3:Y:S04]  /*12070*/  LDL.LU R23, [R1+0x490] ;  /* 0x0004900001177983 */ /* 0x001ee80000300800 */
[----:B------:R0:W-:Y:S04]  /*12080*/  STS.U16 [R8+UR6+0xbd00], R21 ;  /* 0x00bd001508007988 */ /* 0x0001e80008000406 */
[----:B------:R1:W-:Y:S04]  /*12090*/  STS.U16 [R8+UR6+0xcc00], R19 ;  /* 0x00cc001308007988 */ /* 0x0003e80008000406 */
[----:B0-----:R-:W3:Y:S04]  /*120a0*/  LDL.LU R21, [R1+0x48c] ;  /* 0x00048c0001157983 */ /* 0x001ee80000300800 */
[----:B-1----:R-:W3:Y:S04]  /*120b0*/  LDL.LU R19, [R1+0x34c] ;  /* 0x00034c0001137983 */ /* 0x002ee80000300800 */
[----:B------:R-:W-:Y:S04]  /*120c0*/  STS.U16 [R8+UR6+0xcd00], R28 ;  /* 0x00cd001c08007988 */ /* 0x000fe80008000406 */
[----:B----4-:R-:W-:Y:S04]  /*120d0*/  STS.U16 [R8+UR6+0x5d00], R15 ;  /* 0x005d000f08007988 */ /* 0x010fe80008000406 */
        /* <DEDUP_REMOVED lines=10> */
[----:B------:R0:W-:Y:S02]  /*12180*/  STS.U16 [R8+UR6+0x4d00], R6 ;  /* 0x004d000608007988 */ /* 0x0001e40008000406 */
[----:B0-----:R-:W-:-:S02]  /*12190*/  SHF.L.U32 R6, R29, 0x1, RZ ;  /* 0x000000011d067819 */ /* 0x001fc400000006ff */
[----:B------:R-:W4:Y:S04]  /*121a0*/  LDL.LU R29, [R1+0x344] ;  /* 0x00034400011d7983 */ /* 0x000f280000300800 */
[----:B------:R-:W-:Y:S04]  /*121b0*/  STS.U16 [R8+UR6+0x5c00], R7 ;  /* 0x005c000708007988 */ /* 0x000fe80008000406 */
[----:B--2---:R0:W-:Y:S04]  /*121c0*/  STS.U16 [R8+UR6+0xdc00], R2 ;  /* 0x00dc000208007988 */ /* 0x0041e80008000406 */
[----:B0-----:R-:W2:Y:S04]  /*121d0*/  LDL.LU R2, [R1+0x308] ;  /* 0x0003080001027983 */ /* 0x001ea80000300800 */
[----:B------:R-:W2:Y:S04]  /*121e0*/  LDL.LU R28, [R1+0x304] ;  /* 0x00030400011c7983 */ /* 0x000ea80000300800 */
        /* <DEDUP_REMOVED lines=8> */
[----:B------:R-:W2:Y:S01]  /*12270*/  LDL.LU R18, [R1+0x108] ;  /* 0x0001080001127983 */ /* 0x000ea20000300800 */
[----:B------:R-:W-:-:S03]  /*12280*/  LOP3.LUT R6, R6, 0x70, RZ, 0x3c, !PT ;  /* 0x0000007006067812 */ /* 0x000fc600078e3cff */
[----:B------:R-:W2:Y:S04]  /*12290*/  LDL.LU R20, [R1+0x104] ;  /* 0x0001040001147983 */ /* 0x000ea80000300800 */
[----:B------:R-:W2:Y:S04]  /*122a0*/  LDL.LU R22, [R1+0xcc] ;  /* 0x0000cc0001167983 */ /* 0x000ea80000300800 */
[----:B------:R-:W2:Y:S04]  /*122b0*/  LDL.LU R27, [R1+0xc8] ;  /* 0x0000c800011b7983 */ /* 0x000ea80000300800 */
        /* <DEDUP_REMOVED lines=9> */
[----:B0-----:R-:W3:Y:S04]  /*12350*/  LDL.LU R13, [R1+0x28c] ;  /* 0x00028c00010d7983 */ /* 0x001ee80000300800 */
[----:B-1----:R-:W3:Y:S04]  /*12360*/  LDL.LU R17, [R1+0x2e4] ;  /* 0x0002e40001117983 */ /* 0x002ee80000300800 */
[----:B------:R-:W3:Y:S04]  /*12370*/  LDL.LU R8, [R1+0x2d4] ;  /* 0x0002d40001087983 */ /* 0x000ee80000300800 */
[----:B------:R-:W3:Y:S04]  /*12380*/  LDL.LU R23, [R1+0x2938] ;  /* 0x0029380001177983 */ /* 0x000ee80000300800 */
[----:B------:R0:W-:Y:S04]  /*12390*/  STS.U16 [R6+UR6+0xf00], R21 ;  /* 0x000f001506007988 */ /* 0x0001e80008000406 */
[----:B------:R1:W-:Y:S04]  /*123a0*/  STS.U16 [R6+UR6+0x1e00], R19 ;  /* 0x001e001306007988 */ /* 0x0003e80008000406 */
[----:B0-----:R-:W3:Y:S04]  /*123b0*/  LDL.LU R21, [R1+0x2934] ;  /* 0x0029340001157983 */ /* 0x001ee80000300800 */
[----:B-1----:R-:W3:Y:S04]  /*123c0*/  LDL.LU R19, [R1+0x2930] ;  /* 0x0029300001137983 */ /* 0x002ee80000300800 */
[----:B----4-:R0:W-:Y:S04]  /*123d0*/  STS.U16 [R6+UR6+0x1f00], R29 ;  /* 0x001f001d06007988 */ /* 0x0101e80008000406 */
[----:B0-----:R-:W4:Y:S04]  /*123e0*/  LDL.LU R29, [R1+0x140] ;  /* 0x00014000011d7983 */ /* 0x001f280000300800 */
[----:B--2---:R0:W-:Y:S04]  /*123f0*/  STS.U16 [R6+UR6+0x2e00], R2 ;  /* 0x002e000206007988 */ /* 0x0041e80008000406 */
[----:B------:R1:W-:Y:S04]  /*12400*/  STS.U16 [R6+UR6+0x2f00], R28 ;  /* 0x002f001c06007988 */ /* 0x0003e80008000406 */
[----:B0-----:R-:W2:Y:S04]  /*12410*/  LDL.LU R2, [R1+0x292c] ;  /* 0x00292c0001027983 */ /* 0x001ea80000300800 */
[----:B-1----:R-:W4:Y:S04]  /*12420*/  LDL.LU R28, [R1+0x2928] ;  /* 0x00292800011c7983 */ /* 0x002f280000300800 */
[----:B---3--:R0:W-:Y:S04]  /*12430*/  STS.U16 [R6+UR6+0xee00], R23 ;  /* 0x00ee001706007988 */ /* 0x0081e80008000406 */
[----:B0-----:R-:W3:Y:S04]  /*12440*/  LDL R23, [R1+0x144] ;  /* 0x0001440001177983 */ /* 0x001ee80000100800 */
        /* <DEDUP_REMOVED lines=23> */
[----:B--2---:R-:W-:Y:S04]  /*125c0*/  STS.U16 [R6+UR6+0xcf00], R2 ;  /* 0x00cf000206007988 */ /* 0x004fe80008000406 */
[----:B----4-:R-:W-:Y:S01]  /*125d0*/  STS.U16 [R6+UR6+0xce00], R28 ;  /* 0x00ce001c06007988 */ /* 0x010fe20008000406 */
[----:B------:R-:W-:Y:S06]  /*125e0*/  BAR.SYNC.DEFER_BLOCKING 0x0 ;  /* 0x0000000000007b1d */ /* 0x000fec0000010000 */
[----:B------:R-:W0:Y:S04]  /*125f0*/  LDSM.16.M88.4 R24, [R29+UR6] ;  /* 0x000000061d18783b */ /* 0x000e280008000200 */
[----:B------:R-:W1:Y:S04]  /*12600*/  LDSM.16.M88.4 R12, [R29+UR6+0x4000] ;  /* 0x004000061d0c783b */ /* 0x000e680008000200 */
[----:B------:R-:W2:Y:S04]  /*12610*/  LDSM.16.M88.4 R4, [R29+UR6+0x8000] ;  /* 0x008000061d04783b */ /* 0x000ea80008000200 */
[----:B0-----:R-:W-:Y:S04]  /*12620*/  STL [R1+0x28dc], R26 ;  /* 0x0028dc1a01007387 */ /* 0x001fe80000100800 */
[----:B------:R-:W-:Y:S04]  /*12630*/  STL [R1+0x28d8], R27 ;  /* 0x0028d81b01007387 */ /* 0x000fe80000100800 */
[----:B-1----:R-:W-:Y:S01]  /*12640*/  STL.64 [R1], R12 ;  /* 0x0000000c01007387 */ /* 0x002fe20000100a00 */
[----:B--2---:R-:W-:-:S03]  /*12650*/  MOV R3, R4 ;  /* 0x0000000400037202 */ /* 0x004fc60000000f00 */
[----:B------:R-:W-:Y:S01]  /*12660*/  STL.64 [R1+0x8], R14 ;  /* 0x0000080e01007387 */ /* 0x000fe20000100a00 */
[----:B------:R-:W-:-:S03]  /*12670*/  MOV R2, R5 ;  /* 0x0000000500027202 */ /* 0x000fc60000000f00 */
[----:B------:R-:W-:Y:S04]  /*12680*/  STL.64 [R1+0x20], R4 ;  /* 0x0000200401007387 */ /* 0x000fe80000100a00 */
[----:B------:R-:W-:Y:S04]  /*12690*/  STL.64 [R1+0x28], R6 ;  /* 0x0000280601007387 */ /* 0x000fe80000100a00 */
[----:B------:R-:W0:Y:S01]  /*126a0*/  LDSM.16.M88.4 R4, [R29+UR6+0xc000] ;  /* 0x00c000061d04783b */ /* 0x000e220008000200 */
[----:B---3--:R-:W-:-:S03]  /*126b0*/  LOP3.LUT R28, R23, 0x20, RZ, 0x3c, !PT ;  /* 0x00000020171c7812 */ /* 0x008fc600078e3cff */
[----:B------:R-:W-:Y:S04]  /*126c0*/  LDSM.16.MT88.4 R16, [R23+UR6+0x10400] ;  /* 0x010400061710783b */ /* 0x000fe80008004200 */
[----:B------:R-:W1:Y:S04]  /*126d0*/  LDSM.16.MT88.4 R12, [R28+UR6+0x10000] ;  /* 0x010000061c0c783b */ /* 0x000e680008004200 */
[----:B------:R-:W2:Y:S04]  /*126e0*/  LDSM.16.MT88.4 R8, [R23+UR6+0x10000] ;  /* 0x010000061708783b */ /* 0x000ea80008004200 */
[----:B0-----:R-:W-:Y:S04]  /*126f0*/  STL.64 [R1+0x10], R4 ;  /* 0x0000100401007387 */ /* 0x001fe80000100a00 */
[----:B------:R-:W-:Y:S04]  /*12700*/  STL [R1+0x148], R28 ;  /* 0x0001481c01007387 */ /* 0x000fe80000100800 */
[----:B-1----:R-:W-:Y:S04]  /*12710*/  STL.64 [R1+0x2918], R14 ;  /* 0x0029180e01007387 */ /* 0x002fe80000100a00 */
[----:B------:R0:W-:Y:S04]  /*12720*/  STL.64 [R1+0x2910], R12 ;  /* 0x0029100c01007387 */ /* 0x0001e80000100a00 */
[----:B0-----:R-:W3:Y:S01]  /*12730*/  LDL.LU.64 R12, [R1+0x10] ;  /* 0x00001000010c7983 */ /* 0x001ee20000300a00 */
[----:B------:R-:W-:Y:S01]  /*12740*/  IMAD.MOV.U32 R21, RZ, RZ, R6 ;  /* 0x000000ffff157224 */ /* 0x000fe200078e0006 */
[----:B------:R-:W-:-:S02]  /*12750*/  MOV R20, R7 ;  /* 0x0000000700147202 */ /* 0x000fc40000000f00 */
[----:B------:R-:W0:Y:S04]  /*12760*/  LDSM.16.MT88.4 R4, [R28+UR6+0x10400] ;  /* 0x010400061c04783b */ /* 0x000e280008004200 */
[----:B---3--:R-:W-:Y:S04]  /*12770*/  STL.64 [R1+0x2920], R12 ;  /* 0x0029200c01007387 */ /* 0x008fe80000100a00 */
[----:B------:R-:W-:Y:S04]  /*12780*/  STL [R1+0x28ec], R16 ;  /* 0x0028ec1001007387 */ /* 0x000fe80000100800 */
[----:B------:R1:W-:Y:S04]  /*12790*/  STL [R1+0x28e8], R17 ;  /* 0x0028e81101007387 */ /* 0x0003e80000100800 */
[----:B------:R-:W-:Y:S04]  /*127a0*/  STL [R1+0x28e4], R18 ;  /* 0x0028e41201007387 */ /* 0x000fe80000100800 */
[----:B------:R-:W-:Y:S04]  /*127b0*/  STL [R1+0x28e0], R19 ;  /* 0x0028e01301007387 */ /* 0x000fe80000100800 */
[----:B-1----:R-:W3:Y:S01]  /*127c0*/  LDL.64 R16, [R1] ;  /* 0x0000000001107983 */ /* 0x002ee20000100a00 */
[----:B--2---:R-:W-:Y:S03]  /*127d0*/  HMMA.16816.F32.BF16 R12, R8, R24, RZ ;  /* 0x00000018080c723c */ /* 0x004fe600000418ff */
[----:B0-----:R-:W-:-:S15]  /*127e0*/  STL.64 [R1+0x2898], R6 ;  /* 0x0028980601007387 */ /* 0x001fde0000100a00 */
[----:B------:R-:W-:Y:S01]  /*127f0*/  NOP ;  /* 0x0000000000007918 */ /* 0x000fe20000000000 */
[----:B------:R-:W-:Y:S04]  /*12800*/  STL.64 [R1+0x70], R12 ;  /* 0x0000700c01007387 */ /* 0x000fe80000100a00 */
[----:B------:R3:W-:Y:S04]  /*12810*/  STL.64 [R1+0x78], R14 ;  /* 0x0000780e01007387 */ /* 0x0007e80000100a00 */
[----:B------:R-:W-:Y:S01]  /*12820*/  STL.64 [R1+0x2890], R4 ;  /* 0x0028900401007387 */ /* 0x000fe20000100a00 */
[----:B---3--:R-:W-:-:S15]  /*12830*/  HMMA.16816.F32.BF16 R12, R8, R16, RZ ;  /* 0x00000010080c723c */ /* 0x008fde00000418ff */
[----:B------:R-:W-:-:S04]  /*12840*/  NOP ;  /* 0x0000000000007918 */ /* 0x000fc80000000000 */
[----:B------:R-:W-:Y:S01]  /*12850*/  MOV R16, R13 ;  /* 0x0000000d00107202 */ /* 0x000fe20000000f00 */
[----:B------:R0:W-:Y:S04]  /*12860*/  STL [R1+0x60], R12 ;  /* 0x0000600c01007387 */ /* 0x0001e80000100800 */
[----:B0-----:R-:W2:Y:S01]  /*12870*/  LDL.LU.64 R12, [R1+0x2920] ;  /* 0x00292000010c7983 */ /* 0x001ea20000300a00 */
[----:B------:R-:W-:Y:S02]  /*12880*/  MOV R4, R3 ;  /* 0x0000000300047202 */ /* 0x000fe40000000f00 */
[----:B------:R-:W-:-:S07]  /*12890*/  MOV R5, R2 ;  /* 0x0000000200057202 */ /* 0x000fce0000000f00 */
[----:B------:R-:W-:Y:S01]  /*128a0*/  HMMA.16816.F32.BF16 R4, R8, R4, RZ ;  /* 0x000000040804723c */ /* 0x000fe200000418ff */
[----:B------:R-:W-:Y:S01]  /*128b0*/  IMAD.MOV.U32 R2, RZ, RZ, R17 ;  /* 0x000000ffff027224 */ /* 0x000fe200078e0011 */
[----:B------:R-:W-:-:S15]  /*128c0*/  MOV R17, R14 ;  /* 0x0000000e00117202 */ /* 0x000fde0000000f00 */
[----:B------:R-:W-:Y:S02]  /*128d0*/  NOP ;  /* 0x0000000000007918 */ /* 0x000fe40000000000 */
[----:B------:R-:W-:Y:S01]  /*128e0*/  IMAD.MOV.U32 R26, RZ, RZ, R4 ;  /* 0x000000ffff1a7224 */ /* 0x000fe200078e0004 */
[----:B------:R2:W-:Y:S01]  /*128f0*/  STL.64 [R1+0x58], R6 ;  /* 0x0000580601007387 */ /* 0x0005e20000100a00 */
[----:B------:R-:W-:Y:S02]  /*12900*/  MOV R27, R5 ;  /* 0x00000005001b7202 */ /* 0x000fe40000000f00 */
[----:B------:R-:W-:Y:S02]  /*12910*/  MOV R18, R15 ;  /* 0x0000000f00127202 */ /* 0x000fe40000000f00 */
[----:B------:R-:W3:Y:S01]  /*12920*/  LDL.LU.64 R14, [R1+0x2918] ;  /* 0x00291800010e7983 */ /* 0x000ee20000300a00 */
[----:B--2---:R-:W-:Y:S01]  /*12930*/  HMMA.16816.F32.BF16 R4, R8, R12, RZ ;  /* 0x0000000c0804723c */ /* 0x004fe200000418ff */
[----:B------:R-:W-:Y:S02]  /*12940*/  MOV R22, R12 ;  /* 0x0000000c00167202 */ /* 0x000fe40000000f00 */
[----:B------:R-:W0:Y:S01]  /*12950*/  LDSM.16.MT88.4 R8, [R23+UR6+0x10800] ;  /* 0x010800061708783b */ /* 0x000e220008004200 */
[----:B------:R-:W-:-:S03]  /*12960*/  MOV R19, R13 ;  /* 0x0000000d00137202 */ /* 0x000fc60000000f00 */
[----:B------:R-:W3:-:S12]  /*12970*/  LDL.LU.64 R12, [R1+0x2910] ;  /* 0x00291000010c7983 */ /* 0x000ed80000300a00 */
[----:B------:R-:W-:Y:S04]  /*12980*/  STL.64 [R1+0x28a8], R6 ;  /* 0x0028a80601007387 */ /* 0x000fe80000100a00 */
[----:B------:R1:W-:Y:S04]  /*12990*/  STL.64 [R1+0x28a0], R4 ;  /* 0x0028a00401007387 */ /* 0x0003e80000100a00 */
[----:B-1----:R-:W2:Y:S04]  /*129a0*/  LDL.LU.64 R4, [R1+0x20] ;  /* 0x0000200001047983 */ /* 0x002ea80000300a00 */
[----:B------:R-:W4:Y:S01]  /*129b0*/  LDL.LU.64 R6, [R1+0x28] ;  /* 0x0000280001067983 */ /* 0x000f220000300a00 */
[----:B------:R-:W-:-:S03]  /*129c0*/  LOP3.LUT R3, R29, 0x40, RZ, 0x3c, !PT ;  /* 0x000000401d037812 */ /* 0x000fc600078e3cff */
[----:B----4-:R-:W-:Y:S04]  /*129d0*/  STL.64 [R1+0x28f8], R6 ;  /* 0x0028f80601007387 */ /* 0x010fe80000100a00 */
[----:B--2---:R-:W-:Y:S04]  /*129e0*/  STL.64 [R1+0x28f0], R4 ;  /* 0x0028f00401007387 */ /* 0x004fe80000100a00 */
[----:B------:R-:W-:Y:S04]  /*129f0*/  STL [R1+0x27f0], R29 ;  /* 0x0027f01d01007387 */ /* 0x000fe80000100800 */
[----:B0-----:R0:W-:Y:S04]  /*12a00*/  STL.64 [R1+0x2858], R10 ;  /* 0x0028580a01007387 */ /* 0x0011e80000100a00 */
[----:B------:R1:W-:Y:S04]  /*12a10*/  STL.64 [R1+0x2850], R8 ;  /* 0x0028500801007387 */ /* 0x0003e80000100a00 */
[----:B------:R-:W2:Y:S01]  /*12a20*/  LDSM.16.M88.4 R4, [R3+UR6] ;  /* 0x000000060304783b */ /* 0x000ea20008000200 */
[----:B0-----:R-:W-:-:S02]  /*12a30*/  MOV R10, R21 ;  /* 0x00000015000a7202 */ /* 0x001fc40000000f00 */
[----:B------:R-:W-:Y:S01]  /*12a40*/  MOV R11, R20 ;  /* 0x00000014000b7202 */ /* 0x000fe20000000f00 */
[----:B-1----:R-:W-:Y:S02]  /*12a50*/  IMAD.MOV.U32 R8, RZ, RZ, R22 ;  /* 0x000000ffff087224 */ /* 0x002fe400078e0016 */
[----:B------:R-:W0:Y:S01]  /*12a60*/  LDSM.16.M88.4 R20, [R3+UR6+0x4000] ;  /* 0x004000060314783b */ /* 0x000e220008000200 */
[----:B------:R-:W-:-:S03]  /*12a70*/  MOV R9, R19 ;  /* 0x0000001300097202 */ /* 0x000fc60000000f00 */
[----:B------:R-:W-:Y:S04]  /*12a80*/  STL.64 [R1+0x2908], R10 ;  /* 0x0029080a01007387 */ /* 0x000fe80000100a00 */
[----:B------:R3:W-:Y:S02]  /*12a90*/  STL.64 [R1+0x2900], R8 ;  /* 0x0029000801007387 */ /* 0x0007e40000100a00 */
[----:B---3--:R-:W-:Y:S02]  /*12aa0*/  HMMA.16816.F32.BF16 R8, R12, R24, RZ ;  /* 0x000000180c08723c */ /* 0x008fe400000418ff */
[----:B--2---:R1:W-:Y:S04]  /*12ab0*/  STL.64 [R1+0xd0], R4 ;  /* 0x0000d00401007387 */ /* 0x0043e80000100a00 */
[----:B------:R-:W-:-:S13]  /*12ac0*/  STL.64 [R1+0xd8], R6 ;  /* 0x0000d80601007387 */ /* 0x000fda0000100a00 */
[----:B------:R-:W-:Y:S01]  /*12ad0*/  MOV R19, R10 ;  /* 0x0000000a00137202 */ /* 0x000fe20000000f00 */
[----:B0-----:R0:W-:Y:S01]  /*12ae0*/  STL.64 [R1+0xe0], R20 ;  /* 0x0000e01401007387 */ /* 0x0011e20000100a00 */
[----:B------:R-:W-:Y:S01]  /*12af0*/  MOV R29, R11 ;  /* 0x0000000b001d7202 */ /* 0x000fe20000000f00 */
[----:B-1----:R-:W-:Y:S01]  /*12b00*/  IMAD.MOV.U32 R4, RZ, RZ, R9 ;  /* 0x000000ffff047224 */ /* 0x002fe200078e0009 */
[----:B0-----:R-:W-:Y:S02]  /*12b10*/  MOV R20, R8 ;  /* 0x0000000800147202 */ /* 0x001fe40000000f00 */
[----:B------:R-:W0:Y:S01]  /*12b20*/  LDSM.16.M88.4 R8, [R3+UR6+0x8000] ;  /* 0x008000060308783b */ /* 0x000e220008000200 */
[----:B------:R-:W-:-:S03]  /*12b30*/  IMAD.MOV.U32 R25, RZ, RZ, R2 ;  /* 0x000000ffff197224 */ /* 0x000fc600078e0002 */
[----:B------:R-:W-:Y:S01]  /*12b40*/  STL.64 [R1+0xe8], R22 ;  /* 0x0000e81601007387 */ /* 0x000fe20000100a00 */
[----:B0-----:R-:W-:-:S03]  /*12b50*/  MOV R2, R11 ;  /* 0x0000000b00027202 */ /* 0x001fc60000000f00 */
[----:B------:R-:W-:Y:S04]  /*12b60*/  STL.64 [R1+0xf0], R8 ;  /* 0x0000f00801007387 */ /* 0x000fe80000100a00 */
[----:B------:R0:W-:Y:S04]  /*12b70*/  STL [R1+0xf8], R10 ;  /* 0x0000f80a01007387 */ /* 0x0001e80000100800 */
[----:B0-----:R-:W2:Y:S04]  /*12b80*/  LDL.LU.64 R10, [R1+0x2908] ;  /* 0x00290800010a7983 */ /* 0x001ea80000300a00 */
[----:B------:R-:W3:Y:S04]  /*12b90*/  LDL.LU.64 R8, [R1+0x2900] ;  /* 0x0029000001087983 */ /* 0x000ee80000300a00 */
[----:B------:R0:W-:Y:S02]  /*12ba0*/  STL [R1+0x27f4], R2 ;  /* 0x0027f40201007387 */ /* 0x0001e40000100800 */
[----:B0-----:R-:W-:-:S02]  /*12bb0*/  MOV R2, R4 ;  /* 0x0000000400027202 */ /* 0x001fc40000000f00 */
[----:B------:R-:W0:Y:S04]  /*12bc0*/  LDSM.16.M88.4 R4, [R3+UR6+0xc000] ;  /* 0x00c000060304783b */ /* 0x000e280008000200 */
[----:B0-----:R-:W-:Y:S04]  /*12bd0*/  STL.64 [R1+0x100], R4 ;  /* 0x0001000401007387 */ /* 0x001fe80000100a00 */
[----:B------:R0:W-:Y:S04]  /*12be0*/  STL.64 [R1+0x108], R6 ;  /* 0x0001080601007387 */ /* 0x0001e80000100a00 */
[----:B0-----:R-:W4:Y:S04]  /*12bf0*/  LDL.LU.64 R6, [R1+0x28f8] ;  /* 0x0028f80001067983 */ /* 0x001f280000300a00 */
[----:B------:R-:W2:Y:S04]  /*12c00*/  LDL.LU.64 R4, [R1+0x28f0] ;  /* 0x0028f00001047983 */ /* 0x000ea80000300a00 */
[----:B------:R0:W-:Y:S02]  /*12c10*/  STL [R1+0x26d8], R3 ;  /* 0x0026d80301007387 */ /* 0x0001e40000100800 */
[----:B0-----:R-:W-:-:S02]  /*12c20*/  MOV R3, R20 ;  /* 0x0000001400037202 */ /* 0x001fc40000000f00 */
[----:B------:R-:W0:Y:S04]  /*12c30*/  LDSM.16.MT88.4 R20, [R28+UR6+0x10800] ;  /* 0x010800061c14783b */ /* 0x000e280008004200 */
[----:B------:R-:W-:Y:S04]  /*12c40*/  STL [R1+0x2878], R28 ;  /* 0x0028781c01007387 */ /* 0x000fe80000100800 */
[----:B0-----:R-:W-:Y:S04]  /*12c50*/  STL [R1+0x2800], R21 ;  /* 0x0028001501007387 */ /* 0x001fe80000100800 */
[----:B------:R-:W-:Y:S04]  /*12c60*/  STL [R1+0x27fc], R22 ;  /* 0x0027fc1601007387 */ /* 0x000fe80000100800 */
[----:B------:R-:W-:Y:S04]  /*12c70*/  STL [R1+0x27f8], R23 ;  /* 0x0027f81701007387 */ /* 0x000fe80000100800 */
[----:B------:R0:W-:Y:S04]  /*12c80*/  STL [R1+0x2860], R20 ;  /* 0x0028601401007387 */ /* 0x0001e80000100800 */
[----:B0-----:R-:W2:Y:S01]  /*12c90*/  LDL.LU R20, [R1] ;  /* 0x0000000001147983 */ /* 0x001ea20000300800 */
[----:B------:R-:W-:-:S07]  /*12ca0*/  IMAD.MOV.U32 R21, RZ, RZ, R25 ;  /* 0x000000ffff157224 */ /* 0x000fce00078e0019 */
[----:B--2---:R-:W-:-:S15]  /*12cb0*/  HMMA.16816.F32.BF16 R20, R12, R20, RZ ;  /* 0x000000140c14723c */ /* 0x004fde00000418ff */
[----:B------:R-:W-:-:S04]  /*12cc0*/  NOP ;  /* 0x0000000000007918 */ /* 0x000fc80000000000 */
[----:B------:R-:W-:Y:S04]  /*12cd0*/  STL.64 [R1+0x80], R20 ;  /* 0x0000801401007387 */ /* 0x000fe80000100a00 */
[----:B------:R0:W-:Y:S02]  /*12ce0*/  STL.64 [R1+0x88], R22 ;  /* 0x0000881601007387 */ /* 0x0001e40000100a00 */
[----:B0-----:R-:W-:-:S15]  /*12cf0*/  HMMA.16816.F32.BF16 R20, R12, R4, RZ ;  /* 0x000000040c14723c */ /* 0x001fde00000418ff */
[----:B------:R-:W-:-:S04]  /*12d00*/  NOP ;  /* 0x0000000000007918 */ /* 0x000fc80000000000 */
[----:B------:R-:W-:Y:S04]  /*12d10*/  STL.64 [R1+0xc0], R20 ;  /* 0x0000c01401007387 */ /* 0x000fe80000100a00 */
[----:B----4-:R0:W-:Y:S04]  /*12d20*/  STL.64 [R1+0x28c0], R6 ;  /* 0x0028c00601007387 */ /* 0x0101e80000100a00 */
[----:B------:R-:W2:Y:S01]  /*12d30*/  LDL.LU R4, [R1+0x60] ;  /* 0x0000600001047983 */ /* 0x000ea20000300800 */
[----:B------:R-:W-:-:S03]  /*12d40*/  MOV R5, R16 ;  /* 0x0000001000057202 */ /* 0x000fc60000000f00 */
[----:B------:R-:W4:Y:S01]  /*12d50*/  LDL.LU R16, [R1+0x28ec] ;  /* 0x0028ec0001107983 */ /* 0x000f220000300800 */
[----:B0-----:R-:W-:Y:S01]  /*12d60*/  IMAD.MOV.U32 R6, RZ, RZ, R17 ;  /* 0x000000ffff067224 */ /* 0x001fe200078e0011 */
[----:B------:R-:W-:Y:S02]  /*12d70*/  MOV R7, R18 ;  /* 0x0000001200077202 */ /* 0x000fe40000000f00 */
[----:B------:R-:W4:Y:S04]  /*12d80*/  LDL.LU R17, [R1+0x28e8] ;  /* 0x0028e80001117983 */ /* 0x000f280000300800 */
[----:B------:R-:W4:Y:S04]  /*12d90*/  LDL.LU R18, [R1+0x28e4] ;  /* 0x0028e40001127983 */ /* 0x000f280000300800 */
[----:B------:R-:W-:Y:S01]  /*12da0*/  STL.64 [R1+0x28d0], R6 ;  /* 0x0028d00601007387 */ /* 0x000fe20000100a00 */
[----:B------:R-:W-:-:S02]  /*12db0*/  MOV R25, R22 ;  /* 0x0000001600197202 */ /* 0x000fc40000000f00 */
[----:B------:R-:W-:Y:S02]  /*12dc0*/  MOV R24, R23 ;  /* 0x0000001700187202 */ /* 0x000fe40000000f00 */
[----:B---3--:R-:W-:Y:S01]  /*12dd0*/  HMMA.16816.F32.BF16 R20, R12, R8, RZ ;  /* 0x000000080c14723c */ /* 0x008fe200000418ff */
[----:B--2---:R0:W-:Y:S04]  /*12de0*/  STL.64 [R1+0x28c8], R4 ;  /* 0x0028c80401007387 */ /* 0x0041e80000100a00 */
[----:B0-----:R-:W4:Y:S04]  /*12df0*/  LDL.LU R4, [R1+0x70] ;  /* 0x0000700001047983 */ /* 0x001f280000300800 */
[----:B------:R-:W4:Y:S04]  /*12e00*/  LDL.LU R5, [R1+0x74] ;  /* 0x0000740001057983 */ /* 0x000f280000300800 */
[----:B------:R-:W4:Y:S04]  /*12e10*/  LDL.LU R6, [R1+0x78] ;  /* 0x0000780001067983 */ /* 0x000f280000300800 */
[----:B------:R-:W4:Y:S04]  /*12e20*/  LDL.LU R7, [R1+0x7c] ;  /* 0x00007c0001077983 */ /* 0x000f280000300800 */
[----:B------:R-:W2:Y:S01]  /*12e30*/  LDL R15, [R1+0x144] ;  /* 0x00014400010f7983 */ /* 0x000ea20000100800 */
[----:B------:R-:W-:Y:S01]  /*12e40*/  IMAD.MOV.U32 R14, RZ, RZ, R19 ;  /* 0x000000ffff0e7224 */ /* 0x000fe200078e0013 */
[----:B------:R-:W-:-:S02]  /*12e50*/  MOV R12, R3 ;  /* 0x00000003000c7202 */ /* 0x000fc40000000f00 */
[----:B------:R-:W-:Y:S01]  /*12e60*/  MOV R13, R2 ;  /* 0x00000002000d7202 */ /* 0x000fe20000000f00 */
[----:B--2---:R0:W-:Y:S04]  /*12e70*/  STL [R1+0x2888], R15 ;  /* 0x0028880f01007387 */ /* 0x0041e80000100800 */
[----:B------:R-:W4:Y:S01]  /*12e80*/  LDL.LU R19, [R1+0x28e0] ;  /* 0x0028e00001137983 */ /* 0x000f220000300800 */
[----:B0-----:R-:W-:-:S05]  /*12e90*/  MOV R15, R29 ;  /* 0x0000001d000f7202 */ /* 0x001fca0000000f00 */
[----:B------:R-:W-:Y:S04]  /*12ea0*/  STL.64 [R1+0x28b8], R14 ;  /* 0x0028b80e01007387 */ /* 0x000fe80000100a00 */
[----:B------:R0:W-:Y:S02]  /*12eb0*/  STL.64 [R1+0x28b0], R12 ;  /* 0x0028b00c01007387 */ /* 0x0001e40000100a00 */
[----:B0-----:R-:W-:Y:S02]  /*12ec0*/  MOV R12, R26 ;  /* 0x0000001a000c7202 */ /* 0x001fe40000000f00 */
[----:B------:R-:W4:Y:S01]  /*12ed0*/  LDL.LU R26, [R1+0x28dc] ;  /* 0x0028dc00011a7983 */ /* 0x000f220000300800 */
[----:B------:R-:W-:-:S03]  /*12ee0*/  MOV R13, R27 ;  /* 0x0000001b000d7202 */ /* 0x000fc60000000f00 */
[----:B------:R-:W4:Y:S04]  /*12ef0*/  LDL.LU R27, [R1+0x28d8] ;  /* 0x0028d800011b7983 */ /* 0x000f280000300800 */
[----:B------:R-:W2:Y:S04]  /*12f00*/  LDL.LU R14, [R1+0x58] ;  /* 0x00005800010e7983 */ /* 0x000ea80000300800 */
[----:B------:R-:W2:Y:S04]  /*12f10*/  LDL.LU R15, [R1+0x5c] ;  /* 0x00005c00010f7983 */ /* 0x000ea80000300800 */
[----:B------:R0:W-:Y:S04]  /*12f20*/  STL.64 [R1+0x2870], R22 ;  /* 0x0028701601007387 */ /* 0x0001e80000100a00 */
[----:B------:R-:W-:Y:S04]  /*12f30*/  STL.64 [R1+0x2868], R20 ;  /* 0x0028681401007387 */ /* 0x000fe80000100a00 */
[----:B0-----:R-:W3:Y:S04]  /*12f40*/  LDL.LU R22, [R1+0x8] ;  /* 0x0000080001167983 */ /* 0x001ee80000300800 */
[----:B------:R-:W3:Y:S01]  /*12f50*/  LDL.LU R23, [R1+0xc] ;  /* 0x00000c0001177983 */ /* 0x000ee20000300800 */
[----:B----4-:R-:W-:-:S15]  /*12f60*/  HMMA.16816.F32.BF16 R4, R16, R26, R4 ;  /* 0x0000001a1004723c */ /* 0x010fde0000041804 */
[----:B------:R-:W-:-:S04]  /*12f70*/  NOP ;  /* 0x0000000000007918 */ /* 0x000fc80000000000 */
[----:B------:R-:W-:Y:S01]  /*12f80*/  MOV R9, R6 ;  /* 0x0000000600097202 */ /* 0x000fe20000000f00 */
[----:B------:R0:W-:Y:S01]  /*12f90*/  STL [R1+0xa0], R4 ;  /* 0x0000a00401007387 */ /* 0x0001e20000100800 */
[----:B------:R-:W-:Y:S01]  /*12fa0*/  MOV R8, R7 ;  /* 0x0000000700087202 */ /* 0x000fe20000000f00 */
[----:B------:R-:W-:Y:S02]  /*12fb0*/  IMAD.MOV.U32 R29, RZ, RZ, R5 ;  /* 0x000000ffff1d7224 */ /* 0x000fe400078e0005 */
[----:B------:R-:W3:Y:S04]  /*12fc0*/  LDL.LU.64 R6, [R1+0x28d0] ;  /* 0x0028d00001067983 */ /* 0x000ee80000300a00 */
[----:B0-----:R-:W3:Y:S04]  /*12fd0*/  LDL.LU.64 R4, [R1+0x28c8] ;  /* 0x0028c80001047983 */ /* 0x001ee80000300a00 */
[----:B------:R-:W-:Y:S04]  /*12fe0*/  STL [R1+0x2884], R8 ;  /* 0x0028840801007387 */ /* 0x000fe80000100800 */
[----:B------:R-:W-:Y:S04]  /*12ff0*/  STL [R1+0x2880], R9 ;  /* 0x0028800901007387 */ /* 0x000fe80000100800 */
[----:B------:R-:W-:Y:S01]  /*13000*/  STL [R1+0x287c], R29 ;  /* 0x00287c1d01007387 */ /* 0x000fe20000100800 */
[----:B---3--:R-:W-:-:S15]  /*13010*/  HMMA.16816.F32.BF16 R4, R16, R22, R4 ;  /* 0x000000161004723c */ /* 0x008fde0000041804 */
[----:B------:R-:W-:-:S04]  /*13020*/  NOP ;  /* 0x0000000000007918 */ /* 0x000fc80000000000 */
[----:B------:R-:W-:Y:S04]  /*13030*/  STL [R1+0x90], R4 ;  /* 0x0000900401007387 */ /* 0x000fe80000100800 */
[----:B------:R0:W-:Y:S04]  /*13040*/  STL.64 [R1+0x98], R6 ;  /* 0x0000980601007387 */ /* 0x0001e80000100a00 */
[----:B0-----:R-:W2:Y:S01]  /*13050*/  LDL.LU.64 R6, [R1+0x28c0] ;  /* 0x0028c00001067983 */ /* 0x001ea20000300a00 */
[----:B------:R-:W-:Y:S01]  /*13060*/  MOV R28, R5 ;  /* 0x00000005001c7202 */ /* 0x000fe20000000f00 */
[----:B--2---:R-:W-:Y:S01]  /*13070*/  HMMA.16816.F32.BF16 R12, R16, R6, R12 ;  /* 0x00000006100c723c */ /* 0x004fe2000004180c */
[----:B------:R-:W-:Y:S01]  /*13080*/  MOV R3, R6 ;  /* 0x0000000600037202 */ /* 0x000fe20000000f00 */
[----:B------:R-:W-:-:S15]  /*13090*/  IMAD.MOV.U32 R2, RZ, RZ, R7 ;  /* 0x000000ffff027224 */ /* 0x000fde00078e0007 */
[----:B------:R-:W-:Y:S02]  /*130a0*/  NOP ;  /* 0x0000000000007918 */ /* 0x000fe40000000000 */
[----:B------:R-:W-:Y:S01]  /*130b0*/  MOV R9, R14 ;  /* 0x0000000e00097202 */ /* 0x000fe20000000f00 */
[----:B------:R0:W-:Y:S01]  /*130c0*/  STL [R1+0x70], R12 ;  /* 0x0000700c01007387 */ /* 0x0001e20000100800 */
[----:B------:R-:W-:Y:S01]  /*130d0*/  MOV R29, R15 ;  /* 0x0000000f001d7202 */ /* 0x000fe20000000f00 */
[----:B------:R-:W-:Y:S02]  /*130e0*/  IMAD.MOV.U32 R8, RZ, RZ, R13 ;  /* 0x000000ffff087224 */ /* 0x000fe400078e000d */
[----:B------:R-:W2:Y:S04]  /*130f0*/  LDL.LU.64 R14, [R1+0x28b8] ;  /* 0x0028b800010e7983 */ /* 0x000ea80000300a00 */
[----:B0-----:R-:W2:Y:S04]  /*13100*/  LDL.LU.64 R12, [R1+0x28b0] ;  /* 0x0028b000010c7983 */ /* 0x001ea80000300a00 */
[----:B------:R-:W3:Y:S04]  /*13110*/  LDL.LU.64 R6, [R1+0x28a8] ;  /* 0x0028a80001067983 */ /* 0x000ee80000300a00 */
[----:B------:R-:W3:Y:S02]  /*13120*/  LDL.LU.64 R4, [R1+0x28a0] ;  /* 0x0028a00001047983 */ /* 0x000ee40000300a00 */
[----:B---3--:R-:W-:-:S15]  /*13130*/  HMMA.16816.F32.BF16 R4, R16, R10, R4 ;  /* 0x0000000a1004723c */ /* 0x008fde0000041804 */
[----:B------:R-:W-:-:S04]  /*13140*/  NOP ;  /* 0x0000000000007918 */ /* 0x000fc80000000000 */
[----:B------:R-:W-:Y:S01]  /*13150*/  MOV R17, R6 ;  /* 0x0000000600117202 */ /* 0x000fe20000000f00 */
[----:B------:R-:W-:Y:S01]  /*13160*/  IMAD.MOV.U32 R16, RZ, RZ, R7 ;  /* 0x000000ffff107224 */ /* 0x000fe200078e0007 */
[----:B------:R-:W-:Y:S01]  /*13170*/  MOV R19, R4 ;  /* 0x0000000400137202 */ /* 0x000fe20000000f00 */
[----:B------:R-:W2:Y:S01]  /*13180*/  LDL.LU.64 R6, [R1+0x2898] ;  /* 0x0028980001067983 */ /* 0x000ea20000300a00 */
[----:B------:R-:W-:-:S03]  /*13190*/  MOV R18, R5 ;  /* 0x0000000500127202 */ /* 0x000fc60000000f00 */
[----:B------:R-:W2:Y:S02]  /*131a0*/  LDL.LU.64 R4, [R1+0x2890] ;  /* 0x0028900001047983 */ /* 0x000ea40000300a00 */
[----:B--2---:R-:W-:-:S15]  /*131b0*/  HMMA.16816.F32.BF16 R12, R4, R26, R12 ;  /* 0x0000001a040c723c */ /* 0x004fde000004180c */
[----:B------:R-:W-:-:S04]  /*131c0*/  NOP ;  /* 0x0000000000007918 */ /* 0x000fc80000000000 */
[----:B------:R-:W-:Y:S04]  /*131d0*/  STL.64 [R1+0x30], R12 ;  /* 0x0000300c01007387 */ /* 0x000fe80000100a00 */
[----:B------:R0:W-:Y:S04]  /*131e0*/  STL.64 [R1+0x38], R14 ;  /* 0x0000380e01007387 */ /* 0x0001e80000100a00 */
[----:B0-----:R-:W2:Y:S04]  /*131f0*/  LDL.LU R15, [R1+0x2888] ;  /* 0x00288800010f7983 */ /* 0x001ea80000300800 */
[----:B--2---:R-:W0:Y:S04]  /*13200*/  LDSM.16.MT88.4 R12, [R15+UR6+0x10c00] ;  /* 0x010c00060f0c783b */ /* 0x004e280008004200 */
[----:B0-----:R-:W-:Y:S04]  /*13210*/  STL.64 [R1+0x27b8], R14 ;  /* 0x0027b80e01007387 */ /* 0x001fe80000100a00 */
[----:B------:R0:W-:Y:S04]  /*13220*/  STL.64 [R1+0x27b0], R12 ;  /* 0x0027b00c01007387 */ /* 0x0001e80000100a00 */
[----:B0-----:R-:W2:Y:S04]  /*13230*/  LDL.LU R12, [R1+0x100] ;  /* 0x00010000010c7983 */ /* 0x001ea80000300800 */
[----:B------:R-:W2:Y:S04]  /*13240*/  LDL.LU R13, [R1+0x104] ;  /* 0x00010400010d7983 */ /* 0x000ea80000300800 */
[----:B--2---:R0:W-:Y:S04]  /*13250*/  STL.64 [R1+0x2848], R12 ;  /* 0x0028480c01007387 */ /* 0x0041e80000100a00 */
[----:B0-----:R-:W2:Y:S04]  /*13260*/  LDL.LU R12, [R1+0x80] ;  /* 0x00008000010c7983 */ /* 0x001ea80000300800 */
[----:B------:R-:W2:Y:S04]  /*13270*/  LDL.LU R13, [R1+0x84] ;  /* 0x00008400010d7983 */ /* 0x000ea80000300800 */
[----:B------:R-:W2:Y:S04]  /*13280*/  LDL.LU R14, [R1+0x88] ;  /* 0x00008800010e7983 */ /* 0x000ea80000300800 */
[----:B------:R-:W2:Y:S01]  /*13290*/  LDL.LU R15, [R1+0x8c] ;  /* 0x00008c00010f7983 */ /* 0x000ea20000300800 */
[----:B------:R-:W-:-:S02]  /*132a0*/  MOV R26, R17 ;  /* 0x00000011001a7202 */ /* 0x000fc40000000f00 */
[----:B------:R-:W-:Y:S01]  /*132b0*/  MOV R27, R16 ;  /* 0x00000010001b7202 */ /* 0x000fe20000000f00 */
[----:B------:R-:W3:Y:S01]  /*132c0*/  LDL.LU R20, [R1+0xc0] ;  /* 0x0000c00001147983 */ /* 0x000ee20000300800 */
[----:B--2---:R-:W-:Y:S01]  /*132d0*/  HMMA.16816.F32.BF16 R12, R4, R22, R12 ;  /* 0x00000016040c723c */ /* 0x004fe2000004180c */
[----:B------:R-:W-:Y:S01]  /*132e0*/  MOV R22, R25 ;  /* 0x0000001900167202 */ /* 0x000fe20000000f00 */
[----:B------:R-:W-:Y:S01]  /*132f0*/  IMAD.MOV.U32 R25, RZ, RZ, R18 ;  /* 0x000000ffff197224 */ /* 0x000fe200078e0012 */
[----:B------:R-:W-:Y:S02]  /*13300*/  MOV R23, R24 ;  /* 0x0000001800177202 */ /* 0x000fe40000000f00 */
[----:B------:R-:W-:-:S14]  /*13310*/  MOV R24, R19 ;  /* 0x0000001300187202 */ /* 0x000fdc0000000f00 */
[----:B------:R0:W-:Y:S04]  /*13320*/  STL.64 [R1+0x60], R12 ;  /* 0x0000600c01007387 */ /* 0x0001e80000100a00 */
[----:B------:R-:W-:Y:S04]  /*13330*/  STL.64 [R1+0x68], R14 ;  /* 0x0000680e01007387 */ /* 0x000fe80000100a00 */
[----:B------:R-:W3:Y:S04]  /*13340*/  LDL.LU R21, [R1+0xc4] ;  /* 0x0000c40001157983 */ /* 0x000ee80000300800 */
[----:B0-----:R-:W2:Y:S04]  /*13350*/  LDL.LU.64 R12, [R1+0xd0] ;  /* 0x0000d000010c7983 */ /* 0x001ea80000300a00 */
[----:B------:R-:W-:Y:S04]  /*13360*/  STL.64 [R1+0x2810], R26 ;  /* 0x0028101a01007387 */ /* 0x000fe80000100a00 */
[----:B------:R0:W-:Y:S04]  /*13370*/  STL.64 [R1+0x2808], R24 ;  /* 0x0028081801007387 */ /* 0x0001e80000100a00 */
[----:B0-----:R-:W4:Y:S01]  /*13380*/  LDL.LU R24, [R1+0x70] ;  /* 0x0000700001187983 */ /* 0x001f220000300800 */
[----:B------:R-:W-:Y:S01]  /*13390*/  IMAD.MOV.U32 R26, RZ, RZ, R9 ;  /* 0x000000ffff1a7224 */ /* 0x000fe200078e0009 */
[----:B------:R-:W-:-:S02]  /*133a0*/  MOV R27, R29 ;  /* 0x0000001d001b7202 */ /* 0x000fc40000000f00 */
[----:B------:R-:W-:Y:S02]  /*133b0*/  MOV R25, R8 ;  /* 0x0000000800197202 */ /* 0x000fe40000000f00 */
[----:B------:R-:W2:Y:S04]  /*133c0*/  LDL.LU R8, [R1+0x2884] ;  /* 0x0028840001087983 */ /* 0x000ea80000300800 */
[----:B------:R-:W2:Y:S04]  /*133d0*/  LDL.LU R9, [R1+0x2880] ;  /* 0x0028800001097983 */ /* 0x000ea80000300800 */
[----:B------:R-:W2:Y:S04]  /*133e0*/  LDL.LU R29, [R1+0x287c] ;  /* 0x00287c00011d7983 */ /* 0x000ea80000300800 */
[----:B------:R-:W-:Y:S04]  /*133f0*/  STL.64 [R1+0x2828], R26 ;  /* 0x0028281a01007387 */ /* 0x000fe80000100a00 */
[----:B----4-:R0:W-:Y:S04]  /*13400*/  STL.64 [R1+0x2820], R24 ;  /* 0x0028201801007387 */ /* 0x0101e80000100a00 */
[----:B0-----:R-:W4:Y:S01]  /*13410*/  LDL.LU R24, [R1+0x90] ;  /* 0x0000900001187983 */ /* 0x001f220000300800 */
[----:B------:R-:W-:-:S03]  /*13420*/  MOV R25, R28 ;  /* 0x0000001c00197202 */ /* 0x000fc60000000f00 */
[----:B------:R-:W2:Y:S04]  /*13430*/  LDL.LU R28, [R1+0x2878] ;  /* 0x00287800011c7983 */ /* 0x000ea80000300800 */
[----:B------:R-:W3:Y:S04]  /*13440*/  LDL.LU R26, [R1+0x98] ;  /* 0x00009800011a7983 */ /* 0x000ee80000300800 */
[----:B------:R-:W3:Y:S04]  /*13450*/  LDL.LU R27, [R1+0x9c] ;  /* 0x00009c00011b7983 */ /* 0x000ee80000300800 */
[----:B--2---:R-:W0:Y:S04]  /*13460*/  LDSM.16.MT88.4 R16, [R28+UR6+0x10c00] ;  /* 0x010c00061c10783b */ /* 0x004e280008004200 */
[----:B---3--:R-:W-:Y:S04]  /*13470*/  STL.64 [R1+0x2840], R26 ;  /* 0x0028401a01007387 */ /* 0x008fe80000100a00 */
[----:B----4-:R1:W-:Y:S04]  /*13480*/  STL.64 [R1+0x2838], R24 ;  /* 0x0028381801007387 */ /* 0x0103e80000100a00 */
[----:B-1----:R-:W2:Y:S04]  /*13490*/  LDL.LU R24, [R1+0xa0] ;  /* 0x0000a00001187983 */ /* 0x002ea80000300800 */
[----:B0-----:R-:W-:Y:S04]  /*134a0*/  STL [R1+0x27cc], R16 ;  /* 0x0027cc1001007387 */ /* 0x001fe80000100800 */
[----:B------:R-:W-:Y:S04]  /*134b0*/  STL [R1+0x27c8], R17 ;  /* 0x0027c81101007387 */ /* 0x000fe80000100800 */
[----:B------:R0:W-:Y:S04]  /*134c0*/  STL [R1+0x2760], R18 ;  /* 0x0027601201007387 */ /* 0x0001e80000100800 */
[----:B------:R1:W-:Y:S01]  /*134d0*/  STL [R1+0x275c], R19 ;  /* 0x00275c1301007387 */ /* 0x0003e20000100800 */
[----:B0-----:R-:W-:-:S02]  /*134e0*/  MOV R18, R3 ;  /* 0x0000000300127202 */ /* 0x001fc40000000f00 */
[----:B-1----:R-:W-:-:S07]  /*134f0*/  MOV R19, R2 ;  /* 0x0000000200137202 */ /* 0x002fce0000000f00 */
[----:B------:R-:W-:Y:S01]  /*13500*/  HMMA.16816.F32.BF16 R16, R4, R18, R20 ;  /* 0x000000120410723c */ /* 0x000fe20000041814 */
[----:B------:R-:W3:Y:S04]  /*13510*/  LDL.LU.64 R22, [R1+0x2870] ;  /* 0x0028700001167983 */ /* 0x000ee80000300a00 */
[----:B------:R-:W3:Y:S01]  /*13520*/  LDL.LU.64 R20, [R1+0x2868] ;  /* 0x0028680001147983 */ /* 0x000ee20000300a00 */
[----:B------:R-:W-:Y:S01]  /*13530*/  IMAD.MOV.U32 R26, RZ, RZ, R9 ;  /* 0x000000ffff1a7224 */ /* 0x000fe200078e0009 */
[----:B------:R-:W-:-:S12]  /*13540*/  MOV R27, R8 ;  /* 0x00000008001b7202 */ /* 0x000fd80000000f00 */
[----:B------:R-:W-:Y:S01]  /*13550*/  STL [R1+0x48], R18 ;  /* 0x0000481201007387 */ /* 0x000fe20000100800 */
[----:B---3--:R-:W-:Y:S03]  /*13560*/  HMMA.16816.F32.BF16 R4, R4, R10, R20 ;  /* 0x0000000a0404723c */ /* 0x008fe60000041814 */
[----:B------:R-:W3:Y:S04]  /*13570*/  LDL.LU R20, [R1+0x2860] ;  /* 0x0028600001147983 */ /* 0x000ee80000300800 */
[----:B------:R-:W2:Y:S04]  /*13580*/  LDL.LU.64 R10, [R1+0x2858] ;  /* 0x00285800010a7983 */ /* 0x000ea80000300a00 */
[----:B------:R-:W2:Y:S08]  /*13590*/  LDL.LU.64 R8, [R1+0x2850] ;  /* 0x0028500001087983 */ /* 0x000eb00000300a00 */
[----:B------:R-:W-:Y:S04]  /*135a0*/  STL.64 [R1+0x20], R4 ;  /* 0x0000200401007387 */ /* 0x000fe80000100a00 */
[----:B------:R0:W-:Y:S04]  /*135b0*/  STL.64 [R1+0x28], R6 ;  /* 0x0000280601007387 */ /* 0x0001e80000100a00 */
[----:B0-----:R-:W4:Y:S01]  /*135c0*/  LDL R7, [R1+0x144] ;  /* 0x0001440001077983 */ /* 0x001f220000100800 */
[----:B------:R-:W-:Y:S01]  /*135d0*/  MOV R25, R29 ;  /* 0x0000001d00197202 */ /* 0x000fe20000000f00 */
[----:B------:R-:W-:Y:S01]  /*135e0*/  IMAD.MOV.U32 R22, RZ, RZ, R13 ;  /* 0x000000ffff167224 */ /* 0x000fe200078e000d */
[----:B------:R-:W-:-:S02]  /*135f0*/  MOV R21, R12 ;  /* 0x0000000c00157202 */ /* 0x000fc40000000f00 */
[----:B------:R-:W-:-:S03]  /*13600*/  MOV R18, R19 ;  /* 0x0000001300127202 */ /* 0x000fc60000000f00 */
[----:B--2---:R-:W-:-:S15]  /*13610*/  HMMA.16816.F32.BF16 R24, R8, R12, R24 ;  /* 0x0000000c0818723c */ /* 0x004fde0000041818 */
[----:B------:R-:W-:-:S04]  /*13620*/  NOP ;  /* 0x0000000000007918 */ /* 0x000fc80000000000 */
[----:B------:R-:W-:Y:S01]  /*13630*/  MOV R14, R26 ;  /* 0x0000001a000e7202 */ /* 0x000fe20000000f00 */
[----:B------:R-:W-:Y:S01]  /*13640*/  IMAD.MOV.U32 R3, RZ, RZ, R27 ;  /* 0x000000ffff037224 */ /* 0x000fe200078e001b */
[----:B------:R-:W-:Y:S02]  /*13650*/  MOV R19, R24 ;  /* 0x0000001800137202 */ /* 0x000fe40000000f00 */
[----:B------:R-:W-:Y:S01]  /*13660*/  MOV R15, R25 ;  /* 0x00000019000f7202 */ /* 0x000fe20000000f00 */
[----:B----4-:R-:W-:Y:S04]  /*13670*/  STL [R1+0x2830], R7 ;  /* 0x0028300701007387 */ /* 0x010fe80000100800 */
[----:B------:R-:W2:Y:S04]  /*13680*/  LDL.LU.64 R4, [R1+0xe0] ;  /* 0x0000e00001047983 */ /* 0x000ea80000300a00 */
[----:B------:R-:W4:Y:S04]  /*13690*/  LDL.LU.64 R12, [R1+0x2848] ;  /* 0x00284800010c7983 */ /* 0x000f280000300a00 */
[----:B------:R-:W2:Y:S04]  /*136a0*/  LDL.LU.64 R26, [R1+0x2840] ;  /* 0x00284000011a7983 */ /* 0x000ea80000300a00 */
[----:B------:R-:W2:Y:S04]  /*136b0*/  LDL.LU.64 R24, [R1+0x2838] ;  /* 0x0028380001187983 */ /* 0x000ea80000300a00 */
[----:B------:R-:W-:Y:S04]  /*136c0*/  STL [R1+0x27dc], R3 ;  /* 0x0027dc0301007387 */ /* 0x000fe80000100800 */
[----:B------:R-:W-:Y:S04]  /*136d0*/  STL [R1+0x27d8], R14 ;  /* 0x0027d80e01007387 */ /* 0x000fe80000100800 */
[----:B------:R-:W-:Y:S01]  /*136e0*/  STL [R1+0x27d4], R15 ;  /* 0x0027d40f01007387 */ /* 0x000fe20000100800 */
[----:B------:R-:W-:Y:S01]  /*136f0*/  IMAD.MOV.U32 R2, RZ, RZ, R16 ;  /* 0x000000ffff027224 */ /* 0x000fe200078e0010 */
[----:B------:R-:W-:Y:S01]  /*13700*/  MOV R29, R17 ;  /* 0x00000011001d7202 */ /* 0x000fe20000000f00 */
[----:B--2---:R-:W-:Y:S01]  /*13710*/  HMMA.16816.F32.BF16 R24, R8, R4, R24 ;  /* 0x000000040818723c */ /* 0x004fe20000041818 */
[----:B----4-:R0:W-:Y:S04]  /*13720*/  STL.64 [R1+0x2818], R12 ;  /* 0x0028180c01007387 */ /* 0x0101e80000100a00 */
[----:B0-----:R-:W2:Y:S04]  /*13730*/  LDL.LU.64 R12, [R1+0xf0] ;  /* 0x0000f000010c7983 */ /* 0x001ea80000300a00 */
[----:B------:R-:W-:Y:S10]  /*13740*/  STL [R1+0x27d0], R19 ;  /* 0x0027d01301007387 */ /* 0x000ff40000100800 */
[----:B------:R-:W-:Y:S01]  /*13750*/  MOV R16, R26 ;  /* 0x0000001a00107202 */ /* 0x000fe20000000f00 */
[----:B------:R-:W-:Y:S01]  /*13760*/  IMAD.MOV.U32 R17, RZ, RZ, R27 ;  /* 0x000000ffff117224 */ /* 0x000fe200078e001b */
[----:B------:R-:W4:Y:S04]  /*13770*/  LDL.LU R7, [R1+0x2830] ;  /* 0x0028300001077983 */ /* 0x000f280000300800 */
[----:B------:R0:W-:Y:S04]  /*13780*/  STL.64 [R1], R24 ;  /* 0x0000001801007387 */ /* 0x0001e80000100a00 */
[----:B------:R-:W3:Y:S04]  /*13790*/  LDL.LU.64 R26, [R1+0x2828] ;  /* 0x00282800011a7983 */ /* 0x000ee80000300a00 */
[----:B0-----:R-:W3:Y:S01]  /*137a0*/  LDL.LU.64 R24, [R1+0x2820] ;  /* 0x0028200001187983 */ /* 0x001ee20000300a00 */
[----:B------:R-:W-:-:S02]  /*137b0*/  MOV R23, R4 ;  /* 0x0000000400177202 */ /* 0x000fc40000000f00 */
[----:B------:R-:W-:Y:S02]  /*137c0*/  MOV R6, R5 ;  /* 0x0000000500067202 */ /* 0x000fe40000000f00 */
[----:B--2---:R-:W-:Y:S02]  /*137d0*/  MOV R5, R12 ;  /* 0x0000000c00057202 */ /* 0x004fe40000000f00 */
[----:B------:R-:W-:Y:S01]  /*137e0*/  MOV R4, R13 ;  /* 0x0000000d00047202 */ /* 0x000fe20000000f00 */
[----:B---3--:R-:W-:Y:S01]  /*137f0*/  HMMA.16816.F32.BF16 R24, R8, R12, R24 ;  /* 0x0000000c0818723c */ /* 0x008fe20000041818 */
[----:B------:R-:W2:-:S15]  /*13800*/  LDL.LU.64 R12, [R1+0x2818] ;  /* 0x00281800010c7983 */ /* 0x000e9e0000300a00 */
[----:B------:R-:W-:-:S03]  /*13810*/  NOP ;  /* 0x0000000000007918 */ /* 0x000fc60000000000 */
[----:B------:R-:W-:Y:S01]  /*13820*/  MOV R15, R26 ;  /* 0x0000001a000f7202 */ /* 0x000fe20000000f00 */
[----:B------:R-:W-:Y:S01]  /*13830*/  IMAD.MOV.U32 R14, RZ, RZ, R25 ;  /* 0x000000ffff0e7224 */ /* 0x000fe200078e0019 */
[----:B------:R-:W-:Y:S02]  /*13840*/  MOV R19, R27 ;  /* 0x0000001b00137202 */ /* 0x000fe40000000f00 */
[----:B------:R-:W-:Y:S01]  /*13850*/  MOV R3, R24 ;  /* 0x0000001800037202 */ /* 0x000fe20000000f00 */
[----:B------:R-:W2:Y:S04]  /*13860*/  LDL.LU.64 R26, [R1+0x2810] ;  /* 0x00281000011a7983 */ /* 0x000ea80000300a00 */
[----:B------:R-:W2:Y:S02]  /*13870*/  LDL.LU.64 R24, [R1+0x2808] ;  /* 0x0028080001187983 */ /* 0x000ea40000300a00 */
[----:B--2---:R-:W-:Y:S01]  /*13880*/  HMMA.16816.F32.BF16 R24, R8, R12, R24 ;  /* 0x0000000c0818723c */ /* 0x004fe20000041818 */
[----:B------:R-:W-:Y:S01]  /*13890*/  MOV R8, R21 ;  /* 0x0000001500087202 */ /* 0x000fe20000000f00 */
[----:B------:R-:W-:Y:S01]  /*138a0*/  IMAD.MOV.U32 R9, RZ, RZ, R22 ;  /* 0x000000ffff097224 */ /* 0x000fe200078e0016 */
[----:B------:R-:W2:Y:S04]  /*138b0*/  LDL.LU R21, [R1+0x2800] ;  /* 0x0028000001157983 */ /* 0x000ea80000300800 */
[----:B------:R-:W2:Y:S04]  /*138c0*/  LDL.LU R22, [R1+0x27fc] ;  /* 0x0027fc0001167983 */ /* 0x000ea80000300800 */
[----:B------:R-:W-:Y:S04]  /*138d0*/  STL.64 [R1+0x27e8], R14 ;  /* 0x0027e80e01007387 */ /* 0x000fe80000100a00 */
[----:B------:R0:W-:Y:S02]  /*138e0*/  STL.64 [R1+0x27e0], R12 ;  /* 0x0027e00c01007387 */ /* 0x0001e40000100a00 */
[----:B0-----:R-:W-:-:S02]  /*138f0*/  MOV R12, R23 ;  /* 0x00000017000c7202 */ /* 0x001fc40000000f00 */
[----:B------:R-:W2:Y:S04]  /*13900*/  LDL.LU R23, [R1+0x27f8] ;  /* 0x0027f80001177983 */ /* 0x000ea80000300800 */
[----:B------:R-:W-:Y:S04]  /*13910*/  STL.64 [R1+0x2780], R26 ;  /* 0x0027801a01007387 */ /* 0x000fe80000100a00 */
[----:B------:R0:W-:Y:S04]  /*13920*/  STL.64 [R1+0x2778], R24 ;  /* 0x0027781801007387 */ /* 0x0001e80000100a00 */
[----:B0-----:R-:W2:Y:S04]  /*13930*/  LDL.LU R24, [R1+0x30] ;  /* 0x0000300001187983 */ /* 0x001ea80000300800 */
[----:B------:R-:W2:Y:S04]  /*13940*/  LDL.LU R25, [R1+0x34] ;  /* 0x0000340001197983 */ /* 0x000ea80000300800 */
[----:B------:R-:W2:Y:S04]  /*13950*/  LDL.LU R26, [R1+0x38] ;  /* 0x00003800011a7983 */ /* 0x000ea80000300800 */
[----:B------:R-:W2:Y:S02]  /*13960*/  LDL.LU R27, [R1+0x3c] ;  /* 0x00003c00011b7983 */ /* 0x000ea40000300800 */
[----:B--2---:R-:W-:Y:S02]  /*13970*/  HMMA.16816.F32.BF16 R24, R20, R8, R24 ;  /* 0x000000081418723c */ /* 0x004fe40000041818 */
[----:B----4-:R-:W0:-:S15]  /*13980*/  LDSM.16.MT88.4 R8, [R7+UR6+0x11000] ;  /* 0x011000060708783b */ /* 0x010e1e0008004200 */
[----:B------:R-:W-:Y:S02]  /*13990*/  NOP ;  /* 0x0000000000007918 */ /* 0x000fe40000000000 */
[----:B------:R1:W-:Y:S04]  /*139a0*/  STL.64 [R1+0x30], R24 ;  /* 0x0000301801007387 */ /* 0x0003e80000100a00 */
[----:B------:R2:W-:Y:S01]  /*139b0*/  STL.64 [R1+0x38], R26 ;  /* 0x0000381a01007387 */ /* 0x0005e20000100a00 */
[----:B-1----:R-:W-:Y:S01]  /*139c0*/  MOV R24, R2 ;  /* 0x0000000200187202 */ /* 0x002fe20000000f00 */
[----:B------:R-:W-:Y:S02]  /*139d0*/  IMAD.MOV.U32 R25, RZ, RZ, R29 ;  /* 0x000000ffff197224 */ /* 0x000fe400078e001d */
[----:B------:R-:W3:Y:S04]  /*139e0*/  LDL.LU R2, [R1+0x27f4] ;  /* 0x0027f40001027983 */ /* 0x000ee80000300800 */
[----:B------:R-:W4:Y:S01]  /*139f0*/  LDL.LU R29, [R1+0x27f0] ;  /* 0x0027f000011d7983 */ /* 0x000f220000300800 */
[----:B------:R-:W-:-:S03]  /*13a00*/  MOV R13, R6 ;  /* 0x00000006000d7202 */ /* 0x000fc60000000f00 */
[----:B--2---:R-:W2:Y:S04]  /*13a10*/  LDL.LU R26, [R1+0x48] ;  /* 0x00004800011a7983 */ /* 0x004ea80000300800 */
[----:B0-----:R0:W-:Y:S04]  /*13a20*/  STL.64 [R1+0x2720], R10 ;  /* 0x0027200a01007387 */ /* 0x0011e80000100a00 */
[----:B------:R1:W-:Y:S04]  /*13a30*/  STL.64 [R1+0x2718], R8 ;  /* 0x0027180801007387 */ /* 0x0003e80000100a00 */
[----:B0-----:R-:W2:Y:S01]  /*13a40*/  LDL.LU R10, [R1+0xf8] ;  /* 0x0000f800010a7983 */ /* 0x001ea20000300800 */
[----:B-1----:R-:W-:-:S02]  /*13a50*/  MOV R8, R5 ;  /* 0x0000000500087202 */ /* 0x002fc40000000f00 */
[----:B------:R-:W-:Y:S01]  /*13a60*/  MOV R9, R4 ;  /* 0x0000000400097202 */ /* 0x000fe20000000f00 */
[----:B------:R-:W-:Y:S04]  /*13a70*/  STL [R1+0x2608], R0 ;  /* 0x0026080001007387 */ /* 0x000fe80000100800 */
[----:B----4-:R-:W0:Y:S04]  /*13a80*/  LDSM.16.M88.4 R4, [R29+UR6+0x80] ;  /* 0x000080061d04783b */ /* 0x010e280008000200 */
[----:B0-----:R-:W-:Y:S04]  /*13a90*/  STL.64 [R1+0xa0], R4 ;  /* 0x0000a00401007387 */ /* 0x001fe80000100a00 */
[----:B------:R-:W-:Y:S04]  /*13aa0*/  STL.64 [R1+0xa8], R6 ;  /* 0x0000a80601007387 */ /* 0x000fe80000100a00 */
[----:B------:R-:W0:Y:S04]  /*13ab0*/  LDSM.16.M88.4 R4, [R29+UR6+0x4080] ;  /* 0x004080061d04783b */ /* 0x000e280008000200 */
[----:B0-----:R-:W-:Y:S04]  /*13ac0*/  STL.64 [R1+0x110], R4 ;  /* 0x0001100401007387 */ /* 0x001fe80000100a00 */
[----:B------:R-:W-:Y:S04]  /*13ad0*/  STL.64 [R1+0x118], R6 ;  /* 0x0001180601007387 */ /* 0x000fe80000100a00 */
[----:B------:R-:W0:Y:S04]  /*13ae0*/  LDSM.16.M88.4 R4, [R29+UR6+0x8080] ;  /* 0x008080061d04783b */ /* 0x000e280008000200 */
[----:B0-----:R-:W-:Y:S04]  /*13af0*/  STL.64 [R1+0x120], R4 ;  /* 0x0001200401007387 */ /* 0x001fe80000100a00 */
[----:B------:R-:W-:Y:S04]  /*13b00*/  STL.64 [R1+0x128], R6 ;  /* 0x0001280601007387 */ /* 0x000fe80000100a00 */
[----:B------:R-:W0:Y:S01]  /*13b10*/  LDSM.16.M88.4 R4, [R29+UR6+0xc080] ;  /* 0x00c080061d04783b */ /* 0x000e220008000200 */
[----:B---3--:R-:W-:Y:S01]  /*13b20*/  IMAD.MOV.U32 R11, RZ, RZ, R2 ;  /* 0x000000ffff0b7224 */ /* 0x008fe200078e0002 */
[----:B0-----:R-:W-:-:S02]  /*13b30*/  MOV R2, R7 ;  /* 0x0000000700027202 */ /* 0x001fc40000000f00 */
[----:B------:R-:W-:Y:S04]  /*13b40*/  STL.64 [R1+0x130], R4 ;  /* 0x0001300401007387 */ /* 0x000fe80000100a00 */
[----:B------:R-:W-:Y:S04]  /*13b50*/  STL [R1+0x138], R6 ;  /* 0x0001380601007387 */ /* 0x000fe80000100800 */
[----:B------:R-:W-:Y:S04]  /*13b60*/  STL [R1+0x26dc], R2 ;  /* 0x0026dc0201007387 */ /* 0x000fe80000100800 */
[----:B------:R0:W-:Y:S04]  /*13b70*/  STL [R1+0x2568], R29 ;  /* 0x0025681d01007387 */ /* 0x0001e80000100800 */
[----:B------:R-:W1:Y:S04]  /*13b80*/  LDSM.16.MT88.4 R4, [R28+UR6+0x11000] ;  /* 0x011000061c04783b */ /* 0x000e680008004200 */
[----:B0-----:R-:W3:Y:S04]  /*13b90*/  LDL R29, [R1+0x144] ;  /* 0x00014400011d7983 */ /* 0x001ee80000100800 */
[----:B---3--:R-:W-:Y:S04]  /*13ba0*/  STL [R1+0x2744], R29 ;  /* 0x0027441d01007387 */ /* 0x008fe80000100800 */
[----:B------:R-:W-:Y:S04]  /*13bb0*/  STL [R1+0x2740], R28 ;  /* 0x0027401c01007387 */ /* 0x000fe80000100800 */
[----:B-1----:R-:W-:Y:S04]  /*13bc0*/  STL.64 [R1+0x26e8], R6 ;  /* 0x0026e80601007387 */ /* 0x002fe80000100a00 */
[----:B------:R0:W-:Y:S04]  /*13bd0*/  STL.64 [R1+0x26e0], R4 ;  /* 0x0026e00401007387 */ /* 0x0001e80000100a00 */
[----:B0-----:R-:W3:Y:S04]  /*13be0*/  LDL.LU R4, [R1+0x60] ;  /* 0x0000600001047983 */ /* 0x001ee80000300800 */
[----:B------:R-:W3:Y:S04]  /*13bf0*/  LDL.LU R5, [R1+0x64] ;  /* 0x0000640001057983 */ /* 0x000ee80000300800 */
[----:B------:R-:W3:Y:S04]  /*13c00*/  LDL.LU R6, [R1+0x68] ;  /* 0x0000680001067983 */ /* 0x000ee80000300800 */
[----:B------:R-:W3:Y:S01]  /*13c10*/  LDL.LU R7, [R1+0x6c] ;  /* 0x00006c0001077983 */ /* 0x000ee20000300800 */
[----:B------:R-:W-:Y:S01]  /*13c20*/  MOV R27, R18 ;  /* 0x00000012001b7202 */ /* 0x000fe20000000f00 */
[----:B---3--:R-:W-:-:S15]  /*13c30*/  HMMA.16816.F32.BF16 R12, R20, R12, R4 ;  /* 0x0000000c140c723c */ /* 0x008fde0000041804 */
[----:B------:R-:W-:-:S04]  /*13c40*/  NOP ;  /* 0x0000000000007918 */ /* 0x000fc80000000000 */
[----:B------:R-:W-:Y:S01]  /*13c50*/  IMAD.MOV.U32 R18, RZ, RZ, R14 ;  /* 0x000000ffff127224 */ /* 0x000fe200078e000e */
[----:B------:R-:W-:Y:S02]  /*13c60*/  MOV R0, R15 ;  /* 0x0000000f00007202 */ /* 0x000fe40000000f00 */
[----:B------:R-:W3:Y:S01]  /*13c70*/  LDL.LU.64 R14, [R1+0x27e8] ;  /* 0x0027e800010e7983 */ /* 0x000ee20000300a00 */
[----:B--2---:R-:W-:Y:S01]  /*13c80*/  HMMA.16816.F32.BF16 R24, R20, R8, R24 ;  /* 0x000000081418723c */ /* 0x004fe20000041818 */
[----:B------:R-:W-:Y:S02]  /*13c90*/  MOV R4, R12 ;  /* 0x0000000c00047202 */ /* 0x000fe40000000f00 */
[----:B------:R-:W-:Y:S02]  /*13ca0*/  MOV R5, R13 ;  /* 0x0000000d00057202 */ /* 0x000fe40000000f00 */
[----:B------:R-:W2:Y:S04]  /*13cb0*/  LDL.LU.64 R12, [R1+0x27e0] ;  /* 0x0027e000010c7983 */ /* 0x000ea80000300a00 */
[----:B------:R0:W-:Y:S04]  /*13cc0*/  STL.64 [R1+0x27c0], R4 ;  /* 0x0027c00401007387 */ /* 0x0001e80000100a00 */
[----:B0-----:R-:W2:Y:S06]  /*13cd0*/  LDL.LU R4, [R1+0x20] ;  /* 0x0000200001047983 */ /* 0x001eac0000300800 */
[----:B------:R-:W-:Y:S01]  /*13ce0*/  MOV R28, R26 ;  /* 0x0000001a001c7202 */ /* 0x000fe20000000f00 */
[----:B------:R-:W2:Y:S01]  /*13cf0*/  LDL.LU R5, [R1+0x24] ;  /* 0x0000240001057983 */ /* 0x000ea20000300800 */
[----:B------:R-:W-:-:S03]  /*13d00*/  MOV R9, R27 ;  /* 0x0000001b00097202 */ /* 0x000fc60000000f00 */
[----:B------:R-:W2:Y:S01]  /*13d10*/  LDL.LU R6, [R1+0x28] ;  /* 0x0000280001067983 */ /* 0x000ea20000300800 */
[----:B------:R-:W-:-:S03]  /*13d20*/  MOV R27, R19 ;  /* 0x00000013001b7202 */ /* 0x000fc60000000f00 */
[----:B------:R-:W2:Y:S04]  /*13d30*/  LDL.LU R7, [R1+0x2c] ;  /* 0x00002c0001077983 */ /* 0x000ea80000300800 */
[----:B------:R0:W-:Y:S02]  /*13d40*/  STL.64 [R1+0x80], R24 ;  /* 0x0000801801007387 */ /* 0x0001e40000100a00 */
[----:B0-----:R-:W-:Y:S02]  /*13d50*/  IMAD.MOV.U32 R24, RZ, RZ, R3 ;  /* 0x000000ffff187224 */ /* 0x001fe400078e0003 */
[----:B------:R-:W4:Y:S01]  /*13d60*/  LDL.LU R3, [R1+0x27dc] ;  /* 0x0027dc0001037983 */ /* 0x000f220000300800 */
[----:B---3--:R-:W-:Y:S02]  /*13d70*/  MOV R26, R15 ;  /* 0x0000000f001a7202 */ /* 0x008fe40000000f00 */
[----:B------:R-:W-:-:S02]  /*13d80*/  MOV R25, R14 ;  /* 0x0000000e00197202 */ /* 0x000fc40000000f00 */
[----:B------:R-:W3:Y:S04]  /*13d90*/  LDL.LU R14, [R1+0x27d8] ;  /* 0x0027d800010e7983 */ /* 0x000ee80000300800 */
[----:B------:R-:W4:Y:S04]  /*13da0*/  LDL.LU R15, [R1+0x27d4] ;  /* 0x0027d400010f7983 */ /* 0x000f280000300800 */
[----:B------:R-:W4:Y:S04]  /*13db0*/  LDL.LU R19, [R1+0x27d0] ;  /* 0x0027d00001137983 */ /* 0x000f280000300800 */
[----:B------:R-:W-:Y:S04]  /*13dc0*/  STL.64 [R1+0x2790], R26 ;  /* 0x0027901a01007387 */ /* 0x000fe80000100a00 */
[----:B------:R0:W-:Y:S04]  /*13dd0*/  STL.64 [R1+0x2788], R24 ;  /* 0x0027881801007387 */ /* 0x0001e80000100a00 */
[----:B0-----:R-:W4:Y:S04]  /*13de0*/  LDL.LU R24, [R1] ;  /* 0x0000000001187983 */ /* 0x001f280000300800 */
[----:B------:R-:W4:Y:S01]  /*13df0*/  LDL.LU R25, [R1+0x4] ;  /* 0x0000040001197983 */ /* 0x000f220000300800 */
[----:B------:R-:W-:Y:S01]  /*13e00*/  IMAD.MOV.U32 R26, RZ, RZ, R16 ;  /* 0x000000ffff1a7224 */ /* 0x000fe200078e0010 */
[----:B------:R-:W-:-:S02]  /*13e10*/  MOV R27, R17 ;  /* 0x00000011001b7202 */ /* 0x000fc40000000f00 */
[----:B------:R-:W4:Y:S04]  /*13e20*/  LDL.LU R16, [R1+0x27cc] ;  /* 0x0027cc0001107983 */ /* 0x000f280000300800 */
[----:B------:R-:W4:Y:S04]  /*13e30*/  LDL.LU R17, [R1+0x27c8] ;  /* 0x0027c80001117983 */ /* 0x000f280000300800 */
[----:B------:R3:W-:Y:S01]  /*13e40*/  STL.64 [R1+0x27a0], R26 ;  /* 0x0027a01a01007387 */ /* 0x0007e20000100a00 */
[----:B--2---:R-:W-:Y:S01]  /*13e50*/  HMMA.16816.F32.BF16 R20, R20, R12, R4 ;  /* 0x0000000c1414723c */ /* 0x004fe20000041804 */
[----:B---3--:R-:W-:-:S02]  /*13e60*/  IMAD.MOV.U32 R26, RZ, RZ, R14 ;  /* 0x000000ffff1a7224 */ /* 0x008fc400078e000e */
[----:B----4-:R0:W-:Y:S04]  /*13e70*/  STL.64 [R1+0x2798], R24 ;  /* 0x0027981801007387 */ /* 0x0101e80000100a00 */
[----:B------:R-:W-:Y:S04]  /*13e80*/  STL [R1+0x274c], R9 ;  /* 0x00274c0901007387 */ /* 0x000fe80000100800 */
[----:B------:R1:W-:Y:S01]  /*13e90*/  STL.64 [R1+0x27a8], R10 ;  /* 0x0027a80a01007387 */ /* 0x0003e20000100a00 */
[----:B0-----:R-:W-:-:S03]  /*13ea0*/  MOV R25, R15 ;  /* 0x0000000f00197202 */ /* 0x001fc60000000f00 */
[----:B-1----:R-:W2:Y:S04]  /*13eb0*/  LDL.LU.64 R10, [R1+0xd8] ;  /* 0x0000d800010a7983 */ /* 0x002ea80000300a00 */
[----:B------:R-:W-:Y:S04]  /*13ec0*/  STL [R1+0x2748], R28 ;  /* 0x0027481c01007387 */ /* 0x000fe80000100800 */
[----:B------:R-:W3:Y:S04]  /*13ed0*/  LDL.LU.64 R4, [R1+0x27c0] ;  /* 0x0027c00001047983 */ /* 0x000ee80000300a00 */
[----:B------:R-:W2:Y:S04]  /*13ee0*/  LDL.LU.64 R14, [R1+0x27b8] ;  /* 0x0027b800010e7983 */ /* 0x000ea80000300a00 */
[----:B------:R-:W2:Y:S01]  /*13ef0*/  LDL.LU.64 R12, [R1+0x27b0] ;  /* 0x0027b000010c7983 */ /* 0x000ea20000300a00 */
[----:B------:R-:W-:-:S02]  /*13f00*/  MOV R24, R19 ;  /* 0x0000001300187202 */ /* 0x000fc40000000f00 */
[----:B------:R-:W-:Y:S01]  /*13f10*/  MOV R27, R3 ;  /* 0x00000003001b7202 */ /* 0x000fe20000000f00 */
[----:B------:R-:W-:Y:S01]  /*13f20*/  IMAD.MOV.U32 R3, RZ, RZ, R22 ;  /* 0x000000ffff037224 */ /* 0x000fe200078e0016 */
[----:B------:R-:W-:Y:S02]  /*13f30*/  MOV R2, R23 ;  /* 0x0000001700027202 */ /* 0x000fe40000000f00 */
[----:B------:R-:W-:Y:S02]  /*13f40*/  MOV R7, R20 ;  /* 0x0000001400077202 */ /* 0x000fe40000000f00 */
[----:B------:R-:W-:Y:S01]  /*13f50*/  MOV R6, R21 ;  /* 0x0000001500067202 */ /* 0x000fe20000000f00 */
[----:B------:R-:W-:Y:S04]  /*13f60*/  STL [R1+0x2754], R2 ;  /* 0x0027540201007387 */ /* 0x000fe80000100800 */
[----:B------:R-:W-:Y:S04]  /*13f70*/  STL [R1+0x2750], R3 ;  /* 0x0027500301007387 */ /* 0x000fe80000100800 */
[----:B------:R0:W-:Y:S04]  /*13f80*/  STL.64 [R1+0x2738], R6 ;  /* 0x0027380601007387 */ /* 0x0001e80000100a00 */
[----:B------:R-:W4:Y:S04]  /*13f90*/  LDL.LU R22, [R1+0xe8] ;  /* 0x0000e80001167983 */ /* 0x000f280000300800 */
[----:B------:R-:W4:Y:S01]  /*13fa0*/  LDL.LU R23, [R1+0xec] ;  /* 0x0000ec0001177983 */ /* 0x000f220000300800 */
[----:B0-----:R-:W-:Y:S01]  /*13fb0*/  MOV R6, R18 ;  /* 0x0000001200067202 */ /* 0x001fe20000000f00 */
[----:B--2---:R-:W-:Y:S02]  /*13fc0*/  HMMA.16816.F32.BF16 R24, R12, R10, R24 ;  /* 0x0000000a0c18723c */ /* 0x004fe40000041818 */
[----:B---3--:R-:W-:Y:S01]  /*13fd0*/  STL [R1+0x2758], R4 ;  /* 0x0027580401007387 */ /* 0x008fe20000100800 */
[----:B------:R-:W-:Y:S01]  /*13fe0*/  IMAD.MOV.U32 R18, RZ, RZ, R10 ;  /* 0x000000ffff127224 */ /* 0x000fe200078e000a */
[----:B------:R-:W-:-:S02]  /*13ff0*/  MOV R19, R11 ;  /* 0x0000000b00137202 */ /* 0x000fc40000000f00 */
[----:B------:R-:W2:-:S13]  /*14000*/  LDL.LU.64 R10, [R1+0x27a8] ;  /* 0x0027a800010a7983 */ /* 0x000e9a0000300a00 */
[----:B------:R-:W-:Y:S01]  /*14010*/  IMAD.MOV.U32 R21, RZ, RZ, R26 ;  /* 0x000000ffff157224 */ /* 0x000fe200078e001a */
[----:B------:R-:W-:Y:S02]  /*14020*/  MOV R20, R27 ;  /* 0x0000001b00147202 */ /* 0x000fe40000000f00 */
[----:B------:R-:W-:Y:S01]  /*14030*/  MOV R28, R24 ;  /* 0x00000018001c7202 */ /* 0x000fe20000000f00 */
[----:B------:R-:W4:Y:S01]  /*14040*/  LDL.LU.64 R26, [R1+0x27a0] ;  /* 0x0027a000011a7983 */ /* 0x000f220000300a00 */
[----:B------:R-:W-:-:S03]  /*14050*/  MOV R29, R25 ;  /* 0x00000019001d7202 */ /* 0x000fc60000000f00 */
[----:B------:R-:W4:Y:S04]  /*14060*/  LDL.LU.64 R24, [R1+0x2798] ;  /* 0x0027980001187983 */ /* 0x000f280000300a00 */
[----:B------:R0:W-:Y:S04]  /*14070*/  STL.64 [R1+0x2770], R18 ;  /* 0x0027701201007387 */ /* 0x0001e80000100a00 */
[----:B------:R-:W-:Y:S04]  /*14080*/  STL.64 [R1+0x2768], R16 ;  /* 0x0027681001007387 */ /* 0x000fe80000100a00 */
[----:B0-----:R-:W3:Y:S01]  /*14090*/  LDL.LU.64 R18, [R1+0x108] ;  /* 0x0001080001127983 */ /* 0x001ee20000300a00 */
[----:B----4-:R-:W-:-:S15]  /*140a0*/  HMMA.16816.F32.BF16 R24, R12, R22, R24 ;  /* 0x000000160c18723c */ /* 0x010fde0000041818 */
[----:B------:R-:W-:-:S04]  /*140b0*/  NOP ;  /* 0x0000000000007918 */ /* 0x000fc80000000000 */
[----:B------:R-:W-:Y:S01]  /*140c0*/  IMAD.MOV.U32 R3, RZ, RZ, R26 ;  /* 0x000000ffff037224 */ /* 0x000fe200078e001a */
[----:B------:R-:W-:Y:S02]  /*140d0*/  MOV R9, R27 ;  /* 0x0000001b00097202 */ /* 0x000fe40000000f00 */
        /* <DEDUP_REMOVED lines=8> */
[----:B0-----:R-:W2:Y:S04]  /*14160*/  LDL.LU.64 R26, [R1+0x2780] ;  /* 0x00278000011a7983 */ /* 0x001ea80000300a00 */
[----:B------:R-:W2:Y:S01]  /*14170*/  LDL.LU.64 R24, [R1+0x2778] ;  /* 0x0027780001187983 */ /* 0x000ea20000300a00 */
[----:B------:R-:W-:-:S02]  /*14180*/  MOV R7, R0 ;  /* 0x0000000000077202 */ /* 0x000fc40000000f00 */
[----:B---3--:R-:W-:Y:S02]  /*14190*/  MOV R8, R18 ;  /* 0x0000001200087202 */ /* 0x008fe40000000f00 */
[----:B------:R-:W-:Y:S01]  /*141a0*/  MOV R0, R19 ;  /* 0x0000001300007202 */ /* 0x000fe20000000f00 */
[----:B--2---:R-:W-:Y:S01]  /*141b0*/  HMMA.16816.F32.BF16 R24, R12, R18, R24 ;  /* 0x000000120c18723c */ /* 0x004fe20000041818 */
[----:B------:R-:W2:Y:S04]  /*141c0*/  LDL.LU.64 R18, [R1+0x2770] ;  /* 0x0027700001127983 */ /* 0x000ea80000300a00 */
[----:B------:R-:W3:Y:S01]  /*141d0*/  LDL.LU.64 R16, [R1+0x2768] ;  /* 0x0027680001107983 */ /* 0x000ee20000300a00 */
[----:B--2---:R-:W-:Y:S01]  /*141e0*/  IMAD.MOV.U32 R14, RZ, RZ, R18 ;  /* 0x000000ffff0e7224 */ /* 0x004fe200078e0012 */
[----:B------:R-:W-:-:S02]  /*141f0*/  MOV R15, R19 ;  /* 0x00000013000f7202 */ /* 0x000fc40000000f00 */
[----:B------:R-:W3:Y:S04]  /*14200*/  LDL.LU R18, [R1+0x2760] ;  /* 0x0027600001127983 */ /* 0x000ee80000300800 */
[----:B------:R-:W3:Y:S06]  /*14210*/  LDL.LU R19, [R1+0x275c] ;  /* 0x00275c0001137983 */ /* 0x000eec0000300800 */
[----:B------:R-:W-:Y:S04]  /*14220*/  STL.64 [R1+0x26f8], R26 ;  /* 0x0026f81a01007387 */ /* 0x000fe80000100a00 */
[----:B------:R0:W-:Y:S04]  /*14230*/  STL.64 [R1+0x26f0], R24 ;  /* 0x0026f01801007387 */ /* 0x0001e80000100a00 */
[----:B0-----:R-:W3:Y:S04]  /*14240*/  LDL.LU R24, [R1+0x30] ;  /* 0x0000300001187983 */ /* 0x001ee80000300800 */
[----:B------:R-:W3:Y:S04]  /*14250*/  LDL.LU R25, [R1+0x34] ;  /* 0x0000340001197983 */ /* 0x000ee80000300800 */
[----:B------:R-:W3:Y:S04]  /*14260*/  LDL.LU R26, [R1+0x38] ;  /* 0x00003800011a7983 */ /* 0x000ee80000300800 */
[----:B------:R-:W3:Y:S02]  /*14270*/  LDL.LU R27, [R1+0x3c] ;  /* 0x00003c00011b7983 */ /* 0x000ee40000300800 */
[----:B---3--:R-:W-:Y:S01]  /*14280*/  HMMA.16816.F32.BF16 R12, R16, R14, R24 ;  /* 0x0000000e100c723c */ /* 0x008fe20000041818 */
[----:B------:R-:W-:Y:S01]  /*14290*/  MOV R24, R4 ;  /* 0x0000000400187202 */ /* 0x000fe20000000f00 */
[----:B------:R-:W-:Y:S01]  /*142a0*/  IMAD.MOV.U32 R26, RZ, RZ, R3 ;  /* 0x000000ffff1a7224 */ /* 0x000fe200078e0003 */
[----:B------:R-:W2:Y:S01]  /*142b0*/  LDL.LU R4, [R1+0x2758] ;  /* 0x0027580001047983 */ /* 0x000ea20000300800 */
[----:B------:R-:W-:-:S02]  /*142c0*/  MOV R27, R9 ;  /* 0x00000009001b7202 */ /* 0x000fc40000000f00 */
[----:B------:R-:W-:-:S13]  /*142d0*/  MOV R25, R2 ;  /* 0x0000000200197202 */ /* 0x000fda0000000f00 */
[----:B------:R-:W-:Y:S04]  /*142e0*/  STL.64 [R1], R12 ;  /* 0x0000000c01007387 */ /* 0x000fe80000100a00 */
[----:B------:R-:W-:Y:S04]  /*142f0*/  STL.64 [R1+0x8], R14 ;  /* 0x0000080e01007387 */ /* 0x000fe80000100a00 */
[----:B------:R-:W3:Y:S04]  /*14300*/  LDL.LU R2, [R1+0x2754] ;  /* 0x0027540001027983 */ /* 0x000ee80000300800 */
[----:B------:R-:W4:Y:S04]  /*14310*/  LDL.LU R3, [R1+0x2750] ;  /* 0x0027500001037983 */ /* 0x000f280000300800 */
[----:B------:R-:W3:Y:S04]  /*14320*/  LDL.LU R9, [R1+0x274c] ;  /* 0x00274c0001097983 */ /* 0x000ee80000300800 */
[----:B------:R-:W-:Y:S04]  /*14330*/  STL.64 [R1+0x2710], R26 ;  /* 0x0027101a01007387 */ /* 0x000fe80000100a00 */
[----:B------:R0:W-:Y:S02]  /*14340*/  STL.64 [R1+0x2708], R24 ;  /* 0x0027081801007387 */ /* 0x0001e40000100a00 */
[----:B0-----:R-:W-:-:S02]  /*14350*/  MOV R24, R28 ;  /* 0x0000001c00187202 */ /* 0x001fc40000000f00 */
[----:B------:R-:W3:Y:S01]  /*14360*/  LDL.LU R28, [R1+0x2748] ;  /* 0x00274800011c7983 */ /* 0x000ee20000300800 */
[----:B------:R-:W-:-:S03]  /*14370*/  MOV R25, R29 ;  /* 0x0000001d00197202 */ /* 0x000fc60000000f00 */
[----:B------:R-:W4:Y:S01]  /*14380*/  LDL.LU R29, [R1+0x2744] ;  /* 0x00274400011d7983 */ /* 0x000f220000300800 */
[----:B------:R-:W-:Y:S01]  /*14390*/  IMAD.MOV.U32 R26, RZ, RZ, R21 ;  /* 0x000000ffff1a7224 */ /* 0x000fe200078e0015 */
[----:B------:R-:W-:-:S05]  /*143a0*/  MOV R27, R20 ;  /* 0x00000014001b7202 */ /* 0x000fca0000000f00 */
[----:B------:R-:W-:Y:S04]  /*143b0*/  STL.64 [R1+0x2730], R26 ;  /* 0x0027301a01007387 */ /* 0x000fe80000100a00 */
[----:B------:R0:W-:Y:S04]  /*143c0*/  STL.64 [R1+0x2728], R24 ;  /* 0x0027281801007387 */ /* 0x0001e80000100a00 */
[----:B0-----:R-:W4:Y:S04]  /*143d0*/  LDL.LU R24, [R1+0x80] ;  /* 0x0000800001187983 */ /* 0x001f280000300800 */
[----:B------:R-:W4:Y:S01]  /*143e0*/  LDL.LU R25, [R1+0x84] ;  /* 0x0000840001197983 */ /* 0x000f220000300800 */
[----:B--2---:R-:W-:Y:S01]  /*143f0*/  HMMA.16816.F32.BF16 R20, R16, R22, R4 ;  /* 0x000000161014723c */ /* 0x004fe20000041804 */
[----:B---3--:R-:W-:-:S02]  /*14400*/  MOV R26, R28 ;  /* 0x0000001c001a7202 */ /* 0x008fc40000000f00 */
[----:B------:R-:W2:Y:S04]  /*14410*/  LDL.LU R28, [R1+0x2740] ;  /* 0x00274000011c7983 */ /* 0x000ea80000300800 */
[----:B----4-:R-:W0:Y:S04]  /*14420*/  LDSM.16.MT88.4 R12, [R29+UR6+0x11400] ;  /* 0x011400061d0c783b */ /* 0x010e280008004200 */
[----:B0-----:R-:W-:Y:S04]  /*14430*/  STL [R1+0x26a4], R12 ;  /* 0x0026a40c01007387 */ /* 0x001fe80000100800 */
[----:B------:R-:W-:Y:S04]  /*14440*/  STL [R1+0x26a0], R13 ;  /* 0x0026a00d01007387 */ /* 0x000fe80000100800 */
[----:B------:R-:W-:Y:S04]  /*14450*/  STL [R1+0x269c], R14 ;  /* 0x00269c0e01007387 */ /* 0x000fe80000100800 */
[----:B------:R0:W-:Y:S04]  /*14460*/  STL [R1+0x2698], R15 ;  /* 0x0026980f01007387 */ /* 0x0001e80000100800 */
[----:B------:R-:W3:Y:S04]  /*14470*/  LDL.LU.64 R6, [R1+0x2738] ;  /* 0x0027380001067983 */ /* 0x000ee80000300a00 */
[----:B------:R-:W-:Y:S01]  /*14480*/  STL.64 [R1+0x60], R20 ;  /* 0x0000601401007387 */ /* 0x000fe20000100a00 */
[----:B0-----:R-:W-:-:S03]  /*14490*/  MOV R15, R0 ;  /* 0x00000000000f7202 */ /* 0x001fc60000000f00 */
[----:B------:R-:W-:Y:S01]  /*144a0*/  STL [R1+0x68], R22 ;  /* 0x0000681601007387 */ /* 0x000fe20000100800 */
[----:B------:R-:W-:-:S03]  /*144b0*/  MOV R0, R23 ;  /* 0x0000001700007202 */ /* 0x000fc60000000f00 */
[----:B------:R-:W4:Y:S01]  /*144c0*/  LDL.LU.64 R4, [R1+0x130] ;  /* 0x0001300001047983 */ /* 0x000f220000300a00 */
[----:B------:R-:W-:Y:S01]  /*144d0*/  MOV R27, R9 ;  /* 0x00000009001b7202 */ /* 0x000fe20000000f00 */
[----:B------:R-:W-:-:S06]  /*144e0*/  IMAD.MOV.U32 R14, RZ, RZ, R8 ;  /* 0x000000ffff0e7224 */ /* 0x000fcc00078e0008 */
[----:B------:R-:W-:Y:S01]  /*144f0*/  HMMA.16816.F32.BF16 R8, R16, R10, R24 ;  /* 0x0000000a1008723c */ /* 0x000fe20000041818 */
[----:B--2---:R-:W0:Y:S04]  /*14500*/  LDSM.16.MT88.4 R20, [R28+UR6+0x11400] ;  /* 0x011400061c14783b */ /* 0x004e280008004200 */
[----:B0-----:R-:W-:Y:S04]  /*14510*/  STL [R1+0x2620], R20 ;  /* 0x0026201401007387 */ /* 0x001fe80000100800 */
[----:B------:R-:W-:Y:S04]  /*14520*/  STL [R1+0x261c], R21 ;  /* 0x00261c1501007387 */ /* 0x000fe80000100800 */
[----:B------:R0:W-:Y:S04]  /*14530*/  STL [R1+0x2618], R22 ;  /* 0x0026181601007387 */ /* 0x0001e80000100800 */
[----:B------:R1:W-:Y:S04]  /*14540*/  STL [R1+0x2614], R23 ;  /* 0x0026141701007387 */ /* 0x0003e80000100800 */
[----:B------:R-:W2:Y:S01]  /*14550*/  LDL.LU.64 R26, [R1+0x2730] ;  /* 0x00273000011a7983 */ /* 0x000ea20000300a00 */
[----:B0-----:R-:W-:-:S02]  /*14560*/  MOV R22, R3 ;  /* 0x0000000300167202 */ /* 0x001fc40000000f00 */
[----:B---3--:R-:W-:Y:S01]  /*14570*/  MOV R20, R7 ;  /* 0x0000000700147202 */ /* 0x008fe20000000f00 */
[----:B------:R-:W-:Y:S01]  /*14580*/  IMAD.MOV.U32 R21, RZ, RZ, R6 ;  /* 0x000000ffff157224 */ /* 0x000fe200078e0006 */
[----:B-1----:R-:W-:Y:S01]  /*14590*/  MOV R23, R2 ;  /* 0x0000000200177202 */ /* 0x002fe20000000f00 */
[----:B------:R-:W2:Y:S06]  /*145a0*/  LDL.LU.64 R24, [R1+0x2728] ;  /* 0x0027280001187983 */ /* 0x000eac0000300a00 */
[----:B------:R-:W-:Y:S01]  /*145b0*/  HMMA.16816.F32.BF16 R16, R16, R14, R20 ;  /* 0x0000000e1010723c */ /* 0x000fe20000041814 */
[----:B------:R-:W-:Y:S01]  /*145c0*/  MOV R2, R10 ;  /* 0x0000000a00027202 */ /* 0x000fe20000000f00 */
[----:B------:R0:W-:Y:S01]  /*145d0*/  STL.64 [R1+0x70], R8 ;  /* 0x0000700801007387 */ /* 0x0001e20000100a00 */
[----:B------:R-:W-:-:S03]  /*145e0*/  IMAD.MOV.U32 R3, RZ, RZ, R11 ;  /* 0x000000ffff037224 */ /* 0x000fc600078e000b */
[----:B------:R-:W2:Y:S04]  /*145f0*/  LDL.LU.64 R10, [R1+0x2720] ;  /* 0x00272000010a7983 */ /* 0x000ea80000300a00 */
[----:B0-----:R-:W2:Y:S09]  /*14600*/  LDL.LU.64 R8, [R1+0x2718] ;  /* 0x0027180001087983 */ /* 0x001eb20000300a00 */
[----:B------:R-:W-:-:S02]  /*14610*/  MOV R14, R17 ;  /* 0x00000011000e7202 */ /* 0x000fc40000000f00 */
[----:B------:R-:W-:Y:S01]  /*14620*/  MOV R15, R18 ;  /* 0x00000012000f7202 */ /* 0x000fe20000000f00 */
[----:B------:R-:W-:Y:S01]  /*14630*/  IMAD.MOV.U32 R20, RZ, RZ, R19 ;  /* 0x000000ffff147224 */ /* 0x000fe200078e0013 */
[----:B------:R-:W-:Y:S01]  /*14640*/  MOV R13, R16 ;  /* 0x00000010000d7202 */ /* 0x000fe20000000f00 */
[----:B------:R-:W3:Y:S04]  /*14650*/  LDL R17, [R1+0x124] ;  /* 0x0001240001117983 */ /* 0x000ee80000100800 */
[----:B------:R-:W3:Y:S04]  /*14660*/  LDL R16, [R1+0x120] ;  /* 0x0001200001107983 */ /* 0x000ee80000100800 */
[----:B------:R-:W-:Y:S04]  /*14670*/  STL [R1+0x26b0], R14 ;  /* 0x0026b00e01007387 */ /* 0x000fe80000100800 */
[----:B------:R-:W-:Y:S04]  /*14680*/  STL [R1+0x26ac], R15 ;  /* 0x0026ac0f01007387 */ /* 0x000fe80000100800 */
[----:B------:R0:W-:Y:S04]  /*14690*/  STL [R1+0x2700], R13 ;  /* 0x0027000d01007387 */ /* 0x0001e80000100800 */
[----:B0-----:R-:W2:Y:S04]  /*146a0*/  LDL.LU.64 R12, [R1+0x110] ;  /* 0x00011000010c7983 */ /* 0x001ea80000300a00 */
[----:B------:R0:W-:Y:S04]  /*146b0*/  STL [R1+0x26a8], R20 ;  /* 0x0026a81401007387 */ /* 0x0001e80000100800 */
[----:B0-----:R-:W2:Y:S02]  /*146c0*/  LDL.LU.64 R20, [R1+0xa0] ;  /* 0x0000a00001147983 */ /* 0x001ea40000300a00 */
[----:B--2---:R-:W-:Y:S01]  /*146d0*/  HMMA.16816.F32.BF16 R24, R8, R20, R24 ;  /* 0x000000140818723c */ /* 0x004fe20000041818 */
[----:B------:R-:W-:-:S15]  /*146e0*/  MOV R18, R21 ;  /* 0x0000001500127202 */ /* 0x000fde0000000f00 */
[----:B------:R-:W-:-:S03]  /*146f0*/  NOP ;  /* 0x0000000000007918 */ /* 0x000fc60000000000 */
[----:B------:R-:W-:Y:S01]  /*14700*/  IMAD.MOV.U32 R22, RZ, RZ, R26 ;  /* 0x000000ffff167224 */ /* 0x000fe200078e001a */
[----:B------:R0:W-:Y:S01]  /*14710*/  STL [R1+0x20], R24 ;  /* 0x0000201801007387 */ /* 0x0001e20000100800 */
[----:B------:R-:W-:Y:S02]  /*14720*/  MOV R21, R27 ;  /* 0x0000001b00157202 */ /* 0x000fe40000000f00 */
[----:B------:R-:W-:Y:S01]  /*14730*/  MOV R23, R25 ;  /* 0x0000001900177202 */ /* 0x000fe20000000f00 */
[----:B------:R-:W2:Y:S04]  /*14740*/  LDL.LU.64 R26, [R1+0x2710] ;  /* 0x00271000011a7983 */ /* 0x000ea80000300a00 */
[----:B0-----:R-:W2:Y:S01]  /*14750*/  LDL.LU.64 R24, [R1+0x2708] ;  /* 0x0027080001187983 */ /* 0x001ea20000300a00 */
[----:B------:R-:W-:-:S02]  /*14760*/  MOV R19, R20 ;  /* 0x0000001400137202 */ /* 0x000fc40000000f00 */
[----:B------:R-:W-:Y:S02]  /*14770*/  MOV R7, R12 ;  /* 0x0000000c00077202 */ /* 0x000fe40000000f00 */
[----:B------:R-:W-:Y:S01]  /*14780*/  MOV R6, R13 ;  /* 0x0000000d00067202 */ /* 0x000fe20000000f00 */
[----:B--2---:R-:W-:Y:S01]  /*14790*/  HMMA.16816.F32.BF16 R24, R8, R12, R24 ;  /* 0x0000000c0818723c */ /* 0x004fe20000041818 */
[----:B------:R-:W2:-:S15]  /*147a0*/  LDL.LU R13, [R1+0x2700] ;  /* 0x00270000010d7983 */ /* 0x000e9e0000300800 */
[----:B------:R-:W-:-:S03]  /*147b0*/  NOP ;  /* 0x0000000000007918 */ /* 0x000fc60000000000 */
[----:B------:R-:W-:Y:S01]  /*147c0*/  MOV R20, R26 ;  /* 0x0000001a00147202 */ /* 0x000fe20000000f00 */
[----:B------:R-:W-:Y:S01]  /*147d0*/  IMAD.MOV.U32 R14, RZ, RZ, R24 ;  /* 0x000000ffff0e7224 */ /* 0x000fe200078e0018 */
[----:B------:R-:W-:Y:S02]  /*147e0*/  MOV R12, R27 ;  /* 0x0000001b000c7202 */ /* 0x000fe40000000f00 */
[----:B------:R-:W-:Y:S01]  /*147f0*/  MOV R15, R25 ;  /* 0x00000019000f7202 */ /* 0x000fe20000000f00 */
[----:B------:R-:W4:Y:S04]  /*14800*/  LDL.LU.64 R26, [R1+0x26f8] ;  /* 0x0026f800011a7983 */ /* 0x000f280000300a00 */
[----:B------:R-:W4:Y:S04]  /*14810*/  LDL.LU.64 R24, [R1+0x26f0] ;  /* 0x0026f00001187983 */ /* 0x000f280000300a00 */
[----:B------:R-:W-:Y:S04]  /*14820*/  STL.64 [R1+0x26d0], R22 ;  /* 0x0026d01601007387 */ /* 0x000fe80000100a00 */
[----:B------:R0:W-:Y:S04]  /*14830*/  STL.64 [R1+0x26c8], R20 ;  /* 0x0026c81401007387 */ /* 0x0001e80000100a00 */
[----:B0-----:R-:W3:Y:S04]  /*14840*/  LDL.LU R20, [R1+0x50] ;  /* 0x0000500001147983 */ /* 0x001ee80000300800 */
[----:B------:R-:W3:Y:S04]  /*14850*/  LDL.LU R21, [R1+0x54] ;  /* 0x0000540001157983 */ /* 0x000ee80000300800 */
[----:B------:R-:W3:Y:S04]  /*14860*/  LDL.LU R22, [R1+0x58] ;  /* 0x0000580001167983 */ /* 0x000ee80000300800 */
[----:B------:R-:W3:Y:S04]  /*14870*/  LDL.LU R23, [R1+0x5c] ;  /* 0x00005c0001177983 */ /* 0x000ee80000300800 */
[----:B------:R-:W-:Y:S04]  /*14880*/  STL.64 [R1+0x26c0], R14 ;  /* 0x0026c00e01007387 */ /* 0x000fe80000100a00 */
[----:B--2---:R0:W-:Y:S02]  /*14890*/  STL.64 [R1+0x26b8], R12 ;  /* 0x0026b80c01007387 */ /* 0x0041e40000100a00 */
[----:B0-----:R-:W-:Y:S01]  /*148a0*/  IMAD.MOV.U32 R12, RZ, RZ, R19 ;  /* 0x000000ffff0c7224 */ /* 0x001fe200078e0013 */
[----:B------:R-:W-:Y:S01]  /*148b0*/  MOV R13, R18 ;  /* 0x00000012000d7202 */ /* 0x000fe20000000f00 */
[C---:B----4-:R-:W-:Y:S08]  /*148c0*/  HMMA.16816.F32.BF16 R24, R8.reuse, R4, R24 ;  /* 0x000000040818723c */ /* 0x050ff00000041818 */
[----:B---3--:R-:W-:Y:S01]  /*148d0*/  HMMA.16816.F32.BF16 R16, R8, R16, R20 ;  /* 0x000000100810723c */ /* 0x008fe20000041814 */
[----:B------:R-:W-:-:S02]  /*148e0*/  MOV R20, R7 ;  /* 0x0000000700147202 */ /* 0x000fc40000000f00 */
[----:B------:R-:W-:-:S15]  /*148f0*/  MOV R21, R6 ;  /* 0x0000000600157202 */ /* 0x000fde0000000f00 */
[----:B------:R-:W-:Y:S01]  /*14900*/  NOP ;  /* 0x0000000000007918 */ /* 0x000fe20000000000 */
[----:B------:R0:W-:Y:S04]  /*14910*/  STL.64 [R1+0x40], R16 ;  /* 0x0000401001007387 */ /* 0x0001e80000100a00 */
[----:B------:R-:W-:Y:S04]  /*14920*/  STL.64 [R1+0x48], R18 ;  /* 0x0000481201007387 */ /* 0x000fe80000100a00 */
[----:B------:R-:W2:Y:S01]  /*14930*/  LDL.LU.64 R6, [R1+0x26e8] ;  /* 0x0026e80001067983 */ /* 0x000ea20000300a00 */
[----:B0-----:R-:W-:Y:S01]  /*14940*/  IMAD.MOV.U32 R17, RZ, RZ, R4 ;  /* 0x000000ffff117224 */ /* 0x001fe200078e0004 */
[----:B------:R-:W-:-:S02]  /*14950*/  MOV R16, R5 ;  /* 0x0000000500107202 */ /* 0x000fc40000000f00 */
[----:B------:R-:W2:Y:S04]  /*14960*/  LDL.LU.64 R4, [R1+0x26e0] ;  /* 0x0026e00001047983 */ /* 0x000ea80000300a00 */
[----:B------:R-:W2:Y:S04]  /*14970*/  LDL.LU R8, [R1] ;  /* 0x0000000001087983 */ /* 0x000ea80000300800 */
[----:B------:R-:W2:Y:S04]  /*14980*/  LDL.LU R9, [R1+0x4] ;  /* 0x0000040001097983 */ /* 0x000ea80000300800 */
[----:B------:R-:W2:Y:S04]  /*14990*/  LDL.LU R10, [R1+0x8] ;  /* 0x00000800010a7983 */ /* 0x000ea80000300800 */
[----:B------:R-:W2:Y:S04]  /*149a0*/  LDL.LU R11, [R1+0xc] ;  /* 0x00000c00010b7983 */ /* 0x000ea80000300800 */
[----:B------:R-:W-:Y:S04]  /*149b0*/  STL.64 [R1+0x2660], R26 ;  /* 0x0026601a01007387 */ /* 0x000fe80000100a00 */
[----:B------:R0:W-:Y:S01]  /*149c0*/  STL.64 [R1+0x2658], R24 ;  /* 0x0026581801007387 */ /* 0x0001e20000100a00 */
[----:B------:R-:W-:-:S02]  /*149d0*/  MOV R14, R2 ;  /* 0x00000002000e7202 */ /* 0x000fc40000000f00 */
[----:B------:R-:W-:Y:S01]  /*149e0*/  MOV R15, R3 ;  /* 0x00000003000f7202 */ /* 0x000fe20000000f00 */
[----:B--2---:R-:W-:Y:S01]  /*149f0*/  HMMA.16816.F32.BF16 R8, R4, R12, R8 ;  /* 0x0000000c0408723c */ /* 0x004fe20000041808 */
[----:B------:R-:W2:-:S15]  /*14a00*/  LDL.LU R12, [R1+0x70] ;  /* 0x00007000010c7983 */ /* 0x000e9e0000300800 */
[----:B------:R-:W-:-:S03]  /*14a10*/  NOP ;  /* 0x0000000000007918 */ /* 0x000fc60000000000 */
[----:B------:R-:W-:Y:S04]  /*14a20*/  STL.64 [R1], R8 ;  /* 0x0000000801007387 */ /* 0x000fe80000100a00 */
[----:B------:R-:W-:Y:S04]  /*14a30*/  STL.64 [R1+0x8], R10 ;  /* 0x0000080a01007387 */ /* 0x000fe80000100a00 */
[----:B------:R-:W2:Y:S04]  /*14a40*/  LDL.LU R13, [R1+0x74] ;  /* 0x00007400010d7983 */ /* 0x000ea80000300800 */
[----:B------:R-:W3:Y:S04]  /*14a50*/  LDL.LU R2, [R1+0x26dc] ;  /* 0x0026dc0001027983 */ /* 0x000ee80000300800 */
[----:B------:R-:W4:Y:S04]  /*14a60*/  LDL.LU R3, [R1+0x26d8] ;  /* 0x0026d80001037983 */ /* 0x000f280000300800 */
[----:B------:R-:W1:Y:S04]  /*14a70*/  LDSM.16.MT88.4 R8, [R29+UR6+0x11800] ;  /* 0x011800061d08783b */ /* 0x000e680008004200 */
[----:B0-----:R-:W2:Y:S04]  /*14a80*/  LDL.LU.64 R24, [R1+0x120] ;  /* 0x0001200001187983 */ /* 0x001ea80000300a00 */
[----:B------:R-:W2:Y:S04]  /*14a90*/  LDL.LU.64 R26, [R1+0x128] ;  /* 0x00012800011a7983 */ /* 0x000ea80000300a00 */
[----:B------:R-:W-:Y:S04]  /*14aa0*/  STL [R1+0x2610], R29 ;  /* 0x0026101d01007387 */ /* 0x000fe80000100800 */
[----:B-1----:R0:W-:Y:S04]  /*14ab0*/  STL.64 [R1+0x25c0], R10 ;  /* 0x0025c00a01007387 */ /* 0x0021e80000100a00 */
[----:B------:R1:W-:Y:S04]  /*14ac0*/  STL.64 [R1+0x25b8], R8 ;  /* 0x0025b80801007387 */ /* 0x0003e80000100a00 */
[----:B0-----:R-:W2:Y:S01]  /*14ad0*/  LDL.LU R10, [R1+0x138] ;  /* 0x00013800010a7983 */ /* 0x001ea20000300800 */
[----:B-1----:R-:W-:Y:S01]  /*14ae0*/  IMAD.MOV.U32 R8, RZ, RZ, R17 ;  /* 0x000000ffff087224 */ /* 0x002fe200078e0011 */
[----:B------:R-:W-:-:S02]  /*14af0*/  MOV R9, R16 ;  /* 0x0000001000097202 */ /* 0x000fc40000000f00 */
[----:B----4-:R-:W0:Y:S04]  /*14b00*/  LDSM.16.M88.4 R16, [R3+UR6+0x80] ;  /* 0x000080060310783b */ /* 0x010e280008000200 */
[----:B0-----:R-:W-:Y:S04]  /*14b10*/  STL.64 [R1+0x90], R16 ;  /* 0x0000901001007387 */ /* 0x001fe80000100a00 */
[----:B------:R-:W-:Y:S04]  /*14b20*/  STL.64 [R1+0x98], R18 ;  /* 0x0000981201007387 */ /* 0x000fe80000100a00 */
[----:B------:R-:W0:Y:S04]  /*14b30*/  LDSM.16.M88.4 R16, [R3+UR6+0x4080] ;  /* 0x004080060310783b */ /* 0x000e280008000200 */
[----:B0-----:R-:W-:Y:S04]  /*14b40*/  STL.64 [R1+0xb0], R16 ;  /* 0x0000b01001007387 */ /* 0x001fe80000100a00 */
[----:B------:R-:W-:Y:S04]  /*14b50*/  STL.64 [R1+0xb8], R18 ;  /* 0x0000b81201007387 */ /* 0x000fe80000100a00 */
[----:B------:R-:W0:Y:S01]  /*14b60*/  LDSM.16.M88.4 R16, [R3+UR6+0x8080] ;  /* 0x008080060310783b */ /* 0x000e220008000200 */
[----:B---3--:R-:W-:-:S03]  /*14b70*/  MOV R11, R2 ;  /* 0x00000002000b7202 */ /* 0x008fc60000000f00 */
[----:B0-----:R-:W-:Y:S01]  /*14b80*/  STL [R1+0xc0], R16 ;  /* 0x0000c01001007387 */ /* 0x001fe20000100800 */
[----:B------:R-:W-:-:S03]  /*14b90*/  MOV R2, R17 ;  /* 0x0000001100027202 */ /* 0x000fc60000000f00 */
[----:B------:R-:W-:Y:S04]  /*14ba0*/  STL.64 [R1+0xc8], R18 ;  /* 0x0000c81201007387 */ /* 0x000fe80000100a00 */
[----:B------:R-:W0:Y:S04]  /*14bb0*/  LDSM.16.M88.4 R16, [R3+UR6+0xc080] ;  /* 0x00c080060310783b */ /* 0x000e280008000200 */
[----:B------:R-:W-:Y:S04]  /*14bc0*/  STL [R1+0x260c], R2 ;  /* 0x00260c0201007387 */ /* 0x000fe80000100800 */
[----:B------:R-:W-:Y:S04]  /*14bd0*/  STL [R1+0x2458], R3 ;  /* 0x0024580301007387 */ /* 0x000fe80000100800 */
[----:B0-----:R-:W-:Y:S04]  /*14be0*/  STL.64 [R1+0xe0], R16 ;  /* 0x0000e01001007387 */ /* 0x001fe80000100a00 */
[----:B------:R-:W-:Y:S04]  /*14bf0*/  STL.64 [R1+0xe8], R18 ;  /* 0x0000e81201007387 */ /* 0x000fe80000100a00 */
[----:B------:R-:W0:Y:S04]  /*14c00*/  LDSM.16.MT88.4 R16, [R28+UR6+0x11800] ;  /* 0x011800061c10783b */ /* 0x000e280008004200 */
[----:B0-----:R0:W-:Y:S04]  /*14c10*/  STL [R1+0x2628], R16 ;  /* 0x0026281001007387 */ /* 0x0011e80000100800 */
[----:B------:R-:W-:Y:S04]  /*14c20*/  STL [R1+0x2624], R28 ;  /* 0x0026241c01007387 */ /* 0x000fe80000100800 */
[----:B------:R1:W-:Y:S04]  /*14c30*/  STL [R1+0x2574], R17 ;  /* 0x0025741101007387 */ /* 0x0003e80000100800 */
[----:B------:R3:W-:Y:S04]  /*14c40*/  STL [R1+0x2570], R18 ;  /* 0x0025701201007387 */ /* 0x0007e80000100800 */
[----:B------:R4:W-:Y:S04]  /*14c50*/  STL [R1+0x256c], R19 ;  /* 0x00256c1301007387 */ /* 0x0009e80000100800 */
[----:B0-----:R-:W2:Y:S04]  /*14c60*/  LDL.LU R16, [R1+0x60] ;  /* 0x0000600001107983 */ /* 0x001ea80000300800 */
[----:B-1----:R-:W2:Y:S04]  /*14c70*/  LDL.LU R17, [R1+0x64] ;  /* 0x0000640001117983 */ /* 0x002ea80000300800 */
[----:B---3--:R-:W2:Y:S01]  /*14c80*/  LDL.LU R18, [R1+0x68] ;  /* 0x0000680001127983 */ /* 0x008ea20000300800 */
[----:B----4-:R-:W-:-:S07]  /*14c90*/  IMAD.MOV.U32 R19, RZ, RZ, R0 ;  /* 0x000000ffff137224 */ /* 0x010fce00078e0000 */
[----:B--2---:R-:W-:-:S15]  /*14ca0*/  HMMA.16816.F32.BF16 R20, R4, R20, R16 ;  /* 0x000000140414723c */ /* 0x004fde0000041810 */
[----:B------:R-:W-:-:S04]  /*14cb0*/  NOP ;  /* 0x0000000000007918 */ /* 0x000fc80000000000 */
[----:B------:R-:W-:Y:S01]  /*14cc0*/  MOV R19, R22 ;  /* 0x0000001600137202 */ /* 0x000fe20000000f00 */
[----:B------:R-:W-:Y:S02]  /*14cd0*/  IMAD.MOV.U32 R18, RZ, RZ, R23 ;  /* 0x000000ffff127224 */ /* 0x000fe400078e0017 */
[----:B------:R-:W2:Y:S01]  /*14ce0*/  LDL.LU.64 R22, [R1+0x26d0] ;  /* 0x0026d00001167983 */ /* 0x000ea20000300a00 */
[----:B------:R-:W-:Y:S01]  /*14cf0*/  HMMA.16816.F32.BF16 R12, R4, R24, R12 ;  /* 0x00000018040c723c */ /* 0x000fe2000004180c */
[----:B------:R-:W-:Y:S02]  /*14d00*/  MOV R2, R20 ;  /* 0x0000001400027202 */ /* 0x000fe40000000f00 */
[----:B------:R-:W-:Y:S02]  /*14d10*/  MOV R0, R21 ;  /* 0x0000001500007202 */ /* 0x000fe40000000f00 */
[----:B------:R-:W3:Y:S04]  /*14d20*/  LDL.LU.64 R20, [R1+0x26c8] ;  /* 0x0026c80001147983 */ /* 0x000ee80000300a00 */
[----:B------:R0:W-:Y:S04]  /*14d30*/  STL [R1+0x2638], R18 ;  /* 0x0026381201007387 */ /* 0x0001e80000100800 */
[----:B------:R3:W-:Y:S04]  /*14d40*/  STL [R1+0x2634], R19 ;  /* 0x0026341301007387 */ /* 0x0007e80000100800 */
[----:B------:R-:W4:Y:S02]  /*14d50*/  LDL.LU R16, [R1+0x20] ;  /* 0x0000200001107983 */ /* 0x000f240000300800 */
[----:B------:R-:W-:-:S02]  /*14d60*/  MOV R29, R15 ;  /* 0x0000000f001d7202 */ /* 0x000fc40000000f00 */
[----:B------:R-:W-:Y:S04]  /*14d70*/  STL [R1+0x2630], R0 ;  /* 0x0026300001007387 */ /* 0x000fe80000100800 */
[----:B------:R-:W-:Y:S01]  /*14d80*/  STL [R1+0x262c], R2 ;  /* 0x00262c0201007387 */ /* 0x000fe20000100800 */
[----:B--2---:R-:W-:Y:S02]  /*14d90*/  MOV R17, R23 ;  /* 0x0000001700117202 */ /* 0x004fe40000000f00 */
[----:B------:R-:W-:Y:S02]  /*14da0*/  MOV R23, R14 ;  /* 0x0000000e00177202 */ /* 0x000fe40000000f00 */
[----:B------:R-:W2:Y:S01]  /*14db0*/  LDL.LU.64 R14, [R1+0x26c0] ;  /* 0x0026c000010e7983 */ /* 0x000ea20000300a00 */
[----:B0-----:R-:W-:-:S02]  /*14dc0*/  MOV R18, R22 ;  /* 0x0000001600127202 */ /* 0x001fc40000000f00 */
[----:B---3--:R-:W-:Y:S01]  /*14dd0*/  MOV R19, R21 ;  /* 0x0000001500137202 */ /* 0x008fe20000000f00 */
[----:B------:R-:W-:Y:S01]  /*14de0*/  IMAD.MOV.U32 R21, RZ, RZ, R12 ;  /* 0x000000ffff157224 */ /* 0x000fe200078e000c */
[----:B------:R-:W-:Y:S02]  /*14df0*/  MOV R22, R13 ;  /* 0x0000000d00167202 */ /* 0x000fe40000000f00 */
[----:B------:R-:W3:Y:S04]  /*14e00*/  LDL.LU.64 R12, [R1+0x26b8] ;  /* 0x0026b800010c7983 */ /* 0x000ee80000300a00 */
[----:B------:R0:W-:Y:S02]  /*14e10*/  STL.64 [R1+0x2678], R26 ;  /* 0x0026781a01007387 */ /* 0x0001e40000100a00 */
[----:B0-----:R-:W-:Y:S01]  /*14e20*/  MOV R26, R20 ;  /* 0x00000014001a7202 */ /* 0x001fe20000000f00 */
[----:B--2---:R-:W-:Y:S01]  /*14e30*/  IMAD.MOV.U32 R24, RZ, RZ, R14 ;  /* 0x000000ffff187224 */ /* 0x004fe200078e000e */
[----:B------:R-:W-:Y:S01]  /*14e40*/  MOV R25, R15 ;  /* 0x0000000f00197202 */ /* 0x000fe20000000f00 */
[----:B------:R-:W2:Y:S04]  /*14e50*/  LDL.LU R14, [R1+0x26b0] ;  /* 0x0026b000010e7983 */ /* 0x000ea80000300800 */
[----:B------:R-:W4:Y:S04]  /*14e60*/  LDL.LU R15, [R1+0x26ac] ;  /* 0x0026ac00010f7983 */ /* 0x000f280000300800 */
[----:B------:R-:W4:Y:S01]  /*14e70*/  LDL.LU R20, [R1+0x26a8] ;  /* 0x0026a80001147983 */ /* 0x000f220000300800 */
[----:B---3--:R-:W-:-:S03]  /*14e80*/  MOV R27, R12 ;  /* 0x0000000c001b7202 */ /* 0x008fc60000000f00 */
[----:B------:R-:W3:Y:S04]  /*14e90*/  LDL.LU R12, [R1+0x26a4] ;  /* 0x0026a400010c7983 */ /* 0x000ee80000300800 */
[----:B------:R-:W-:Y:S04]  /*14ea0*/  STL.64 [R1+0x2690], R26 ;  /* 0x0026901a01007387 */ /* 0x000fe80000100a00 */
[----:B------:R0:W-:Y:S02]  /*14eb0*/  STL.64 [R1+0x2688], R24 ;  /* 0x0026881801007387 */ /* 0x0001e40000100a00 */
[----:B0-----:R-:W-:-:S02]  /*14ec0*/  IMAD.MOV.U32 R24, RZ, RZ, R13 ;  /* 0x000000ffff187224 */ /* 0x001fc400078e000d */
[----:B------:R-:W3:Y:S01]  /*14ed0*/  LDL.LU R13, [R1+0x26a0] ;  /* 0x0026a000010d7983 */ /* 0x000ee20000300800 */
[----:B--2---:R-:W-:-:S03]  /*14ee0*/  MOV R25, R14 ;  /* 0x0000000e00197202 */ /* 0x004fc60000000f00 */
[----:B------:R-:W3:Y:S01]  /*14ef0*/  LDL.LU R14, [R1+0x269c] ;  /* 0x00269c00010e7983 */ /* 0x000ee20000300800 */
[----:B----4-:R-:W-:-:S03]  /*14f00*/  MOV R26, R15 ;  /* 0x0000000f001a7202 */ /* 0x010fc60000000f00 */
[----:B------:R-:W3:Y:S01]  /*14f10*/  LDL.LU R15, [R1+0x2698] ;  /* 0x00269800010f7983 */ /* 0x000ee20000300800 */
[----:B------:R-:W-:-:S07]  /*14f20*/  MOV R27, R20 ;  /* 0x00000014001b7202 */ /* 0x000fce0000000f00 */
[----:B------:R-:W-:Y:S01]  /*14f30*/  HMMA.16816.F32.BF16 R24, R4, R8, R24 ;  /* 0x000000080418723c */ /* 0x000fe20000041818 */
[----:B------:R-:W-:Y:S04]  /*14f40*/  STL [R1+0x2648], R29 ;  /* 0x0026481d01007387 */ /* 0x000fe80000100800 */
[----:B------:R-:W-:Y:S04]  /*14f50*/  STL [R1+0x2644], R23 ;  /* 0x0026441701007387 */ /* 0x000fe80000100800 */
[----:B------:R-:W-:Y:S04]  /*14f60*/  STL [R1+0x2640], R22 ;  /* 0x0026401601007387 */ /* 0x000fe80000100800 */
[----:B------:R-:W-:Y:S06]  /*14f70*/  STL [R1+0x263c], R21 ;  /* 0x00263c1501007387 */ /* 0x000fec0000100800 */
[----:B------:R-:W-:Y:S01]  /*14f80*/  MOV R5, R26 ;  /* 0x0000001a00057202 */ /* 0x000fe20000000f00 */
[----:B------:R-:W-:Y:S01]  /*14f90*/  IMAD.MOV.U32 R28, RZ, RZ, R24 ;  /* 0x000000ffff1c7224 */ /* 0x000fe200078e0018 */
[----:B------:R-:W-:Y:S01]  /*14fa0*/  MOV R20, R25 ;  /* 0x0000001900147202 */ /* 0x000fe20000000f00 */
[----:B------:R0:W-:Y:S04]  /*14fb0*/  STL.64 [R1+0x2680], R10 ;  /* 0x0026800a01007387 */ /* 0x0001e80000100a00 */
[----:B0-----:R-:W2:Y:S04]  /*14fc0*/  LDL.LU.64 R10, [R1+0x118] ;  /* 0x00011800010a7983 */ /* 0x001ea80000300a00 */
[----:B------:R-:W-:Y:S04]  /*14fd0*/  STL [R1+0x2654], R5 ;  /* 0x0026540501007387 */ /* 0x000fe80000100800 */
[----:B------:R-:W-:Y:S04]  /*14fe0*/  STL [R1+0x2650], R20 ;  /* 0x0026501401007387 */ /* 0x000fe80000100800 */
[----:B------:R-:W-:Y:S04]  /*14ff0*/  STL [R1+0x264c], R28 ;  /* 0x00264c1c01007387 */ /* 0x000fe80000100800 */
[----:B------:R-:W3:Y:S04]  /*15000*/  LDL.LU R6, [R1+0xa8] ;  /* 0x0000a80001067983 */ /* 0x000ee80000300800 */
[----:B------:R-:W3:Y:S01]  /*15010*/  LDL.LU R7, [R1+0xac] ;  /* 0x0000ac0001077983 */ /* 0x000ee20000300800 */
[----:B------:R-:W-:-:S02]  /*15020*/  MOV R4, R27 ;  /* 0x0000001b00047202 */ /* 0x000fc40000000f00 */
[----:B---3--:R-:W-:-:S15]  /*15030*/  HMMA.16816.F32.BF16 R24, R12, R6, R16 ;  /* 0x000000060c18723c */ /* 0x008fde0000041810 */
[----:B------:R-:W-:-:S04]  /*15040*/  NOP ;  /* 0x0000000000007918 */ /* 0x000fc80000000000 */
[----:B------:R-:W-:Y:S01]  /*15050*/  MOV R19, R26 ;  /* 0x0000001a00137202 */ /* 0x000fe20000000f00 */
[----:B------:R-:W-:Y:S01]  /*15060*/  IMAD.MOV.U32 R21, RZ, RZ, R24 ;  /* 0x000000ffff157224 */ /* 0x000fe200078e0018 */
[----:B------:R-:W-:Y:S02]  /*15070*/  MOV R0, R27 ;  /* 0x0000001b00007202 */ /* 0x000fe40000000f00 */
[----:B------:R-:W-:Y:S01]  /*15080*/  MOV R18, R25 ;  /* 0x0000001900127202 */ /* 0x000fe20000000f00 */
[----:B------:R-:W3:Y:S04]  /*15090*/  LDL.LU.64 R26, [R1+0x2690] ;  /* 0x00269000011a7983 */ /* 0x000ee80000300a00 */
[----:B------:R-:W3:Y:S01]  /*150a0*/  LDL.LU.64 R24, [R1+0x2688] ;  /* 0x0026880001187983 */ /* 0x000ee20000300a00 */
[----:B--2---:R-:W-:Y:S01]  /*150b0*/  MOV R16, R11 ;  /* 0x0000000b00107202 */ /* 0x004fe20000000f00 */
[----:B------:R-:W-:Y:S01]  /*150c0*/  IMAD.MOV.U32 R2, RZ, RZ, R10 ;  /* 0x000000ffff027224 */ /* 0x000fe200078e000a */
[----:B---3--:R-:W-:Y:S01]  /*150d0*/  HMMA.16816.F32.BF16 R24, R12, R10, R24 ;  /* 0x0000000a0c18723c */ /* 0x008fe20000041818 */
[----:B------:R-:W2:-:S15]  /*150e0*/  LDL.LU.64 R10, [R1+0x2680] ;  /* 0x00268000010a7983 */ /* 0x000e9e0000300a00 */
[----:B------:R-:W-:-:S03]  /*150f0*/  NOP ;  /* 0x0000000000007918 */ /* 0x000fc60000000000 */
[----:B------:R-:W-:Y:S01]  /*15100*/  MOV R17, R24 ;  /* 0x0000001800117202 */ /* 0x000fe20000000f00 */
[----:B------:R-:W-:Y:S01]  /*15110*/  IMAD.MOV.U32 R8, RZ, RZ, R26 ;  /* 0x000000ffff087224 */ /* 0x000fe200078e001a */
[----:B------:R-:W-:Y:S02]  /*15120*/  MOV R3, R27 ;  /* 0x0000001b00037202 */ /* 0x000fe40000000f00 */
[----:B------:R-:W3:Y:S04]  /*15130*/  LDL.LU.64 R26, [R1+0x2678] ;  /* 0x00267800011a7983 */ /* 0x000ee80000300a00 */
[----:B------:R-:W-:Y:S04]  /*15140*/  STL.64 [R1+0x2670], R18 ;  /* 0x0026701201007387 */ /* 0x000fe80000100a00 */
[----:B------:R0:W-:Y:S04]  /*15150*/  STL.64 [R1+0x2668], R16 ;  /* 0x0026681001007387 */ /* 0x0001e80000100a00 */
[----:B0-----:R-:W4:Y:S04]  /*15160*/  LDL.LU R16, [R1+0x40] ;  /* 0x0000400001107983 */ /* 0x001f280000300800 */
[----:B------:R-:W4:Y:S04]  /*15170*/  LDL.LU R17, [R1+0x44] ;  /* 0x0000440001117983 */ /* 0x000f280000300800 */
[----:B------:R-:W4:Y:S04]  /*15180*/  LDL.LU R18, [R1+0x48] ;  /* 0x0000480001127983 */ /* 0x000f280000300800 */
[----:B------:R-:W4:Y:S01]  /*15190*/  LDL.LU R19, [R1+0x4c] ;  /* 0x00004c0001137983 */ /* 0x000f220000300800 */
[----:B------:R-:W-:-:S02]  /*151a0*/  MOV R9, R25 ;  /* 0x0000001900097202 */ /* 0x000fc40000000f00 */
[----:B---3--:R-:W-:Y:S02]  /*151b0*/  MOV R23, R26 ;  /* 0x0000001a00177202 */ /* 0x008fe40000000f00 */
[----:B------:R-:W-:Y:S01]  /*151c0*/  MOV R22, R27 ;  /* 0x0000001b00167202 */ /* 0x000fe20000000f00 */
[----:B----4-:R-:W-:-:S15]  /*151d0*/  HMMA.16816.F32.BF16 R16, R12, R26, R16 ;  /* 0x0000001a0c10723c */ /* 0x010fde0000041810 */
[----:B------:R-:W-:-:S04]  /*151e0*/  NOP ;  /* 0x0000000000007918 */ /* 0x000fc80000000000 */
[----:B------:R-:W-:Y:S01]  /*151f0*/  IMAD.MOV.U32 R28, RZ, RZ, R18 ;  /* 0x000000ffff1c7224 */ /* 0x000fe200078e0012 */
[----:B------:R-:W-:Y:S02]  /*15200*/  MOV R29, R19 ;  /* 0x00000013001d7202 */ /* 0x000fe40000000f00 */
[----:B------:R-:W-:Y:S01]  /*15210*/  MOV R5, R16 ;  /* 0x0000001000057202 */ /* 0x000fe20000000f00 */
[----:B------:R-:W3:Y:S01]  /*15220*/  LDL.LU.64 R18, [R1+0x2670] ;  /* 0x0026700001127983 */ /* 0x000ee20000300a00 */
[----:B------:R-:W-:-:S03]  /*15230*/  MOV R20, R17 ;  /* 0x0000001100147202 */ /* 0x000fc60000000f00 */
[----:B------:R-:W4:Y:S04]  /*15240*/  LDL.LU.64 R16, [R1+0x2668] ;  /* 0x0026680001107983 */ /* 0x000f280000300a00 */
[----:B------:R-:W3:Y:S04]  /*15250*/  LDL.LU.64 R26, [R1+0x2660] ;  /* 0x00266000011a7983 */ /* 0x000ee80000300a00 */
[----:B------:R-:W3:Y:S04]  /*15260*/  LDL.LU.64 R24, [R1+0x2658] ;  /* 0x0026580001187983 */ /* 0x000ee80000300a00 */
[----:B--2---:R-:W-:Y:S01]  /*15270*/  STL.64 [R1+0x25d8], R10 ;  /* 0x0025d80a01007387 */ /* 0x004fe20000100a00 */
[----:B---3--:R-:W-:-:S15]  /*15280*/  HMMA.16816.F32.BF16 R24, R12, R10, R24 ;  /* 0x0000000a0c18723c */ /* 0x008fde0000041818 */
[----:B------:R-:W-:-:S04]  /*15290*/  NOP ;  /* 0x0000000000007918 */ /* 0x000fc80000000000 */
[----:B------:R0:W-:Y:S04]  /*152a0*/  STL.64 [R1+0x2580], R26 ;  /* 0x0025801a01007387 */ /* 0x0001e80000100a00 */
[----:B------:R1:W-:Y:S01]  /*152b0*/  STL.64 [R1+0x2578], R24 ;  /* 0x0025781801007387 */ /* 0x0003e20000100a00 */
[----:B0-----:R-:W-:Y:S01]  /*152c0*/  MOV R26, R28 ;  /* 0x0000001c001a7202 */ /* 0x001fe20000000f00 */
[----:B-1----:R-:W-:Y:S01]  /*152d0*/  IMAD.MOV.U32 R24, RZ, RZ, R5 ;  /* 0x000000ffff187224 */ /* 0x002fe200078e0005 */
[----:B------:R-:W-:Y:S01]  /*152e0*/  MOV R25, R20 ;  /* 0x0000001400197202 */ /* 0x000fe20000000f00 */
[----:B------:R-:W2:Y:S01]  /*152f0*/  LDL.LU R5, [R1+0x2654] ;  /* 0x0026540001057983 */ /* 0x000ea20000300800 */
[----:B------:R-:W-:-:S03]  /*15300*/  MOV R27, R29 ;  /* 0x0000001d001b7202 */ /* 0x000fc60000000f00 */
[----:B------:R-:W3:Y:S04]  /*15310*/  LDL.LU R20, [R1+0x2650] ;  /* 0x0026500001147983 */ /* 0x000ee80000300800 */
[----:B------:R-:W2:Y:S04]  /*15320*/  LDL.LU R28, [R1+0x264c] ;  /* 0x00264c00011c7983 */ /* 0x000ea80000300800 */
[----:B------:R-:W2:Y:S04]  /*15330*/  LDL.LU R29, [R1+0x2648] ;  /* 0x00264800011d7983 */ /* 0x000ea80000300800 */
[----:B------:R-:W2:Y:S04]  /*15340*/  LDL.LU R12, [R1] ;  /* 0x00000000010c7983 */ /* 0x000ea80000300800 */
[----:B------:R-:W2:Y:S04]  /*15350*/  LDL.LU R13, [R1+0x4] ;  /* 0x00000400010d7983 */ /* 0x000ea80000300800 */
[----:B------:R-:W2:Y:S04]  /*15360*/  LDL.LU R14, [R1+0x8] ;  /* 0x00000800010e7983 */ /* 0x000ea80000300800 */
[----:B------:R-:W2:Y:S04]  /*15370*/  LDL.LU R15, [R1+0xc] ;  /* 0x00000c00010f7983 */ /* 0x000ea80000300800 */
[----:B------:R-:W-:Y:S04]  /*15380*/  STL.64 [R1+0x2590], R26 ;  /* 0x0025901a01007387 */ /* 0x000fe80000100a00 */
[----:B------:R0:W-:Y:S04]  /*15390*/  STL.64 [R1+0x2588], R24 ;  /* 0x0025881801007387 */ /* 0x0001e80000100a00 */
[----:B0-----:R-:W2:Y:S04]  /*153a0*/  LDL R24, [R1+0xb0] ;  /* 0x0000b00001187983 */ /* 0x001ea80000100800 */
[----:B------:R-:W2:Y:S01]  /*153b0*/  LDL R25, [R1+0xb4] ;  /* 0x0000b40001197983 */ /* 0x000ea20000100800 */
[----:B------:R-:W-:Y:S01]  /*153c0*/  IMAD.MOV.U32 R10, RZ, RZ, R23 ;  /* 0x000000ffff0a7224 */ /* 0x000fe200078e0017 */
[----:B------:R-:W-:-:S02]  /*153d0*/  MOV R11, R22 ;  /* 0x00000016000b7202 */ /* 0x000fc40000000f00 */
[----:B------:R-:W3:Y:S04]  /*153e0*/  LDL.LU R23, [R1+0x2644] ;  /* 0x0026440001177983 */ /* 0x000ee80000300800 */
[----:B------:R-:W3:Y:S04]  /*153f0*/  LDL.LU R22, [R1+0x2640] ;  /* 0x0026400001167983 */ /* 0x000ee80000300800 */
[----:B------:R-:W-:Y:S04]  /*15400*/  STL.64 [R1+0x25f0], R10 ;  /* 0x0025f00a01007387 */ /* 0x000fe80000100a00 */
[----:B--2---:R0:W-:Y:S02]  /*15410*/  STL.64 [R1+0x25a8], R24 ;  /* 0x0025a81801007387 */ /* 0x0041e40000100a00 */
[----:B0-----:R-:W-:-:S02]  /*15420*/  MOV R24, R21 ;  /* 0x0000001500187202 */ /* 0x001fc40000000f00 */
[----:B------:R-:W2:Y:S01]  /*15430*/  LDL.LU R21, [R1+0x263c] ;  /* 0x00263c0001157983 */ /* 0x000ea20000300800 */
[----:B------:R-:W-:Y:S01]  /*15440*/  MOV R25, R18 ;  /* 0x0000001200197202 */ /* 0x000fe20000000f00 */
[----:B------:R-:W-:Y:S01]  /*15450*/  IMAD.MOV.U32 R26, RZ, RZ, R19 ;  /* 0x000000ffff1a7224 */ /* 0x000fe200078e0013 */
[----:B------:R-:W-:Y:S01]  /*15460*/  MOV R27, R0 ;  /* 0x00000000001b7202 */ /* 0x000fe20000000f00 */
[----:B------:R-:W2:Y:S01]  /*15470*/  LDL.LU R18, [R1+0x2638] ;  /* 0x0026380001127983 */ /* 0x000ea20000300800 */
[----:B------:R-:W-:-:S03]  /*15480*/  MOV R10, R2 ;  /* 0x00000002000a7202 */ /* 0x000fc60000000f00 */
[----:B------:R-:W2:Y:S01]  /*15490*/  LDL.LU R19, [R1+0x2634] ;  /* 0x0026340001137983 */ /* 0x000ea20000300800 */
[----:B----4-:R-:W-:-:S03]  /*154a0*/  MOV R11, R16 ;  /* 0x00000010000b7202 */ /* 0x010fc60000000f00 */
[----:B------:R-:W4:Y:S04]  /*154b0*/  LDL.LU R0, [R1+0x2630] ;  /* 0x0026300001007983 */ /* 0x000f280000300800 */
[----:B------:R-:W4:Y:S04]  /*154c0*/  LDL.LU R2, [R1+0x262c] ;  /* 0x00262c0001027983 */ /* 0x000f280000300800 */
[----:B------:R-:W4:Y:S04]  /*154d0*/  LDL.LU R16, [R1+0x2628] ;  /* 0x0026280001107983 */ /* 0x000f280000300800 */
[----:B------:R0:W-:Y:S04]  /*154e0*/  STL.64 [R1+0x25d0], R26 ;  /* 0x0025d01a01007387 */ /* 0x0001e80000100a00 */
[----:B------:R1:W-:Y:S01]  /*154f0*/  STL.64 [R1+0x25c8], R24 ;  /* 0x0025c81801007387 */ /* 0x0003e20000100a00 */
[----:B0-----:R-:W-:-:S02]  /*15500*/  MOV R26, R5 ;  /* 0x00000005001a7202 */ /* 0x001fc40000000f00 */
[----:B------:R-:W-:Y:S01]  /*15510*/  MOV R27, R4 ;  /* 0x00000004001b7202 */ /* 0x000fe20000000f00 */
[----:B-1----:R-:W-:Y:S01]  /*15520*/  IMAD.MOV.U32 R24, RZ, RZ, R28 ;  /* 0x000000ffff187224 */ /* 0x002fe200078e001c */
[----:B---3--:R-:W-:Y:S01]  /*15530*/  MOV R25, R20 ;  /* 0x0000001400197202 */ /* 0x008fe20000000f00 */
[----:B------:R-:W3:Y:S04]  /*15540*/  LDL.LU R28, [R1+0x2624] ;  /* 0x00262400011c7983 */ /* 0x000ee80000300800 */
[----:B------:R-:W3:Y:S04]  /*15550*/  LDL.LU R20, [R1+0x2620] ;  /* 0x0026200001147983 */ /* 0x000ee80000300800 */
[----:B------:R0:W-:Y:S04]  /*15560*/  STL.64 [R1+0x25e8], R26 ;  /* 0x0025e81a01007387 */ /* 0x0001e80000100a00 */
[----:B------:R1:W-:Y:S01]  /*15570*/  STL.64 [R1+0x25e0], R24 ;  /* 0x0025e01801007387 */ /* 0x0003e20000100a00 */
[----:B0-----:R-:W-:-:S02]  /*15580*/  MOV R26, R23 ;  /* 0x00000017001a7202 */ /* 0x001fc40000000f00 */
[----:B-1----:R-:W-:Y:S02]  /*15590*/  MOV R25, R22 ;  /* 0x0000001600197202 */ /* 0x002fe40000000f00 */
[----:B------:R-:W-:Y:S01]  /*155a0*/  MOV R27, R29 ;  /* 0x0000001d001b7202 */ /* 0x000fe20000000f00 */
[----:B--2---:R-:W-:Y:S02]  /*155b0*/  IMAD.MOV.U32 R24, RZ, RZ, R21 ;  /* 0x000000ffff187224 */ /* 0x004fe400078e0015 */
[----:B------:R-:W3:Y:S04]  /*155c0*/  LDL.LU R21, [R1+0x261c] ;  /* 0x00261c0001157983 */ /* 0x000ee80000300800 */
[----:B------:R-:W3:Y:S04]  /*155d0*/  LDL.LU R22, [R1+0x2618] ;  /* 0x0026180001167983 */ /* 0x000ee80000300800 */
[----:B------:R-:W3:Y:S04]  /*155e0*/  LDL.LU R23, [R1+0x2614] ;  /* 0x0026140001177983 */ /* 0x000ee80000300800 */
[----:B------:R-:W2:Y:S04]  /*155f0*/  LDL.LU R29, [R1+0x2610] ;  /* 0x00261000011d7983 */ /* 0x000ea80000300800 */
[----:B------:R0:W-:Y:S04]  /*15600*/  STL.64 [R1+0x2600], R26 ;  /* 0x0026001a01007387 */ /* 0x0001e80000100a00 */
[----:B------:R4:W-:Y:S01]  /*15610*/  STL.64 [R1+0x25f8], R24 ;  /* 0x0025f81801007387 */ /* 0x0009e20000100a00 */
[----:B0-----:R-:W-:Y:S01]  /*15620*/  MOV R26, R19 ;  /* 0x00000013001a7202 */ /* 0x001fe20000000f00 */
[----:B----4-:R-:W-:Y:S01]  /*15630*/  IMAD.MOV.U32 R24, RZ, RZ, R2 ;  /* 0x000000ffff187224 */ /* 0x010fe200078e0002 */
[----:B------:R-:W-:Y:S01]  /*15640*/  MOV R25, R0 ;  /* 0x0000000000197202 */ /* 0x000fe20000000f00 */
[----:B------:R-:W4:Y:S04]  /*15650*/  LDL.LU R2, [R1+0x260c] ;  /* 0x00260c0001027983 */ /* 0x000f280000300800 */
[----:B------:R-:W4:Y:S01]  /*15660*/  LDL.LU R0, [R1+0x2608] ;  /* 0x0026080001007983 */ /* 0x000f220000300800 */
[----:B---3--:R-:W-:Y:S03]  /*15670*/  HMMA.16816.F32.BF16 R4, R20, R6, R12 ;  /* 0x000000061404723c */ /* 0x008fe6000004180c */
[----:B--2---:R-:W0:-:S15]  /*15680*/  LDSM.16.MT88.4 R12, [R29+UR6+0x11c00] ;  /* 0x011c00061d0c783b */ /* 0x004e1e0008004200 */
[----:B------:R-:W-:Y:S01]  /*15690*/  NOP ;  /* 0x0000000000007918 */ /* 0x000fe20000000000 */
[----:B------:R-:W-:Y:S01]  /*156a0*/  STL [R1+0x4], R5 ;  /* 0x0000040501007387 */ /* 0x000fe20000100800 */
[----:B------:R-:W-:-:S03]  /*156b0*/  IMAD.MOV.U32 R19, RZ, RZ, R4 ;  /* 0x000000ffff137224 */ /* 0x000fc600078e0004 */
[----:B------:R-:W-:Y:S04]  /*156c0*/  STL.64 [R1+0x8], R6 ;  /* 0x0000080601007387 */ /* 0x000fe80000100a00 */
[----:B------:R-:W1:Y:S04]  /*156d0*/  LDSM.16.MT88.4 R4, [R28+UR6+0x11c00] ;  /* 0x011c00061c04783b */ /* 0x000e680008004200 */
[----:B0-----:R-:W-:Y:S04]  /*156e0*/  STL [R1+0x2528], R13 ;  /* 0x0025280d01007387 */ /* 0x001fe80000100800 */
[----:B------:R-:W-:Y:S04]  /*156f0*/  STL [R1+0x2524], R14 ;  /* 0x0025240e01007387 */ /* 0x000fe80000100800 */
[----:B------:R-:W-:Y:S04]  /*15700*/  STL [R1+0x2520], R15 ;  /* 0x0025200f01007387 */ /* 0x000fe80000100800 */
[----:B------:R0:W-:Y:S04]  /*15710*/  STL [R1+0x25b0], R12 ;  /* 0x0025b00c01007387 */ /* 0x0001e80000100800 */
[----:B0-----:R-:W2:Y:S04]  /*15720*/  LDL.LU.64 R12, [R1+0x90] ;  /* 0x00009000010c7983 */ /* 0x001ea80000300a00 */
[----:B-1----:R-:W-:Y:S04]  /*15730*/  STL.64 [R1+0x24f0], R6 ;  /* 0x0024f00601007387 */ /* 0x002fe80000100a00 */
[----:B------:R0:W-:Y:S04]  /*15740*/  STL.64 [R1+0x24e8], R4 ;  /* 0x0024e80401007387 */ /* 0x0001e80000100a00 */
[----:B0-----:R-:W3:Y:S04]  /*15750*/  LDL.LU.64 R4, [R1+0xe0] ;  /* 0x0000e00001047983 */ /* 0x001ee80000300a00 */
[----:B------:R-:W2:Y:S01]  /*15760*/  LDL.LU.64 R6, [R1+0xe8] ;  /* 0x0000e80001067983 */ /* 0x000ea20000300a00 */
[----:B------:R-:W-:-:S03]  /*15770*/  MOV R27, R18 ;  /* 0x00000012001b7202 */ /* 0x000fc60000000f00 */
[----:B--2---:R0:W-:Y:S04]  /*15780*/  STL.64 [R1+0x25a0], R6 ;  /* 0x0025a00601007387 */ /* 0x0041e80000100a00 */
[----:B---3--:R1:W-:Y:S01]  /*15790*/  STL.64 [R1+0x2598], R4 ;  /* 0x0025980401007387 */ /* 0x0083e20000100a00 */
[----:B0-----:R-:W-:Y:S02]  /*157a0*/  MOV R6, R8 ;  /* 0x0000000800067202 */ /* 0x001fe40000000f00 */
[----:B-1----:R-:W-:Y:S02]  /*157b0*/  MOV R5, R9 ;  /* 0x0000000900057202 */ /* 0x002fe40000000f00 */
[----:B------:R-:W-:Y:S01]  /*157c0*/  HMMA.16816.F32.BF16 R8, R20, R10, R24 ;  /* 0x0000000a1408723c */ /* 0x000fe20000041818 */
[----:B------:R-:W2:Y:S04]  /*157d0*/  LDL.LU.64 R26, [R1+0x2600] ;  /* 0x00260000011a7983 */ /* 0x000ea80000300a00 */
[----:B------:R-:W2:-:S14]  /*157e0*/  LDL.LU.64 R24, [R1+0x25f8] ;  /* 0x0025f80001187983 */ /* 0x000e9c0000300a00 */
[----:B------:R-:W-:Y:S01]  /*157f0*/  STL.64 [R1+0x50], R8 ;  /* 0x0000500801007387 */ /* 0x000fe20000100a00 */
[----:B------:R-:W-:-:S03]  /*15800*/  MOV R29, R10 ;  /* 0x0000000a001d7202 */ /* 0x000fc60000000f00 */
[----:B------:R0:W-:Y:S04]  /*15810*/  STL [R1+0x5c], R11 ;  /* 0x00005c0b01007387 */ /* 0x0001e80000100800 */
[----:B0-----:R-:W2:Y:S02]  /*15820*/  LDL.LU.64 R10, [R1+0x25f0] ;  /* 0x0025f000010a7983 */ /* 0x001ea40000300a00 */
[----:B--2---:R-:W-:Y:S02]  /*15830*/  HMMA.16816.F32.BF16 R8, R20, R10, R24 ;  /* 0x0000000a1408723c */ /* 0x004fe40000041818 */
[----:B------:R-:W2:Y:S04]  /*15840*/  LDL.LU.64 R26, [R1+0x25e8] ;  /* 0x0025e800011a7983 */ /* 0x000ea80000300a00 */
[----:B------:R-:W2:-:S13]  /*15850*/  LDL.LU.64 R24, [R1+0x25e0] ;  /* 0x0025e00001187983 */ /* 0x000e9a0000300a00 */
[----:B------:R-:W-:Y:S04]  /*15860*/  STL.64 [R1+0x60], R8 ;  /* 0x0000600801007387 */ /* 0x000fe80000100a00 */
[----:B------:R0:W-:Y:S04]  /*15870*/  STL.64 [R1+0x68], R10 ;  /* 0x0000680a01007387 */ /* 0x0001e80000100a00 */
[----:B0-----:R-:W2:Y:S02]  /*15880*/  LDL.LU.64 R10, [R1+0x25d8] ;  /* 0x0025d800010a7983 */ /* 0x001ea40000300a00 */
[----:B--2---:R-:W-:Y:S02]  /*15890*/  HMMA.16816.F32.BF16 R20, R20, R10, R24 ;  /* 0x0000000a1414723c */ /* 0x004fe40000041818 */
[----:B------:R-:W2:Y:S04]  /*158a0*/  LDL.LU.64 R26, [R1+0x25d0] ;  /* 0x0025d000011a7983 */ /* 0x000ea80000300a00 */
[----:B------:R-:W2:Y:S04]  /*158b0*/  LDL.LU.64 R24, [R1+0x25c8] ;  /* 0x0025c80001187983 */ /* 0x000ea80000300a00 */
[----:B------:R-:W2:Y:S04]  /*158c0*/  LDL.LU.64 R10, [R1+0x25c0] ;  /* 0x0025c000010a7983 */ /* 0x000ea80000300a00 */
[----:B------:R-:W2:Y:S01]  /*158d0*/  LDL.LU.64 R8, [R1+0x25b8] ;  /* 0x0025b80001087983 */ /* 0x000ea20000300a00 */
[----:B------:R-:W-:Y:S01]  /*158e0*/  MOV R4, R17 ;  /* 0x0000001100047202 */ /* 0x000fe20000000f00 */
[----:B------:R-:W-:Y:S01]  /*158f0*/  IMAD.MOV.U32 R18, RZ, RZ, R13 ;  /* 0x000000ffff127224 */ /* 0x000fe200078e000d */
[----:B------:R-:W-:-:S02]  /*15900*/  MOV R17, R12 ;  /* 0x0000000c00117202 */ /* 0x000fc40000000f00 */
[----:B------:R-:W-:Y:S01]  /*15910*/  STL.64 [R1+0x30], R20 ;  /* 0x0000301401007387 */ /* 0x000fe20000100a00 */
[----:B------:R-:W-:-:S03]  /*15920*/  MOV R28, R23 ;  /* 0x00000017001c7202 */ /* 0x000fc60000000f00 */
[----:B------:R-:W-:Y:S04]  /*15930*/  STL [R1+0x38], R22 ;  /* 0x0000381601007387 */ /* 0x000fe80000100800 */
[----:B------:R-:W3:Y:S01]  /*15940*/  LDL R23, [R1+0x144] ;  /* 0x0001440001177983 */ /* 0x000ee20000100800 */
[----:B--2---:R-:W-:Y:S03]  /*15950*/  HMMA.16816.F32.BF16 R24, R8, R12, R24 ;  /* 0x0000000c0818723c */ /* 0x004fe60000041818 */
[----:B------:R-:W2:-:S15]  /*15960*/  LDL.LU R12, [R1+0x25b0] ;  /* 0x0025b000010c7983 */ /* 0x000e9e0000300800 */
[----:B------:R-:W-:Y:S01]  /*15970*/  NOP ;  /* 0x0000000000007918 */ /* 0x000fe20000000000 */
[----:B------:R-:W-:Y:S02]  /*15980*/  MOV R13, R24 ;  /* 0x00000018000d7202 */ /* 0x000fe40000000f00 */
[----:B------:R-:W-:Y:S02]  /*15990*/  MOV R14, R25 ;  /* 0x00000019000e7202 */ /* 0x000fe40000000f00 */
[----:B------:R-:W3:Y:S01]  /*159a0*/  LDL.LU.64 R24, [R1+0x25a8] ;  /* 0x0025a80001187983 */ /* 0x000ee20000300a00 */
[----:B------:R-:W-:Y:S01]  /*159b0*/  IMAD.MOV.U32 R7, RZ, RZ, R3 ;  /* 0x000000ffff077224 */ /* 0x000fe200078e0003 */
[----:B------:R-:W-:Y:S01]  /*159c0*/  MOV R15, R26 ;  /* 0x0000001a000f7202 */ /* 0x000fe20000000f00 */
[----:B------:R-:W-:-:S04]  /*159d0*/  IMAD.MOV.U32 R3, RZ, RZ, R27 ;  /* 0x000000ffff037224 */ /* 0x000fc800078e001b */
[----:B------:R-:W-:Y:S04]  /*159e0*/  STL.64 [R1+0x2538], R14 ;  /* 0x0025380e01007387 */ /* 0x000fe80000100a00 */
[----:B--2---:R0:W-:Y:S04]  /*159f0*/  STL.64 [R1+0x2530], R12 ;  /* 0x0025300c01007387 */ /* 0x0041e80000100a00 */
[----:B0-----:R-:W2:Y:S01]  /*15a00*/  LDL.LU R12, [R1+0xc0] ;  /* 0x0000c000010c7983 */ /* 0x001ea20000300800 */
[----:B---3--:R-:W-:Y:S03]  /*15a10*/  HMMA.16816.F32.BF16 R24, R8, R24, R4 ;  /* 0x000000180818723c */ /* 0x008fe60000041804 */
[----:B------:R-:W3:Y:S04]  /*15a20*/  LDL.LU.64 R6, [R1+0x25a0] ;  /* 0x0025a00001067983 */ /* 0x000ee80000300a00 */
[----:B------:R-:W2:-:S12]  /*15a30*/  LDL.LU.64 R4, [R1+0x2598] ;  /* 0x0025980001047983 */ /* 0x000e980000300a00 */
[----:B------:R-:W-:Y:S04]  /*15a40*/  STL.64 [R1+0x10], R24 ;  /* 0x0000101801007387 */ /* 0x000fe80000100a00 */
[----:B------:R0:W-:Y:S04]  /*15a50*/  STL.64 [R1+0x18], R26 ;  /* 0x0000181a01007387 */ /* 0x0001e80000100a00 */
[----:B0-----:R-:W2:Y:S04]  /*15a60*/  LDL.LU.64 R26, [R1+0x2590] ;  /* 0x00259000011a7983 */ /* 0x001ea80000300a00 */
[----:B------:R-:W2:Y:S01]  /*15a70*/  LDL.LU.64 R24, [R1+0x2588] ;  /* 0x0025880001187983 */ /* 0x000ea20000300a00 */
[----:B----4-:R-:W-:-:S07]  /*15a80*/  MOV R13, R2 ;  /* 0x00000002000d7202 */ /* 0x010fce0000000f00 */
[----:B--2---:R-:W-:-:S15]  /*15a90*/  HMMA.16816.F32.BF16 R24, R8, R12, R24 ;  /* 0x0000000c0818723c */ /* 0x004fde0000041818 */
[----:B------:R-:W-:-:S04]  /*15aa0*/  NOP ;  /* 0x0000000000007918 */ /* 0x000fc80000000000 */
[----:B------:R-:W-:Y:S01]  /*15ab0*/  IMAD.MOV.U32 R20, RZ, RZ, R26 ;  /* 0x000000ffff147224 */ /* 0x000fe200078e001a */
[----:B------:R-:W-:Y:S02]  /*15ac0*/  MOV R2, R27 ;  /* 0x0000001b00027202 */ /* 0x000fe40000000f00 */
[----:B------:R-:W-:Y:S01]  /*15ad0*/  MOV R22, R24 ;  /* 0x0000001800167202 */ /* 0x000fe20000000f00 */
[----:B------:R-:W2:Y:S01]  /*15ae0*/  LDL.LU.64 R26, [R1+0x2580] ;  /* 0x00258000011a7983 */ /* 0x000ea20000300a00 */
[----:B------:R-:W-:-:S03]  /*15af0*/  MOV R21, R25 ;  /* 0x0000001900157202 */ /* 0x000fc60000000f00 */
[----:B------:R-:W2:Y:S04]  /*15b00*/  LDL.LU.64 R24, [R1+0x2578] ;  /* 0x0025780001187983 */ /* 0x000ea80000300a00 */
[----:B------:R0:W-:Y:S02]  /*15b10*/  STL.64 [R1+0x2550], R12 ;  /* 0x0025500c01007387 */ /* 0x0001e40000100a00 */
[----:B0-----:R-:W-:Y:S02]  /*15b20*/  MOV R12, R17 ;  /* 0x00000011000c7202 */ /* 0x001fe40000000f00 */
[----:B------:R-:W4:Y:S01]  /*15b30*/  LDL.LU R17, [R1+0x2574] ;  /* 0x0025740001117983 */ /* 0x000f220000300800 */
[----:B------:R-:W-:-:S03]  /*15b40*/  MOV R13, R18 ;  /* 0x00000012000d7202 */ /* 0x000fc60000000f00 */
[----:B------:R-:W4:Y:S01]  /*15b50*/  LDL.LU R18, [R1+0x2570] ;  /* 0x0025700001127983 */ /* 0x000f220000300800 */
[----:B--2---:R-:W-:Y:S01]  /*15b60*/  HMMA.16816.F32.BF16 R24, R8, R4, R24 ;  /* 0x000000040818723c */ /* 0x004fe20000041818 */
[----:B------:R-:W-:Y:S02]  /*15b70*/  IMAD.MOV.U32 R8, RZ, RZ, R19 ;  /* 0x000000ffff087224 */ /* 0x000fe400078e0013 */
[----:B------:R-:W4:Y:S04]  /*15b80*/  LDL.LU R19, [R1+0x256c] ;  /* 0x00256c0001137983 */ /* 0x000f280000300800 */
[----:B------:R-:W4:Y:S04]  /*15b90*/  LDL.LU R9, [R1+0x4] ;  /* 0x0000040001097983 */ /* 0x000f280000300800 */
[----:B------:R-:W4:Y:S04]  /*15ba0*/  LDL.LU R10, [R1+0x8] ;  /* 0x00000800010a7983 */ /* 0x000f280000300800 */
[----:B------:R-:W4:Y:S04]  /*15bb0*/  LDL.LU R11, [R1+0xc] ;  /* 0x00000c00010b7983 */ /* 0x000f280000300800 */
[----:B---3--:R-:W-:Y:S04]  /*15bc0*/  STL.64 [R1+0x2548], R6 ;  /* 0x0025480601007387 */ /* 0x008fe80000100a00 */
[----:B------:R4:W-:Y:S04]  /*15bd0*/  STL.64 [R1+0x2540], R4 ;  /* 0x0025400401007387 */ /* 0x0009e80000100a00 */
[----:B------:R-:W-:Y:S04]  /*15be0*/  STL.64 [R1+0x2500], R26 ;  /* 0x0025001a01007387 */ /* 0x000fe80000100a00 */
[----:B------:R-:W-:Y:S01]  /*15bf0*/  STL.64 [R1+0x24f8], R24 ;  /* 0x0024f81801007387 */ /* 0x000fe20000100a00 */
[----:B------:R-:W-:Y:S01]  /*15c00*/  MOV R14, R29 ;  /* 0x0000001d000e7202 */ /* 0x000fe20000000f00 */
[----:B----4-:R-:W-:Y:S02]  /*15c10*/  HMMA.16816.F32.BF16 R4, R16, R12, R8 ;  /* 0x0000000c1004723c */ /* 0x010fe40000041808 */
[----:B------:R-:W-:Y:S04]  /*15c20*/  STL.64 [R1+0x2560], R18 ;  /* 0x0025601201007387 */ /* 0x000fe80000100a00 */
[----:B------:R-:W-:Y:S04]  /*15c30*/  STL.64 [R1+0x2558], R16 ;  /* 0x0025581001007387 */ /* 0x000fe80000100a00 */
[----:B------:R0:W1:Y:S09]  /*15c40*/  LDSM.16.MT88.4 R8, [R23+UR6+0x12000] ;  /* 0x012000061708783b */ /* 0x0000720008004200 */
[----:B------:R2:W-:Y:S04]  /*15c50*/  STL.64 [R1], R4 ;  /* 0x0000000401007387 */ /* 0x0005e80000100a00 */
[----:B------:R3:W-:Y:S04]  /*15c60*/  STL.64 [R1+0x8], R6 ;  /* 0x0000080601007387 */ /* 0x0007e80000100a00 */
[----:B0-----:R-:W4:Y:S04]  /*15c70*/  LDL R23, [R1+0x148] ;  /* 0x0001480001177983 */ /* 0x001f280000100800 */
[----:B--2---:R-:W2:Y:S04]  /*15c80*/  LDL.LU R4, [R1+0x60] ;  /* 0x0000600001047983 */ /* 0x004ea80000300800 */
[----:B------:R-:W2:Y:S04]  /*15c90*/  LDL.LU R5, [R1+0x64] ;  /* 0x0000640001057983 */ /* 0x000ea80000300800 */
[----:B---3--:R-:W2:Y:S04]  /*15ca0*/  LDL.LU R6, [R1+0x68] ;  /* 0x0000680001067983 */ /* 0x008ea80000300800 */
[----:B------:R-:W2:Y:S04]  /*15cb0*/  LDL.LU R7, [R1+0x6c] ;  /* 0x00006c0001077983 */ /* 0x000ea80000300800 */
[----:B------:R-:W3:Y:S04]  /*15cc0*/  LDL.LU R12, [R1+0x50] ;  /* 0x00005000010c7983 */ /* 0x000ee80000300800 */
[----:B------:R-:W3:Y:S04]  /*15cd0*/  LDL.LU R13, [R1+0x54] ;  /* 0x00005400010d7983 */ /* 0x000ee80000300800 */
[----:B------:R-:W2:Y:S04]  /*15ce0*/  LDL.LU R29, [R1+0x2568] ;  /* 0x00256800011d7983 */ /* 0x000ea80000300800 */
[----:B------:R-:W3:Y:S04]  /*15cf0*/  LDL.LU R15, [R1+0x5c] ;  /* 0x00005c00010f7983 */ /* 0x000ee80000300800 */
[----:B-1----:R-:W-:Y:S04]  /*15d00*/  STL.64 [R1+0x24a0], R10 ;  /* 0x0024a00a01007387 */ /* 0x002fe80000100a00 */
[----:B------:R0:W-:Y:S04]  /*15d10*/  STL.64 [R1+0x2498], R8 ;  /* 0x0024980801007387 */ /* 0x0001e80000100a00 */
[----:B0-----:R-:W3:Y:S04]  /*15d20*/  LDL.LU R8, [R1+0x30] ;  /* 0x0000300001087983 */ /* 0x001ee80000300800 */
[----:B------:R-:W3:Y:S04]  /*15d30*/  LDL.LU R9, [R1+0x34] ;  /* 0x0000340001097983 */ /* 0x000ee80000300800 */
[----:B------:R-:W3:Y:S01]  /*15d40*/  LDL.LU R10, [R1+0x38] ;  /* 0x00003800010a7983 */ /* 0x000ee20000300800 */
[----:B------:R-:W-:-:S03]  /*15d50*/  MOV R11, R28 ;  /* 0x0000001c000b7202 */ /* 0x000fc60000000f00 */
[----:B--2---:R-:W0:Y:S04]  /*15d60*/  LDSM.16.M88.4 R16, [R29+UR6+0x100] ;  /* 0x000100061d10783b */ /* 0x004e280008000200 */
[----:B------:R-:W1:Y:S04]  /*15d70*/  LDSM.16.M88.4 R24, [R29+UR6+0x4100] ;  /* 0x004100061d18783b */ /* 0x000e680008000200 */
[----:B0-----:R-:W-:Y:S04]  /*15d80*/  STL.64 [R1+0xa0], R16 ;  /* 0x0000a01001007387 */ /* 0x001fe80000100a00 */
[----:B------:R-:W-:Y:S04]  /*15d90*/  STL.64 [R1+0xa8], R18 ;  /* 0x0000a81201007387 */ /* 0x000fe80000100a00 */
[----:B------:R-:W0:Y:S04]  /*15da0*/  LDSM.16.M88.4 R16, [R29+UR6+0x8100] ;  /* 0x008100061d10783b */ /* 0x000e280008000200 */
[----:B-1----:R-:W-:Y:S04]  /*15db0*/  STL.64 [R1+0xd0], R24 ;  /* 0x0000d01801007387 */ /* 0x002fe80000100a00 */
[----:B------:R1:W-:Y:S04]  /*15dc0*/  STL.64 [R1+0xd8], R26 ;  /* 0x0000d81a01007387 */ /* 0x0003e80000100a00 */
[----:B0-----:R-:W-:Y:S04]  /*15dd0*/  STL.64 [R1+0xf0], R16 ;  /* 0x0000f01001007387 */ /* 0x001fe80000100a00 */
[----:B------:R-:W-:Y:S04]  /*15de0*/  STL.64 [R1+0xf8], R18 ;  /* 0x0000f81201007387 */ /* 0x000fe80000100a00 */
[----:B------:R-:W0:Y:S01]  /*15df0*/  LDSM.16.M88.4 R16, [R29+UR6+0xc100] ;  /* 0x00c100061d10783b */ /* 0x000e220008000200 */
[----:B-1----:R-:W-:Y:S01]  /*15e00*/  MOV R26, R20 ;  /* 0x00000014001a7202 */ /* 0x002fe20000000f00 */
[----:B------:R-:W-:Y:S01]  /*15e10*/  IMAD.MOV.U32 R25, RZ, RZ, R21 ;  /* 0x000000ffff197224 */ /* 0x000fe200078e0015 */
[----:B------:R-:W-:-:S02]  /*15e20*/  MOV R27, R2 ;  /* 0x00000002001b7202 */ /* 0x000fc40000000f00 */
[----:B------:R-:W-:Y:S02]  /*15e30*/  MOV R24, R22 ;  /* 0x0000001600187202 */ /* 0x000fe40000000f00 */
[----:B----4-:R-:W1:Y:S04]  /*15e40*/  LDSM.16.MT88.4 R20, [R23+UR6+0x12000] ;  /* 0x012000061714783b */ /* 0x010e680008004200 */
[----:B------:R-:W-:Y:S04]  /*15e50*/  STL.64 [R1+0x2510], R26 ;  /* 0x0025101a01007387 */ /* 0x000fe80000100a00 */
[----:B------:R2:W-:Y:S04]  /*15e60*/  STL.64 [R1+0x2508], R24 ;  /* 0x0025081801007387 */ /* 0x0005e80000100a00 */
[----:B--2---:R-:W3:Y:S04]  /*15e70*/  LDL.LU.64 R24, [R1+0xb0] ;  /* 0x0000b00001187983 */ /* 0x004ee80000300a00 */
[----:B------:R-:W2:Y:S01]  /*15e80*/  LDL.64 R26, [R1+0xb8] ;  /* 0x0000b800011a7983 */ /* 0x000ea20000100a00 */
[----:B0-----:R-:W-:-:S03]  /*15e90*/  MOV R28, R18 ;  /* 0x00000012001c7202 */ /* 0x001fc60000000f00 */
[----:B------:R0:W-:Y:S01]  /*15ea0*/  STL.64 [R1+0x100], R16 ;  /* 0x0001001001007387 */ /* 0x0001e20000100a00 */
[----:B------:R-:W-:-:S03]  /*15eb0*/  IMAD.MOV.U32 R2, RZ, RZ, R19 ;  /* 0x000000ffff027224 */ /* 0x000fc600078e0013 */
[----:B------:R-:W3:Y:S04]  /*15ec0*/  LDL.LU.64 R18, [R1+0x2560] ;  /* 0x0025600001127983 */ /* 0x000ee80000300a00 */
[----:B0-----:R-:W3:Y:S04]  /*15ed0*/  LDL.LU.64 R16, [R1+0x2558] ;  /* 0x0025580001107983 */ /* 0x001ee80000300a00 */
[----:B------:R0:W-:Y:S04]  /*15ee0*/  STL [R1+0x2460], R2 ;  /* 0x0024600201007387 */ /* 0x0001e80000100800 */
[----:B0-----:R-:W4:Y:S04]  /*15ef0*/  LDL.LU R2, [R1+0x144] ;  /* 0x0001440001027983 */ /* 0x001f280000300800 */
[----:B------:R-:W-:Y:S04]  /*15f00*/  STL [R1+0x245c], R28 ;  /* 0x00245c1c01007387 */ /* 0x000fe80000100800 */
[----:B------:R-:W-:Y:S04]  /*15f10*/  STL [R1+0x22dc], R29 ;  /* 0x0022dc1d01007387 */ /* 0x000fe80000100800 */
[----:B------:R-:W-:Y:S04]  /*15f20*/  STL [R1+0x24d8], R0 ;  /* 0x0024d80001007387 */ /* 0x000fe80000100800 */
[----:B-1----:R-:W-:Y:S04]  /*15f30*/  STL.64 [R1+0x2470], R22 ;  /* 0x0024701601007387 */ /* 0x002fe80000100a00 */
[----:B------:R0:W-:Y:S04]  /*15f40*/  STL.64 [R1+0x2468], R20 ;  /* 0x0024681401007387 */ /* 0x0001e80000100a00 */
[----:B0-----:R-:W2:Y:S04]  /*15f50*/  LDL.LU R20, [R1+0x10] ;  /* 0x0000100001147983 */ /* 0x001ea80000300800 */
[----:B------:R-:W2:Y:S04]  /*15f60*/  LDL.LU R21, [R1+0x14] ;  /* 0x0000140001157983 */ /* 0x000ea80000300800 */
[----:B------:R-:W2:Y:S04]  /*15f70*/  LDL.LU R22, [R1+0x18] ;  /* 0x0000180001167983 */ /* 0x000ea80000300800 */
[----:B------:R-:W2:Y:S01]  /*15f80*/  LDL.LU R23, [R1+0x1c] ;  /* 0x00001c0001177983 */ /* 0x000ea20000300800 */
[----:B---3--:R-:W-:-:S15]  /*15f90*/  HMMA.16816.F32.BF16 R12, R16, R24, R12 ;  /* 0x00000018100c723c */ /* 0x008fde000004180c */
[----:B------:R-:W-:-:S04]  /*15fa0*/  NOP ;  /* 0x0000000000007918 */ /* 0x000fc80000000000 */
[----:B------:R0:W-:Y:S04]  /*15fb0*/  STL.64 [R1+0x50], R12 ;  /* 0x0000500c01007387 */ /* 0x0001e80000100a00 */
[----:B------:R1:W-:Y:S04]  /*15fc0*/  STL.64 [R1+0x58], R14 ;  /* 0x0000580e01007387 */ /* 0x0003e80000100a00 */
[----:B0-----:R-:W1:Y:S02]  /*15fd0*/  LDL.LU.64 R12, [R1+0x2550] ;  /* 0x00255000010c7983 */ /* 0x001e640000300a00 */
[----:B-1----:R-:W-:Y:S02]  /*15fe0*/  HMMA.16816.F32.BF16 R12, R16, R12, R4 ;  /* 0x0000000c100c723c */ /* 0x002fe40000041804 */
[----:B------:R-:W3:Y:S04]  /*15ff0*/  LDL.LU.64 R6, [R1+0x2548] ;  /* 0x0025480001067983 */ /* 0x000ee80000300a00 */
[----:B------:R-:W2:-:S13]  /*16000*/  LDL.LU.64 R4, [R1+0x2540] ;  /* 0x0025400001047983 */ /* 0x000e9a0000300a00 */
[----:B------:R-:W-:Y:S01]  /*16010*/  STL.64 [R1+0x80], R12 ;  /* 0x0000800c01007387 */ /* 0x000fe20000100a00 */
[----:B------:R-:W-:-:S03]  /*16020*/  MOV R0, R15 ;  /* 0x0000000f00007202 */ /* 0x000fc60000000f00 */
[----:B------:R0:W-:Y:S04]  /*16030*/  STL [R1+0x88], R14 ;  /* 0x0000880e01007387 */ /* 0x0001e80000100800 */
[----:B0-----:R-:W4:Y:S04]  /*16040*/  LDL.LU.64 R14, [R1+0x2538] ;  /* 0x00253800010e7983 */ /* 0x001f280000300a00 */
[----:B------:R-:W4:Y:S04]  /*16050*/  LDL.LU.64 R12, [R1+0x2530] ;  /* 0x00253000010c7983 */ /* 0x000f280000300a00 */
[----:B---3--:R0:W-:Y:S01]  /*16060*/  STL.64 [R1+0x2518], R6 ;  /* 0x0025180601007387 */ /* 0x0081e20000100a00 */
[----:B--2---:R-:W-:Y:S01]  /*16070*/  HMMA.16816.F32.BF16 R8, R16, R4, R8 ;  /* 0x000000041008723c */ /* 0x004fe20000041808 */
[----:B----4-:R-:W-:Y:S01]  /*16080*/  MOV R5, R14 ;  /* 0x0000000e00057202 */ /* 0x010fe20000000f00 */
[----:B0-----:R-:W-:Y:S01]  /*16090*/  IMAD.MOV.U32 R6, RZ, RZ, R15 ;  /* 0x000000ffff067224 */ /* 0x001fe200078e000f */
[----:B------:R-:W-:-:S02]  /*160a0*/  MOV R4, R13 ;  /* 0x0000000d00047202 */ /* 0x000fc40000000f00 */
[----:B------:R-:W2:Y:S04]  /*160b0*/  LDL.LU R13, [R1+0x2528] ;  /* 0x00252800010d7983 */ /* 0x000ea80000300800 */
[----:B------:R-:W2:Y:S04]  /*160c0*/  LDL.LU R14, [R1+0x2524] ;  /* 0x00252400010e7983 */ /* 0x000ea80000300800 */
[----:B------:R-:W2:Y:S04]  /*160d0*/  LDL.LU R15, [R1+0x2520] ;  /* 0x00252000010f7983 */ /* 0x000ea80000300800 */
[----:B------:R-:W2:Y:S04]  /*160e0*/  LDL.LU R18, [R1+0x98] ;  /* 0x0000980001127983 */ /* 0x000ea80000300800 */
[----:B------:R-:W2:Y:S01]  /*160f0*/  LDL.LU R19, [R1+0x9c] ;  /* 0x00009c0001137983 */ /* 0x000ea20000300800 */
[----:B------:R-:W-:-:S03]  /*16100*/  MOV R7, R3 ;  /* 0x0000000300077202 */ /* 0x000fc60000000f00 */
[----:B------:R0:W-:Y:S04]  /*16110*/  STL.64 [R1+0x24b0], R10 ;  /* 0x0024b00a01007387 */ /* 0x0001e80000100a00 */
[----:B------:R-:W-:Y:S04]  /*16120*/  STL.64 [R1+0x24a8], R8 ;  /* 0x0024a80801007387 */ /* 0x000fe80000100a00 */
[----:B0-----:R-:W3:Y:S04]  /*16130*/  LDL.LU R10, [R1+0xc8] ;  /* 0x0000c800010a7983 */ /* 0x001ee80000300800 */
[----:B------:R-:W3:Y:S01]  /*16140*/  LDL.LU R11, [R1+0xcc] ;  /* 0x0000cc00010b7983 */ /* 0x000ee20000300800 */
[----:B------:R-:W-:Y:S01]  /*16150*/  MOV R29, R27 ;  /* 0x0000001b001d7202 */ /* 0x000fe20000000f00 */
[----:B--2---:R-:W-:-:S15]  /*16160*/  HMMA.16816.F32.BF16 R4, R12, R18, R4 ;  /* 0x000000120c04723c */ /* 0x004fde0000041804 */
[----:B------:R-:W-:-:S04]  /*16170*/  NOP ;  /* 0x0000000000007918 */ /* 0x000fc80000000000 */
[----:B------:R-:W-:Y:S01]  /*16180*/  MOV R28, R6 ;  /* 0x00000006001c7202 */ /* 0x000fe20000000f00 */
[----:B------:R0:W-:Y:S01]  /*16190*/  STL.64 [R1+0x20], R4 ;  /* 0x0000200401007387 */ /* 0x0001e20000100a00 */
[----:B------:R-:W-:Y:S02]  /*161a0*/  MOV R3, R7 ;  /* 0x0000000700037202 */ /* 0x000fe40000000f00 */
[----:B0-----:R-:W-:Y:S03]  /*161b0*/  HMMA.16816.F32.BF16 R4, R12, R26, R20 ;  /* 0x0000001a0c04723c */ /* 0x001fe60000041814 */
[----:B------:R-:W-:Y:S04]  /*161c0*/  STL [R1+0x24c4], R3 ;  /* 0x0024c40301007387 */ /* 0x000fe80000100800 */
[----:B------:R-:W-:-:S12]  /*161d0*/  STL [R1+0x24c0], R28 ;  /* 0x0024c01c01007387 */ /* 0x000fd80000100800 */
[----:B------:R-:W-:Y:S01]  /*161e0*/  IMAD.MOV.U32 R21, RZ, RZ, R6 ;  /* 0x000000ffff157224 */ /* 0x000fe200078e0006 */
[----:B------:R-:W-:Y:S01]  /*161f0*/  STL.64 [R1+0x10], R4 ;  /* 0x0000100401007387 */ /* 0x000fe20000100a00 */
[----:B------:R-:W-:-:S03]  /*16200*/  MOV R20, R7 ;  /* 0x0000000700147202 */ /* 0x000fc60000000f00 */
[----:B------:R-:W2:Y:S04]  /*16210*/  LDL.LU.64 R6, [R1+0x2518] ;  /* 0x0025180001067983 */ /* 0x000ea80000300a00 */
[----:B------:R-:W3:Y:S04]  /*16220*/  LDL.LU.64 R26, [R1+0x2510] ;  /* 0x00251000011a7983 */ /* 0x000ee80000300a00 */
[----:B------:R-:W3:Y:S04]  /*16230*/  LDL.LU.64 R24, [R1+0x2508] ;  /* 0x0025080001187983 */ /* 0x000ee80000300a00 */
[----:B------:R-:W-:Y:S04]  /*16240*/  STL [R1+0x24e0], R20 ;  /* 0x0024e01401007387 */ /* 0x000fe80000100800 */
[----:B------:R-:W-:Y:S01]  /*16250*/  STL [R1+0x24dc], R21 ;  /* 0x0024dc1501007387 */ /* 0x000fe20000100800 */
[----:B---3--:R-:W-:-:S15]  /*16260*/  HMMA.16816.F32.BF16 R24, R12, R10, R24 ;  /* 0x0000000a0c18723c */ /* 0x008fde0000041818 */
[----:B------:R-:W-:-:S04]  /*16270*/  NOP ;  /* 0x0000000000007918 */ /* 0x000fc80000000000 */
[----:B------:R-:W-:Y:S01]  /*16280*/  MOV R23, R26 ;  /* 0x0000001a00177202 */ /* 0x000fe20000000f00 */
[----:B------:R0:W-:Y:S01]  /*16290*/  STL.64 [R1+0x60], R24 ;  /* 0x0000601801007387 */ /* 0x0001e20000100a00 */
[----:B------:R-:W-:-:S03]  /*162a0*/  IMAD.MOV.U32 R22, RZ, RZ, R27 ;  /* 0x000000ffff167224 */ /* 0x000fc600078e001b */
[----:B------:R-:W3:Y:S04]  /*162b0*/  LDL.LU.64 R26, [R1+0x2500] ;  /* 0x00250000011a7983 */ /* 0x000ee80000300a00 */
[----:B0-----:R-:W3:Y:S01]  /*162c0*/  LDL.LU.64 R24, [R1+0x24f8] ;  /* 0x0024f80001187983 */ /* 0x001ee20000300a00 */
[----:B--2---:R-:W-:Y:S02]  /*162d0*/  MOV R20, R6 ;  /* 0x0000000600147202 */ /* 0x004fe40000000f00 */
[----:B------:R-:W-:Y:S01]  /*162e0*/  MOV R21, R7 ;  /* 0x0000000700157202 */ /* 0x000fe20000000f00 */
[----:B---3--:R-:W-:Y:S01]  /*162f0*/  HMMA.16816.F32.BF16 R24, R12, R6, R24 ;  /* 0x000000060c18723c */ /* 0x008fe20000041818 */
[----:B------:R-:W2:Y:S04]  /*16300*/  LDL.LU.64 R6, [R1+0x24f0] ;  /* 0x0024f00001067983 */ /* 0x000ea80000300a00 */
[----:B------:R-:W2:Y:S04]  /*16310*/  LDL.LU.64 R4, [R1+0x24e8] ;  /* 0x0024e80001047983 */ /* 0x000ea80000300a00 */
[----:B------:R-:W3:Y:S10]  /*16320*/  LDL R15, [R1+0x148] ;  /* 0x00014800010f7983 */ /* 0x000ef40000100800 */
[----:B------:R-:W-:Y:S04]  /*16330*/  STL.64 [R1+0x2480], R26 ;  /* 0x0024801a01007387 */ /* 0x000fe80000100a00 */
[----:B------:R0:W-:Y:S04]  /*16340*/  STL.64 [R1+0x2478], R24 ;  /* 0x0024781801007387 */ /* 0x0001e80000100a00 */
[----:B0-----:R-:W2:Y:S04]  /*16350*/  LDL.LU R24, [R1] ;  /* 0x0000000001187983 */ /* 0x001ea80000300800 */
[----:B------:R-:W2:Y:S04]  /*16360*/  LDL.LU R25, [R1+0x4] ;  /* 0x0000040001197983 */ /* 0x000ea80000300800 */
[----:B------:R-:W2:Y:S04]  /*16370*/  LDL.LU R26, [R1+0x8] ;  /* 0x00000800011a7983 */ /* 0x000ea80000300800 */
[----:B------:R-:W2:Y:S04]  /*16380*/  LDL.LU R27, [R1+0xc] ;  /* 0x00000c00011b7983 */ /* 0x000ea80000300800 */
[----:B------:R-:W-:Y:S04]  /*16390*/  STL.64 [R1+0x24d0], R10 ;  /* 0x0024d00a01007387 */ /* 0x000fe80000100a00 */
[----:B---3--:R-:W-:Y:S01]  /*163a0*/  LDSM.16.MT88.4 R12, [R15+UR6+0x12400] ;  /* 0x012400060f0c783b */ /* 0x008fe20008004200 */
[----:B--2---:R-:W-:-:S15]  /*163b0*/  HMMA.16816.F32.BF16 R16, R4, R18, R24 ;  /* 0x000000120410723c */ /* 0x004fde0000041818 */
[----:B------:R-:W-:-:S04]  /*163c0*/  NOP ;  /* 0x0000000000007918 */ /* 0x000fc80000000000 */
[----:B------:R-:W-:Y:S01]  /*163d0*/  MOV R3, R16 ;  /* 0x0000001000037202 */ /* 0x000fe20000000f00 */
[----:B------:R-:W-:Y:S01]  /*163e0*/  IMAD.MOV.U32 R28, RZ, RZ, R17 ;  /* 0x000000ffff1c7224 */ /* 0x000fe200078e0011 */
[----:B------:R-:W-:Y:S02]  /*163f0*/  MOV R9, R18 ;  /* 0x0000001200097202 */ /* 0x000fe40000000f00 */
[----:B------:R-:W-:Y:S02]  /*16400*/  MOV R8, R19 ;  /* 0x0000001300087202 */ /* 0x000fe40000000f00 */
[----:B------:R-:W0:Y:S04]  /*16410*/  LDSM.16.MT88.4 R16, [R2+UR6+0x12400] ;  /* 0x012400060210783b */ /* 0x000e280008004200 */
[----:B------:R1:W-:Y:S04]  /*16420*/  STL.64 [R1+0x24c8], R8 ;  /* 0x0024c80801007387 */ /* 0x0003e80000100a00 */
[----:B-1----:R-:W2:Y:S04]  /*16430*/  LDL.LU R8, [R1+0x50] ;  /* 0x0000500001087983 */ /* 0x002ea80000300800 */
[----:B------:R-:W2:Y:S04]  /*16440*/  LDL.LU R9, [R1+0x54] ;  /* 0x0000540001097983 */ /* 0x000ea80000300800 */
[----:B------:R-:W2:Y:S04]  /*16450*/  LDL.LU R10, [R1+0x58] ;  /* 0x00005800010a7983 */ /* 0x000ea80000300800 */
[----:B------:R-:W2:Y:S04]  /*16460*/  LDL.LU R11, [R1+0x5c] ;  /* 0x00005c00010b7983 */ /* 0x000ea80000300800 */
[----:B0-----:R0:W-:Y:S04]  /*16470*/  STL.64 [R1+0x2410], R18 ;  /* 0x0024101201007387 */ /* 0x0011e80000100a00 */
[----:B------:R1:W-:Y:S01]  /*16480*/  STL.64 [R1+0x2408], R16 ;  /* 0x0024081001007387 */ /* 0x0003e20000100a00 */
[----:B0-----:R-:W-:Y:S01]  /*16490*/  MOV R18, R20 ;  /* 0x0000001400127202 */ /* 0x001fe20000000f00 */
[----:B------:R-:W-:-:S02]  /*164a0*/  IMAD.MOV.U32 R19, RZ, RZ, R21 ;  /* 0x000000ffff137224 */ /* 0x000fc400078e0015 */
[----:B------:R-:W3:Y:S04]  /*164b0*/  LDL.LU R20, [R1+0x24e0] ;  /* 0x0024e00001147983 */ /* 0x000ee80000300800 */
[----:B------:R-:W4:Y:S04]  /*164c0*/  LDL.LU R21, [R1+0x24dc] ;  /* 0x0024dc0001157983 */ /* 0x000f280000300800 */
[----:B------:R0:W-:Y:S04]  /*164d0*/  STL.64 [R1+0x24b8], R18 ;  /* 0x0024b81201007387 */ /* 0x0001e80000100a00 */
[----:B-1----:R-:W2:Y:S04]  /*164e0*/  LDL.LU R16, [R1+0x80] ;  /* 0x0000800001107983 */ /* 0x002ea80000300800 */
[----:B------:R-:W2:Y:S04]  /*164f0*/  LDL.LU R17, [R1+0x84] ;  /* 0x0000840001117983 */ /* 0x000ea80000300800 */
[----:B0-----:R-:W2:Y:S01]  /*16500*/  LDL.LU R18, [R1+0x88] ;  /* 0x0000880001127983 */ /* 0x001ea20000300800 */
[----:B------:R-:W-:-:S03]  /*16510*/  MOV R19, R0 ;  /* 0x0000000000137202 */ /* 0x000fc60000000f00 */
[----:B------:R-:W2:Y:S04]  /*16520*/  LDL.LU R0, [R1+0x24d8] ;  /* 0x0024d80001007983 */ /* 0x000ea80000300800 */
[----:B------:R-:W2:Y:S04]  /*16530*/  LDL R24, [R1+0xf0] ;  /* 0x0000f00001187983 */ /* 0x000ea80000100800 */
[----:B------:R-:W2:Y:S01]  /*16540*/  LDL R25, [R1+0xf4] ;  /* 0x0000f40001197983 */ /* 0x000ea20000100800 */
[----:B---3--:R-:W-:Y:S02]  /*16550*/  MOV R27, R20 ;  /* 0x00000014001b7202 */ /* 0x008fe40000000f00 */
[----:B----4-:R-:W-:Y:S01]  /*16560*/  MOV R26, R21 ;  /* 0x00000015001a7202 */ /* 0x010fe20000000f00 */
[----:B--2---:R0:W-:Y:S04]  /*16570*/  STL.64 [R1+0x2488], R24 ;  /* 0x0024881801007387 */ /* 0x0041e80000100a00 */
[----:B0-----:R-:W2:Y:S04]  /*16580*/  LDL.LU R24, [R1+0x10] ;  /* 0x0000100001187983 */ /* 0x001ea80000300800 */
[----:B------:R-:W2:Y:S04]  /*16590*/  LDL.LU R25, [R1+0x14] ;  /* 0x0000140001197983 */ /* 0x000ea80000300800 */
[----:B------:R-:W3:Y:S04]  /*165a0*/  LDL.LU.64 R20, [R1+0x100] ;  /* 0x0001000001147983 */ /* 0x000ee80000300a00 */
[----:B---3--:R0:W-:Y:S04]  /*165b0*/  STL.64 [R1+0x2490], R20 ;  /* 0x0024901401007387 */ /* 0x0081e80000100a00 */
[----:B0-----:R-:W2:Y:S04]  /*165c0*/  LDL.LU.64 R20, [R1+0xd0] ;  /* 0x0000d00001147983 */ /* 0x001ea80000300a00 */
[----:B------:R0:W-:Y:S04]  /*165d0*/  STL [R1+0x23b8], R14 ;  /* 0x0023b80e01007387 */ /* 0x0001e80000100800 */
[----:B------:R1:W-:Y:S04]  /*165e0*/  STL [R1+0x23b4], R15 ;  /* 0x0023b40f01007387 */ /* 0x0003e80000100800 */
[----:B------:R3:W-:Y:S04]  /*165f0*/  STL.64 [R1+0x2450], R12 ;  /* 0x0024500c01007387 */ /* 0x0007e80000100a00 */
[----:B0-----:R-:W3:Y:S01]  /*16600*/  LDL.LU R14, [R1+0xb8] ;  /* 0x0000b800010e7983 */ /* 0x001ee20000300800 */
[----:B-1----:R-:W-:-:S07]  /*16610*/  IMAD.MOV.U32 R15, RZ, RZ, R29 ;  /* 0x000000ffff0f7224 */ /* 0x002fce00078e001d */
[----:B---3--:R-:W-:Y:S01]  /*16620*/  HMMA.16816.F32.BF16 R12, R4, R14, R8 ;  /* 0x0000000e040c723c */ /* 0x008fe20000041808 */
[----:B------:R-:W3:Y:S04]  /*16630*/  LDL.LU.64 R10, [R1+0x24d0] ;  /* 0x0024d000010a7983 */ /* 0x000ee80000300a00 */
[----:B------:R-:W4:-:S14]  /*16640*/  LDL.LU.64 R8, [R1+0x24c8] ;  /* 0x0024c80001087983 */ /* 0x000f1c0000300a00 */
[----:B------:R0:W-:Y:S01]  /*16650*/  STL.64 [R1+0x70], R12 ;  /* 0x0000700c01007387 */ /* 0x0001e20000100a00 */
[----:B------:R-:W-:-:S03]  /*16660*/  MOV R29, R15 ;  /* 0x0000000f001d7202 */ /* 0x000fc60000000f00 */
[----:B------:R4:W-:Y:S01]  /*16670*/  STL [R1+0x78], R14 ;  /* 0x0000780e01007387 */ /* 0x0009e20000100800 */
[----:B0-----:R-:W-:-:S03]  /*16680*/  MOV R12, R3 ;  /* 0x00000003000c7202 */ /* 0x001fc60000000f00 */
[----:B------:R-:W2:Y:S01]  /*16690*/  LDL.LU R3, [R1+0x24c4] ;  /* 0x0024c40001037983 */ /* 0x000ea20000300800 */
[----:B------:R-:W-:-:S03]  /*166a0*/  MOV R13, R28 ;  /* 0x0000001c000d7202 */ /* 0x000fc60000000f00 */
[----:B------:R-:W2:Y:S04]  /*166b0*/  LDL.LU R28, [R1+0x24c0] ;  /* 0x0024c000011c7983 */ /* 0x000ea80000300800 */
[----:B------:R-:W-:Y:S01]  /*166c0*/  STL [R1+0x2438], R29 ;  /* 0x0024381d01007387 */ /* 0x000fe20000100800 */
[----:B----4-:R-:W-:Y:S01]  /*166d0*/  IMAD.MOV.U32 R14, RZ, RZ, R9 ;  /* 0x000000ffff0e7224 */ /* 0x010fe200078e0009 */
[----:B------:R-:W-:Y:S02]  /*166e0*/  MOV R15, R8 ;  /* 0x00000008000f7202 */ /* 0x000fe40000000f00 */
[----:B---3--:R-:W-:Y:S01]  /*166f0*/  HMMA.16816.F32.BF16 R8, R4, R10, R16 ;  /* 0x0000000a0408723c */ /* 0x008fe20000041810 */
[----:B------:R-:W3:-:S15]  /*16700*/  LDL.LU.64 R18, [R1+0x24b8] ;  /* 0x0024b80001127983 */ /* 0x000ede0000300a00 */
[----:B------:R-:W-:-:S03]  /*16710*/  NOP ;  /* 0x0000000000007918 */ /* 0x000fc60000000000 */
[----:B------:R-:W-:Y:S04]  /*16720*/  STL.64 [R1+0x80], R8 ;  /* 0x0000800801007387 */ /* 0x000fe80000100a00 */
[----:B------:R0:W-:Y:S04]  /*16730*/  STL.64 [R1+0x88], R10 ;  /* 0x0000880a01007387 */ /* 0x0001e80000100a00 */
[----:B0-----:R-:W3:Y:S04]  /*16740*/  LDL.LU.64 R10, [R1+0x24b0] ;  /* 0x0024b000010a7983 */ /* 0x001ee80000300a00 */
[----:B------:R-:W3:Y:S02]  /*16750*/  LDL.LU.64 R8, [R1+0x24a8] ;  /* 0x0024a80001087983 */ /* 0x000ee40000300a00 */
[----:B---3--:R-:W-:Y:S02]  /*16760*/  HMMA.16816.F32.BF16 R16, R4, R18, R8 ;  /* 0x000000120410723c */ /* 0x008fe40000041808 */
[----:B------:R-:W3:Y:S04]  /*16770*/  LDL.LU.64 R10, [R1+0x24a0] ;  /* 0x0024a000010a7983 */ /* 0x000ee80000300a00 */
[----:B------:R-:W3:Y:S04]  /*16780*/  LDL.LU.64 R8, [R1+0x2498] ;  /* 0x0024980001087983 */ /* 0x000ee80000300a00 */
[----:B------:R-:W4:Y:S09]  /*16790*/  LDL.LU.64 R4, [R1+0xa0] ;  /* 0x0000a00001047983 */ /* 0x000f320000300a00 */
[----:B------:R-:W-:Y:S04]  /*167a0*/  STL.64 [R1+0x2420], R18 ;  /* 0x0024201201007387 */ /* 0x000fe80000100a00 */
[----:B------:R0:W-:Y:S04]  /*167b0*/  STL.64 [R1+0x2418], R16 ;  /* 0x0024181001007387 */ /* 0x0001e80000100a00 */
[----:B0-----:R-:W4:Y:S04]  /*167c0*/  LDL.LU R16, [R1+0x20] ;  /* 0x0000200001107983 */ /* 0x001f280000300800 */
[----:B------:R-:W4:Y:S01]  /*167d0*/  LDL.LU R17, [R1+0x24] ;  /* 0x0000240001117983 */ /* 0x000f220000300800 */
[----:B--2---:R-:W-:-:S02]  /*167e0*/  MOV R18, R28 ;  /* 0x0000001c00127202 */ /* 0x004fc40000000f00 */
[----:B------:R-:W-:Y:S01]  /*167f0*/  MOV R19, R3 ;  /* 0x0000000300137202 */ /* 0x000fe20000000f00 */
[----:B---3--:R-:W-:Y:S01]  /*16800*/  HMMA.16816.F32.BF16 R24, R8, R20, R24 ;  /* 0x000000140818723c */ /* 0x008fe20000041818 */
[----:B----4-:R-:W-:Y:S01]  /*16810*/  IMAD.MOV.U32 R28, RZ, RZ, R4 ;  /* 0x000000ffff1c7224 */ /* 0x010fe200078e0004 */
[----:B------:R-:W-:-:S06]  /*16820*/  MOV R3, R5 ;  /* 0x0000000500037202 */ /* 0x000fcc0000000f00 */
[----:B------:R-:W-:-:S15]  /*16830*/  HMMA.16816.F32.BF16 R16, R8, R4, R16 ;  /* 0x000000040810723c */ /* 0x000fde0000041810 */
[----:B------:R-:W-:-:S04]  /*16840*/  NOP ;  /* 0x0000000000007918 */ /* 0x000fc80000000000 */
[----:B------:R-:W-:Y:S01]  /*16850*/  MOV R4, R19 ;  /* 0x0000001300047202 */ /* 0x000fe20000000f00 */
[----:B------:R-:W-:Y:S01]  /*16860*/  IMAD.MOV.U32 R5, RZ, RZ, R18 ;  /* 0x000000ffff057224 */ /* 0x000fe200078e0012 */
[----:B------:R-:W-:Y:S02]  /*16870*/  MOV R6, R17 ;  /* 0x0000001100067202 */ /* 0x000fe40000000f00 */
[----:B------:R-:W-:Y:S01]  /*16880*/  MOV R7, R16 ;  /* 0x0000001000077202 */ /* 0x000fe20000000f00 */
[----:B------:R0:W-:Y:S04]  /*16890*/  STL [R1+0x2448], R4 ;  /* 0x0024480401007387 */ /* 0x0001e80000100800 */
[----:B------:R1:W-:Y:S01]  /*168a0*/  STL [R1+0x2444], R5 ;  /* 0x0024440501007387 */ /* 0x0003e20000100800 */
[----:B------:R-:W-:-:S03]  /*168b0*/  IMAD.MOV.U32 R17, RZ, RZ, R20 ;  /* 0x000000ffff117224 */ /* 0x000fc600078e0014 */
[----:B------:R-:W-:Y:S01]  /*168c0*/  STL [R1+0x2440], R6 ;  /* 0x0024400601007387 */ /* 0x000fe20000100800 */
[----:B------:R-:W-:-:S03]  /*168d0*/  MOV R16, R21 ;  /* 0x0000001500107202 */ /* 0x000fc60000000f00 */
[----:B------:R-:W-:Y:S04]  /*168e0*/  STL [R1+0x243c], R7 ;  /* 0x00243c0701007387 */ /* 0x000fe80000100800 */
[----:B0-----:R-:W2:Y:S04]  /*168f0*/  LDL.LU R4, [R1+0x60] ;  /* 0x0000600001047983 */ /* 0x001ea80000300800 */
[----:B-1----:R-:W2:Y:S04]  /*16900*/  LDL.LU R5, [R1+0x64] ;  /* 0x0000640001057983 */ /* 0x002ea80000300800 */
[----:B------:R-:W3:Y:S04]  /*16910*/  LDL.LU.64 R20, [R1+0x2490] ;  /* 0x0024900001147983 */ /* 0x000ee80000300a00 */
[----:B------:R0:W-:Y:S04]  /*16920*/  STL.64 [R1+0x30], R24 ;  /* 0x0000301801007387 */ /* 0x0001e80000100a00 */
[----:B------:R2:W-:Y:S04]  /*16930*/  STL [R1+0x38], R26 ;  /* 0x0000381a01007387 */ /* 0x0005e80000100800 */
[----:B0-----:R-:W2:Y:S01]  /*16940*/  LDL.LU.64 R24, [R1+0x2488] ;  /* 0x0024880001187983 */ /* 0x001ea20000300a00 */
[----:B------:R-:W-:-:S02]  /*16950*/  MOV R6, R23 ;  /* 0x0000001700067202 */ /* 0x000fc40000000f00 */
[----:B------:R-:W-:Y:S02]  /*16960*/  MOV R7, R22 ;  /* 0x0000001600077202 */ /* 0x000fe40000000f00 */
[----:B------:R-:W-:-:S05]  /*16970*/  MOV R29, R27 ;  /* 0x0000001b001d7202 */ /* 0x000fca0000000f00 */
[----:B--2---:R-:W-:-:S15]  /*16980*/  HMMA.16816.F32.BF16 R24, R8, R24, R4 ;  /* 0x000000180818723c */ /* 0x004fde0000041804 */
[----:B------:R-:W-:-:S04]  /*16990*/  NOP ;  /* 0x0000000000007918 */ /* 0x000fc80000000000 */
[----:B------:R-:W-:Y:S01]  /*169a0*/  MOV R6, R26 ;  /* 0x0000001a00067202 */ /* 0x000fe20000000f00 */
[----:B------:R-:W-:Y:S01]  /*169b0*/  IMAD.MOV.U32 R5, RZ, RZ, R25 ;  /* 0x000000ffff057224 */ /* 0x000fe200078e0019 */
[----:B------:R-:W-:Y:S02]  /*169c0*/  MOV R7, R27 ;  /* 0x0000001b00077202 */ /* 0x000fe40000000f00 */
[----:B------:R-:W-:Y:S01]  /*169d0*/  MOV R4, R24 ;  /* 0x0000001800047202 */ /* 0x000fe20000000f00 */
[----:B------:R-:W2:Y:S04]  /*169e0*/  LDL.LU.64 R26, [R1+0x2480] ;  /* 0x00248000011a7983 */ /* 0x000ea80000300a00 */
[----:B------:R-:W2:Y:S01]  /*169f0*/  LDL.LU.64 R24, [R1+0x2478] ;  /* 0x0024780001187983 */ /* 0x000ea20000300a00 */
[----:B---3--:R-:W-:Y:S01]  /*16a00*/  MOV R19, R20 ;  /* 0x0000001400137202 */ /* 0x008fe20000000f00 */
[----:B------:R-:W-:-:S02]  /*16a10*/  IMAD.MOV.U32 R18, RZ, RZ, R21 ;  /* 0x000000ffff127224 */ /* 0x000fc400078e0015 */
[----:B------:R-:W3:Y:S01]  /*16a20*/  LDL.LU.64 R22, [R1+0x2470] ;  /* 0x0024700001167983 */ /* 0x000ee20000300a00 */
[----:B--2---:R-:W-:Y:S03]  /*16a30*/  HMMA.16816.F32.BF16 R24, R8, R20, R24 ;  /* 0x000000140818723c */ /* 0x004fe60000041818 */
[----:B------:R-:W3:Y:S01]  /*16a40*/  LDL.LU.64 R20, [R1+0x2468] ;  /* 0x0024680001147983 */ /* 0x000ee20000300a00 */
[----:B------:R-:W-:-:S03]  /*16a50*/  MOV R11, R2 ;  /* 0x00000002000b7202 */ /* 0x000fc60000000f00 */
[----:B------:R-:W2:-:S12]  /*16a60*/  LDL.LU R2, [R1+0x2460] ;  /* 0x0024600001027983 */ /* 0x000e980000300800 */
[----:B------:R-:W-:Y:S04]  /*16a70*/  STL.64 [R1+0x23c8], R26 ;  /* 0x0023c81a01007387 */ /* 0x000fe80000100a00 */
[----:B------:R0:W-:Y:S02]  /*16a80*/  STL.64 [R1+0x23c0], R24 ;  /* 0x0023c01801007387 */ /* 0x0001e40000100a00 */
[----:B0-----:R-:W-:Y:S02]  /*16a90*/  MOV R24, R28 ;  /* 0x0000001c00187202 */ /* 0x001fe40000000f00 */
[----:B------:R-:W-:Y:S01]  /*16aa0*/  MOV R25, R3 ;  /* 0x0000000300197202 */ /* 0x000fe20000000f00 */
[----:B------:R-:W4:Y:S04]  /*16ab0*/  LDL.LU R28, [R1+0x245c] ;  /* 0x00245c00011c7983 */ /* 0x000f280000300800 */
[----:B------:R-:W2:Y:S02]  /*16ac0*/  LDL.LU R3, [R1+0x2458] ;  /* 0x0024580001037983 */ /* 0x000ea40000300800 */
[----:B---3--:R-:W-:Y:S02]  /*16ad0*/  HMMA.16816.F32.BF16 R24, R20, R24, R12 ;  /* 0x000000181418723c */ /* 0x008fe4000004180c */
[----:B------:R-:W3:-:S15]  /*16ae0*/  LDL.LU.64 R12, [R1+0x2450] ;  /* 0x00245000010c7983 */ /* 0x000ede0000300a00 */
[----:B------:R-:W-:Y:S02]  /*16af0*/  NOP ;  /* 0x0000000000007918 */ /* 0x000fe40000000000 */
[----:B------:R-:W-:Y:S01]  /*16b00*/  IMAD.MOV.U32 R14, RZ, RZ, R24 ;  /* 0x000000ffff0e7224 */ /* 0x000fe200078e0018 */
[----:B------:R-:W-:Y:S01]  /*16b10*/  MOV R15, R25 ;  /* 0x00000019000f7202 */ /* 0x000fe20000000f00 */
[----:B------:R0:W-:Y:S04]  /*16b20*/  STL.64 [R1+0x18], R26 ;  /* 0x0000181a01007387 */ /* 0x0001e80000100a00 */
[----:B------:R1:W-:Y:S04]  /*16b30*/  STL.64 [R1+0x23d8], R14 ;  /* 0x0023d80e01007387 */ /* 0x0003e80000100a00 */
[----:B---3--:R3:W-:Y:S04]  /*16b40*/  STL.64 [R1+0x23d0], R12 ;  /* 0x0023d00c01007387 */ /* 0x0087e80000100a00 */
[----:B------:R-:W2:Y:S04]  /*16b50*/  LDL.LU.64 R24, [R1+0xf0] ;  /* 0x0000f00001187983 */ /* 0x000ea80000300a00 */
[----:B0-----:R-:W2:Y:S01]  /*16b60*/  LDL.LU.64 R26, [R1+0xf8] ;  /* 0x0000f800011a7983 */ /* 0x001ea20000300a00 */
[----:B-1----:R-:W-:-:S05]  /*16b70*/  MOV R15, R11 ;  /* 0x0000000b000f7202 */ /* 0x002fca0000000f00 */
[----:B------:R-:W0:Y:S01]  /*16b80*/  LDSM.16.MT88.4 R8, [R15+UR6+0x12800] ;  /* 0x012800060f08783b */ /* 0x000e220008004200 */
[----:B---3--:R-:W-:Y:S01]  /*16b90*/  IMAD.MOV.U32 R12, RZ, RZ, R4 ;  /* 0x000000ffff0c7224 */ /* 0x008fe200078e0004 */
[----:B------:R-:W-:Y:S02]  /*16ba0*/  MOV R14, R6 ;  /* 0x00000006000e7202 */ /* 0x000fe40000000f00 */
[----:B------:R-:W-:Y:S01]  /*16bb0*/  MOV R13, R5 ;  /* 0x00000005000d7202 */ /* 0x000fe20000000f00 */
[----:B--2---:R-:W-:Y:S04]  /*16bc0*/  STL.64 [R1+0x2430], R26 ;  /* 0x0024301a01007387 */ /* 0x004fe80000100a00 */
[----:B------:R-:W-:Y:S04]  /*16bd0*/  STL.64 [R1+0x2428], R24 ;  /* 0x0024281801007387 */ /* 0x000fe80000100a00 */
[----:B------:R-:W1:Y:S04]  /*16be0*/  LDSM.16.M88.4 R24, [R3+UR6+0x100] ;  /* 0x000100060318783b */ /* 0x000e680008000200 */
[----:B0-----:R-:W-:Y:S04]  /*16bf0*/  STL.64 [R1+0x2348], R10 ;  /* 0x0023480a01007387 */ /* 0x001fe80000100a00 */
[----:B------:R-:W-:Y:S04]  /*16c00*/  STL.64 [R1+0x2340], R8 ;  /* 0x0023400801007387 */ /* 0x000fe80000100a00 */
[----:B-1----:R-:W-:Y:S04]  /*16c10*/  STL.64 [R1+0x90], R24 ;  /* 0x0000901801007387 */ /* 0x002fe80000100a00 */
[----:B------:R-:W-:Y:S04]  /*16c20*/  STL.64 [R1+0x98], R26 ;  /* 0x0000981a01007387 */ /* 0x000fe80000100a00 */
[----:B------:R-:W0:Y:S04]  /*16c30*/  LDSM.16.M88.4 R24, [R3+UR6+0x4100] ;  /* 0x004100060318783b */ /* 0x000e280008000200 */
[----:B0-----:R-:W-:Y:S04]  /*16c40*/  STL.64 [R1+0xb0], R24 ;  /* 0x0000b01801007387 */ /* 0x001fe80000100a00 */
[----:B------:R-:W-:Y:S04]  /*16c50*/  STL.64 [R1+0xb8], R26 ;  /* 0x0000b81a01007387 */ /* 0x000fe80000100a00 */
[----:B------:R-:W0:Y:S01]  /*16c60*/  LDSM.16.M88.4 R24, [R3+UR6+0x8100] ;  /* 0x008100060318783b */ /* 0x000e220008000200 */
[----:B----4-:R-:W-:-:S02]  /*16c70*/  MOV R10, R28 ;  /* 0x0000001c000a7202 */ /* 0x010fc40000000f00 */
[----:B------:R-:W-:Y:S01]  /*16c80*/  MOV R11, R2 ;  /* 0x00000002000b7202 */ /* 0x000fe20000000f00 */
[----:B------:R-:W-:Y:S01]  /*16c90*/  IMAD.MOV.U32 R9, RZ, RZ, R18 ;  /* 0x000000ffff097224 */ /* 0x000fe200078e0012 */
[----:B------:R-:W-:Y:S02]  /*16ca0*/  MOV R8, R19 ;  /* 0x0000001300087202 */ /* 0x000fe40000000f00 */
[----:B0-----:R-:W-:Y:S01]  /*16cb0*/  MOV R28, R24 ;  /* 0x00000018001c7202 */ /* 0x001fe20000000f00 */
[----:B------:R0:W-:Y:S01]  /*16cc0*/  STL.64 [R1+0xc0], R24 ;  /* 0x0000c01801007387 */ /* 0x0001e20000100a00 */
[----:B------:R-:W-:Y:S01]  /*16cd0*/  IMAD.MOV.U32 R2, RZ, RZ, R25 ;  /* 0x000000ffff027224 */ /* 0x000fe200078e0019 */
[----:B0-----:R-:W-:Y:S02]  /*16ce0*/  MOV R24, R17 ;  /* 0x0000001100187202 */ /* 0x001fe40000000f00 */
[----:B------:R-:W-:Y:S02]  /*16cf0*/  MOV R25, R16 ;  /* 0x0000001000197202 */ /* 0x000fe40000000f00 */
[----:B------:R-:W0:Y:S04]  /*16d00*/  LDSM.16.M88.4 R16, [R3+UR6+0xc100] ;  /* 0x00c100060310783b */ /* 0x000e280008000200 */
[----:B------:R-:W-:Y:S04]  /*16d10*/  STL.64 [R1+0xc8], R26 ;  /* 0x0000c81a01007387 */ /* 0x000fe80000100a00 */
[----:B------:R-:W-:Y:S04]  /*16d20*/  STL [R1+0x2380], R28 ;  /* 0x0023801c01007387 */ /* 0x000fe80000100800 */
[----:B------:R1:W-:Y:S04]  /*16d30*/  STL [R1+0x2378], R2 ;  /* 0x0023780201007387 */ /* 0x0003e80000100800 */
[----:B-1----:R-:W2:Y:S04]  /*16d40*/  LDL R2, [R1+0x148] ;  /* 0x0001480001027983 */ /* 0x002ea80000100800 */
[----:B0-----:R0:W-:Y:S04]  /*16d50*/  STL.64 [R1+0xe0], R16 ;  /* 0x0000e01001007387 */ /* 0x0011e80000100a00 */
[----:B------:R1:W-:Y:S04]  /*16d60*/  STL.64 [R1+0xe8], R18 ;  /* 0x0000e81201007387 */ /* 0x0003e80000100a00 */
[----:B0-----:R-:W3:Y:S04]  /*16d70*/  LDL.LU R16, [R1+0x80] ;  /* 0x0000800001107983 */ /* 0x001ee80000300800 */
[----:B------:R-:W3:Y:S04]  /*16d80*/  LDL.LU R17, [R1+0x84] ;  /* 0x0000840001117983 */ /* 0x000ee80000300800 */
[----:B-1----:R-:W3:Y:S04]  /*16d90*/  LDL.LU R18, [R1+0x88] ;  /* 0x0000880001127983 */ /* 0x002ee80000300800 */
[----:B------:R-:W3:Y:S04]  /*16da0*/  LDL.LU R19, [R1+0x8c] ;  /* 0x00008c0001137983 */ /* 0x000ee80000300800 */
[----:B------:R0:W-:Y:S04]  /*16db0*/  STL [R1+0x21e0], R3 ;  /* 0x0021e00301007387 */ /* 0x0001e80000100800 */
[----:B------:R-:W4:Y:S04]  /*16dc0*/  LDL.LU R4, [R1+0x2448] ;  /* 0x0024480001047983 */ /* 0x000f280000300800 */
[----:B------:R-:W2:Y:S01]  /*16dd0*/  LDL.LU R5, [R1+0x2444] ;  /* 0x0024440001057983 */ /* 0x000ea20000300800 */
[----:B0-----:R-:W-:-:S02]  /*16de0*/  MOV R3, R15 ;  /* 0x0000000f00037202 */ /* 0x001fc40000000f00 */
[----:B------:R-:W-:Y:S01]  /*16df0*/  MOV R15, R7 ;  /* 0x00000007000f7202 */ /* 0x000fe20000000f00 */
[----:B------:R-:W2:Y:S04]  /*16e00*/  LDL.LU R6, [R1+0x2440] ;  /* 0x0024400001067983 */ /* 0x000ea80000300800 */
[----:B------:R-:W2:Y:S04]  /*16e10*/  LDL.LU R7, [R1+0x243c] ;  /* 0x00243c0001077983 */ /* 0x000ea80000300800 */
[----:B------:R-:W-:Y:S04]  /*16e20*/  STL.64 [R1+0x23e8], R14 ;  /* 0x0023e80e01007387 */ /* 0x000fe80000100a00 */
[----:B------:R0:W-:Y:S04]  /*16e30*/  STL.64 [R1+0x23e0], R12 ;  /* 0x0023e00c01007387 */ /* 0x0001e80000100a00 */
[----:B0-----:R-:W2:Y:S04]  /*16e40*/  LDL.LU R12, [R1+0x30] ;  /* 0x00003000010c7983 */ /* 0x001ea80000300800 */
[----:B------:R-:W2:Y:S04]  /*16e50*/  LDL.LU R13, [R1+0x34] ;  /* 0x00003400010d7983 */ /* 0x000ea80000300800 */
[----:B------:R-:W2:Y:S01]  /*16e60*/  LDL.LU R14, [R1+0x38] ;  /* 0x00003800010e7983 */ /* 0x000ea20000300800 */
[----:B------:R-:W-:-:S03]  /*16e70*/  IMAD.MOV.U32 R15, RZ, RZ, R29 ;  /* 0x000000ffff0f7224 */ /* 0x000fc600078e001d */
[----:B------:R-:W3:Y:S04]  /*16e80*/  LDL.LU R29, [R1+0x2438] ;  /* 0x00243800011d7983 */ /* 0x000ee80000300800 */
[----:B--2---:R0:W-:Y:S04]  /*16e90*/  STL.64 [R1+0x23f8], R14 ;  /* 0x0023f80e01007387 */ /* 0x0041e80000100a00 */
[----:B------:R1:W-:Y:S01]  /*16ea0*/  STL.64 [R1+0x23f0], R12 ;  /* 0x0023f00c01007387 */ /* 0x0003e20000100a00 */
[----:B0-----:R-:W-:Y:S01]  /*16eb0*/  MOV R14, R5 ;  /* 0x00000005000e7202 */ /* 0x001fe20000000f00 */
[----:B----4-:R-:W-:Y:S01]  /*16ec0*/  IMAD.MOV.U32 R15, RZ, RZ, R4 ;  /* 0x000000ffff0f7224 */ /* 0x010fe200078e0004 */
[----:B-1----:R-:W-:-:S02]  /*16ed0*/  MOV R12, R7 ;  /* 0x00000007000c7202 */ /* 0x002fc40000000f00 */
[----:B------:R-:W-:Y:S02]  /*16ee0*/  MOV R13, R6 ;  /* 0x00000006000d7202 */ /* 0x000fe40000000f00 */
[----:B------:R-:W0:Y:S04]  /*16ef0*/  LDSM.16.MT88.4 R4, [R2+UR6+0x12800] ;  /* 0x012800060204783b */ /* 0x000e280008004200 */
[----:B------:R-:W-:Y:S04]  /*16f00*/  STL [R1+0x2384], R0 ;  /* 0x0023840001007387 */ /* 0x000fe80000100800 */
[----:B------:R-:W-:Y:S04]  /*16f10*/  STL [R1+0x2388], R2 ;  /* 0x0023880201007387 */ /* 0x000fe80000100800 */
[----:B0-----:R0:W-:Y:S04]  /*16f20*/  STL [R1+0x22f0], R4 ;  /* 0x0022f00401007387 */ /* 0x0011e80000100800 */
[----:B------:R1:W-:Y:S04]  /*16f30*/  STL [R1+0x22ec], R5 ;  /* 0x0022ec0501007387 */ /* 0x0003e80000100800 */
[----:B------:R2:W-:Y:S04]  /*16f40*/  STL [R1+0x22e8], R6 ;  /* 0x0022e80601007387 */ /* 0x0005e80000100800 */
[----:B------:R3:W-:Y:S04]  /*16f50*/  STL [R1+0x22e4], R7 ;  /* 0x0022e40701007387 */ /* 0x0007e80000100800 */
[----:B0-----:R-:W4:Y:S04]  /*16f60*/  LDL.LU R4, [R1+0x70] ;  /* 0x0000700001047983 */ /* 0x001f280000300800 */
[----:B-1----:R-:W4:Y:S04]  /*16f70*/  LDL.LU R5, [R1+0x74] ;  /* 0x0000740001057983 */ /* 0x002f280000300800 */
[----:B--2---:R-:W4:Y:S01]  /*16f80*/  LDL.LU R6, [R1+0x78] ;  /* 0x0000780001067983 */ /* 0x004f220000300800 */
[----:B---3--:R-:W-:-:S07]  /*16f90*/  MOV R7, R29 ;  /* 0x0000001d00077202 */ /* 0x008fce0000000f00 */
[----:B----4-:R-:W-:-:S15]  /*16fa0*/  HMMA.16816.F32.BF16 R24, R20, R24, R4 ;  /* 0x000000181418723c */ /* 0x010fde0000041804 */
[----:B------:R-:W-:-:S04]  /*16fb0*/  NOP ;  /* 0x0000000000007918 */ /* 0x000fc80000000000 */
[----:B------:R-:W-:Y:S01]  /*16fc0*/  MOV R6, R26 ;  /* 0x0000001a00067202 */ /* 0x000fe20000000f00 */
[----:B------:R0:W-:Y:S01]  /*16fd0*/  STL [R1+0x70], R24 ;  /* 0x0000701801007387 */ /* 0x0001e20000100800 */
[----:B------:R-:W-:Y:S01]  /*16fe0*/  IMAD.MOV.U32 R7, RZ, RZ, R27 ;  /* 0x000000ffff077224 */ /* 0x000fe200078e001b */
[----:B------:R-:W-:Y:S02]  /*16ff0*/  MOV R5, R25 ;  /* 0x0000001900057202 */ /* 0x000fe40000000f00 */
[----:B------:R-:W2:Y:S04]  /*17000*/  LDL.LU.64 R26, [R1+0x2430] ;  /* 0x00243000011a7983 */ /* 0x000ea80000300a00 */
[----:B0-----:R-:W3:Y:S04]  /*17010*/  LDL.LU.64 R24, [R1+0x2428] ;  /* 0x0024280001187983 */ /* 0x001ee80000300a00 */
[----:B------:R-:W-:Y:S04]  /*17020*/  STL [R1+0x23b0], R6 ;  /* 0x0023b00601007387 */ /* 0x000fe80000100800 */
[----:B------:R-:W-:Y:S01]  /*17030*/  STL [R1+0x23ac], R5 ;  /* 0x0023ac0501007387 */ /* 0x000fe20000100800 */
[----:B---3--:R-:W-:-:S15]  /*17040*/  HMMA.16816.F32.BF16 R16, R20, R24, R16 ;  /* 0x000000181410723c */ /* 0x008fde0000041810 */
[----:B------:R-:W-:-:S04]  /*17050*/  NOP ;  /* 0x0000000000007918 */ /* 0x000fc80000000000 */
[----:B------:R-:W-:Y:S01]  /*17060*/  MOV R0, R18 ;  /* 0x0000001200007202 */ /* 0x000fe20000000f00 */
[----:B------:R0:W-:Y:S01]  /*17070*/  STL [R1+0x80], R16 ;  /* 0x0000801001007387 */ /* 0x0001e20000100800 */
[----:B------:R-:W-:Y:S02]  /*17080*/  MOV R28, R19 ;  /* 0x00000013001c7202 */ /* 0x000fe40000000f00 */
[----:B------:R-:W-:Y:S01]  /*17090*/  MOV R2, R17 ;  /* 0x0000001100027202 */ /* 0x000fe20000000f00 */
[----:B------:R-:W3:Y:S04]  /*170a0*/  LDL.LU.64 R18, [R1+0x2420] ;  /* 0x0024200001127983 */ /* 0x000ee80000300a00 */
[----:B0-----:R-:W3:Y:S04]  /*170b0*/  LDL.LU.64 R16, [R1+0x2418] ;  /* 0x0024180001107983 */ /* 0x001ee80000300a00 */
[----:B--2---:R0:W-:Y:S04]  /*170c0*/  STL.64 [R1+0x2400], R26 ;  /* 0x0024001a01007387 */ /* 0x0041e80000100a00 */
[----:B0-----:R-:W2:Y:S04]  /*170d0*/  LDL.LU.64 R26, [R1+0xa8] ;  /* 0x0000a800011a7983 */ /* 0x001ea80000300a00 */
[----:B------:R-:W-:Y:S04]  /*170e0*/  STL [R1+0x2394], R28 ;  /* 0x0023941c01007387 */ /* 0x000fe80000100800 */
[----:B------:R-:W-:Y:S04]  /*170f0*/  STL [R1+0x2390], R0 ;  /* 0x0023900001007387 */ /* 0x000fe80000100800 */
[----:B------:R-:W-:Y:S01]  /*17100*/  STL [R1+0x238c], R2 ;  /* 0x00238c0201007387 */ /* 0x000fe20000100800 */
[----:B---3--:R-:W-:-:S15]  /*17110*/  HMMA.16816.F32.BF16 R16, R20, R8, R16 ;  /* 0x000000081410723c */ /* 0x008fde0000041810 */
[----:B------:R-:W-:-:S04]  /*17120*/  NOP ;  /* 0x0000000000007918 */ /* 0x000fc80000000000 */
[----:B------:R-:W-:Y:S01]  /*17130*/  IMAD.MOV.U32 R21, RZ, RZ, R18 ;  /* 0x000000ffff157224 */ /* 0x000fe200078e0012 */
[----:B------:R0:W-:Y:S01]  /*17140*/  STL.64 [R1+0x60], R16 ;  /* 0x0000601001007387 */ /* 0x0001e20000100a00 */
[----:B------:R-:W-:-:S03]  /*17150*/  MOV R20, R19 ;  /* 0x0000001300147202 */ /* 0x000fc60000000f00 */
[----:B------:R-:W3:Y:S04]  /*17160*/  LDL.LU.64 R18, [R1+0x2410] ;  /* 0x0024100001127983 */ /* 0x000ee80000300a00 */
[----:B0-----:R-:W3:Y:S01]  /*17170*/  LDL.LU.64 R16, [R1+0x2408] ;  /* 0x0024080001107983 */ /* 0x001ee20000300a00 */
[----:B--2---:R-:W-:-:S03]  /*17180*/  MOV R6, R26 ;  /* 0x0000001a00067202 */ /* 0x004fc60000000f00 */
[----:B------:R-:W-:Y:S01]  /*17190*/  STL [R1+0x239c], R20 ;  /* 0x00239c1401007387 */ /* 0x000fe20000100800 */
[----:B------:R-:W-:-:S03]  /*171a0*/  MOV R5, R27 ;  /* 0x0000001b00057202 */ /* 0x000fc60000000f00 */
[----:B------:R-:W-:Y:S04]  /*171b0*/  STL [R1+0x2398], R21 ;  /* 0x0023981501007387 */ /* 0x000fe80000100800 */
[----:B------:R-:W2:Y:S04]  /*171c0*/  LDL.LU R22, [R1+0xd8] ;  /* 0x0000d80001167983 */ /* 0x000ea80000300800 */
[----:B------:R-:W2:Y:S01]  /*171d0*/  LDL.LU R23, [R1+0xdc] ;  /* 0x0000dc0001177983 */ /* 0x000ea20000300800 */
[----:B---3--:R-:W-:Y:S03]  /*171e0*/  HMMA.16816.F32.BF16 R12, R16, R26, R12 ;  /* 0x0000001a100c723c */ /* 0x008fe6000004180c */
[----:B------:R-:W3:-:S15]  /*171f0*/  LDL.LU.64 R26, [R1+0x2400] ;  /* 0x00240000011a7983 */ /* 0x000ede0000300a00 */
[----:B------:R-:W-:Y:S01]  /*17200*/  NOP ;  /* 0x0000000000007918 */ /* 0x000fe20000000000 */
[----:B------:R-:W-:Y:S01]  /*17210*/  MOV R0, R14 ;  /* 0x0000000e00007202 */ /* 0x000fe20000000f00 */
[----:B------:R0:W-:Y:S01]  /*17220*/  STL [R1+0x50], R12 ;  /* 0x0000500c01007387 */ /* 0x0001e20000100800 */
[----:B------:R-:W-:Y:S01]  /*17230*/  MOV R2, R15 ;  /* 0x0000000f00027202 */ /* 0x000fe20000000f00 */
[----:B------:R-:W-:Y:S02]  /*17240*/  IMAD.MOV.U32 R28, RZ, RZ, R13 ;  /* 0x000000ffff1c7224 */ /* 0x000fe400078e000d */
[----:B------:R-:W2:Y:S04]  /*17250*/  LDL.LU.64 R14, [R1+0x23f8] ;  /* 0x0023f800010e7983 */ /* 0x000ea80000300a00 */
[----:B0-----:R-:W2:Y:S04]  /*17260*/  LDL.LU.64 R12, [R1+0x23f0] ;  /* 0x0023f000010c7983 */ /* 0x001ea80000300a00 */
[----:B------:R-:W-:Y:S04]  /*17270*/  STL [R1+0x23a8], R2 ;  /* 0x0023a80201007387 */ /* 0x000fe80000100800 */
[----:B------:R-:W-:Y:S04]  /*17280*/  STL [R1+0x23a4], R0 ;  /* 0x0023a40001007387 */ /* 0x000fe80000100800 */
[----:B------:R-:W-:Y:S01]  /*17290*/  STL [R1+0x23a0], R28 ;  /* 0x0023a01c01007387 */ /* 0x000fe20000100800 */
[----:B--2---:R-:W-:-:S15]  /*172a0*/  HMMA.16816.F32.BF16 R12, R16, R22, R12 ;  /* 0x00000016100c723c */ /* 0x004fde000004180c */
[----:B------:R-:W-:-:S04]  /*172b0*/  NOP ;  /* 0x0000000000007918 */ /* 0x000fc80000000000 */
[----:B------:R-:W-:Y:S04]  /*172c0*/  STL.64 [R1+0x40], R12 ;  /* 0x0000400c01007387 */ /* 0x000fe80000100a00 */
[----:B------:R0:W-:Y:S04]  /*172d0*/  STL.64 [R1+0x48], R14 ;  /* 0x0000480e01007387 */ /* 0x0001e80000100a00 */
[----:B0-----:R-:W2:Y:S04]  /*172e0*/  LDL.LU.64 R14, [R1+0x23e8] ;  /* 0x0023e800010e7983 */ /* 0x001ea80000300a00 */
[----:B------:R-:W2:Y:S01]  /*172f0*/  LDL.LU.64 R12, [R1+0x23e0] ;  /* 0x0023e000010c7983 */ /* 0x000ea20000300a00 */
[----:B---3--:R-:W-:-:S02]  /*17300*/  MOV R20, R26 ;  /* 0x0000001a00147202 */ /* 0x008fc40000000f00 */
[----:B------:R-:W-:Y:S01]  /*17310*/  MOV R21, R27 ;  /* 0x0000001b00157202 */ /* 0x000fe20000000f00 */
[----:B--2---:R-:W-:-:S15]  /*17320*/  HMMA.16816.F32.BF16 R12, R16, R26, R12 ;  /* 0x0000001a100c723c */ /* 0x004fde000004180c */
[----:B------:R-:W-:-:S04]  /*17330*/  NOP ;  /* 0x0000000000007918 */ /* 0x000fc80000000000 */
[----:B------:R-:W-:Y:S01]  /*17340*/  IMAD.MOV.U32 R0, RZ, RZ, R14 ;  /* 0x000000ffff007224 */ /* 0x000fe200078e000e */
[----:B------:R0:W-:Y:S01]  /*17350*/  STL [R1+0x30], R12 ;  /* 0x0000300c01007387 */ /* 0x0001e20000100800 */
[----:B------:R-:W-:Y:S02]  /*17360*/  MOV R28, R15 ;  /* 0x0000000f001c7202 */ /* 0x000fe40000000f00 */
[----:B------:R-:W-:Y:S01]  /*17370*/  MOV R2, R13 ;  /* 0x0000000d00027202 */ /* 0x000fe20000000f00 */
[----:B------:R-:W2:Y:S04]  /*17380*/  LDL.LU.64 R14, [R1+0x23d8] ;  /* 0x0023d800010e7983 */ /* 0x000ea80000300a00 */
[----:B0-----:R-:W3:Y:S04]  /*17390*/  LDL.LU.64 R12, [R1+0x23d0] ;  /* 0x0023d000010c7983 */ /* 0x001ee80000300a00 */
[----:B------:R-:W4:Y:S04]  /*173a0*/  LDL.LU.64 R26, [R1+0x23c8] ;  /* 0x0023c800011a7983 */ /* 0x000f280000300a00 */
[----:B------:R-:W4:Y:S02]  /*173b0*/  LDL.LU.64 R24, [R1+0x23c0] ;  /* 0x0023c00001187983 */ /* 0x000f240000300a00 */
[----:B----4-:R-:W-:-:S15]  /*173c0*/  HMMA.16816.F32.BF16 R16, R16, R10, R24 ;  /* 0x0000000a1010723c */ /* 0x010fde0000041818 */
[----:B------:R-:W-:-:S04]  /*173d0*/  NOP ;  /* 0x0000000000007918 */ /* 0x000fc80000000000 */
[----:B------:R-:W-:Y:S01]  /*173e0*/  IMAD.MOV.U32 R29, RZ, RZ, R16 ;  /* 0x000000ffff1d7224 */ /* 0x000fe200078e0010 */
[----:B------:R-:W-:Y:S01]  /*173f0*/  MOV R9, R17 ;  /* 0x0000001100097202 */ /* 0x000fe20000000f00 */
[----:B--2---:R-:W-:Y:S01]  /*17400*/  IMAD.MOV.U32 R16, RZ, RZ, R14 ;  /* 0x000000ffff107224 */ /* 0x004fe200078e000e */
[----:B------:R-:W-:Y:S01]  /*17410*/  MOV R17, R15 ;  /* 0x0000000f00117202 */ /* 0x000fe20000000f00 */
[----:B------:R-:W3:Y:S01]  /*17420*/  LDL.LU R14, [R1+0x23b8] ;  /* 0x0023b800010e7983 */ /* 0x000ee20000300800 */
[----:B------:R-:W-:Y:S02]  /*17430*/  MOV R8, R18 ;  /* 0x0000001200087202 */ /* 0x000fe40000000f00 */
[----:B------:R-:W-:Y:S01]  /*17440*/  MOV R4, R19 ;  /* 0x0000001300047202 */ /* 0x000fe20000000f00 */
[----:B------:R-:W3:Y:S04]  /*17450*/  LDL.LU R15, [R1+0x23b4] ;  /* 0x0023b400010f7983 */ /* 0x000ee80000300800 */
[----:B------:R-:W3:Y:S04]  /*17460*/  LDL.LU R18, [R1+0x18] ;  /* 0x0000180001127983 */ /* 0x000ee80000300800 */
[----:B------:R-:W3:Y:S01]  /*17470*/  LDL.LU R19, [R1+0x1c] ;  /* 0x00001c0001137983 */ /* 0x000ee20000300800 */
[----:B------:R-:W-:-:S02]  /*17480*/  MOV R26, R6 ;  /* 0x00000006001a7202 */ /* 0x000fc40000000f00 */
[----:B------:R-:W-:Y:S01]  /*17490*/  MOV R27, R5 ;  /* 0x00000005001b7202 */ /* 0x000fe20000000f00 */
[----:B------:R-:W2:Y:S04]  /*174a0*/  LDL.LU R6, [R1+0x23b0] ;  /* 0x0023b00001067983 */ /* 0x000ea80000300800 */
[----:B------:R-:W2:Y:S04]  /*174b0*/  LDL.LU R5, [R1+0x23ac] ;  /* 0x0023ac0001057983 */ /* 0x000ea80000300800 */
[----:B------:R-:W-:Y:S04]  /*174c0*/  STL [R1+0x237c], R4 ;  /* 0x00237c0401007387 */ /* 0x000fe80000100800 */
[----:B------:R-:W-:Y:S01]  /*174d0*/  STL.64 [R1+0x2360], R10 ;  /* 0x0023600a01007387 */ /* 0x000fe20000100a00 */
[----:B---3--:R-:W-:Y:S03]  /*174e0*/  HMMA.16816.F32.BF16 R24, R12, R26, R16 ;  /* 0x0000001a0c18723c */ /* 0x008fe60000041810 */
[----:B------:R-:W0:-:S15]  /*174f0*/  LDSM.16.MT88.4 R16, [R3+UR6+0x12c00] ;  /* 0x012c00060310783b */ /* 0x000e1e0008004200 */
[----:B------:R-:W-:Y:S01]  /*17500*/  NOP ;  /* 0x0000000000007918 */ /* 0x000fe20000000000 */
[----:B------:R-:W-:Y:S04]  /*17510*/  STL [R1+0x22f4], R27 ;  /* 0x0022f41b01007387 */ /* 0x000fe80000100800 */
[----:B------:R-:W-:Y:S04]  /*17520*/  STL [R1+0x2328], R26 ;  /* 0x0023281a01007387 */ /* 0x000fe80000100800 */
[----:B------:R-:W-:Y:S04]  /*17530*/  STL.64 [R1+0x2320], R24 ;  /* 0x0023201801007387 */ /* 0x000fe80000100a00 */
[----:B------:R-:W-:Y:S04]  /*17540*/  STL [R1+0x22e0], R3 ;  /* 0x0022e00301007387 */ /* 0x000fe80000100800 */
[----:B0-----:R-:W-:Y:S04]  /*17550*/  STL.64 [R1+0x22a8], R18 ;  /* 0x0022a81201007387 */ /* 0x001fe80000100a00 */
[----:B------:R0:W-:Y:S04]  /*17560*/  STL.64 [R1+0x22a0], R16 ;  /* 0x0022a01001007387 */ /* 0x0001e80000100a00 */
[----:B0-----:R-:W3:Y:S04]  /*17570*/  LDL.LU R16, [R1+0xe0] ;  /* 0x0000e00001107983 */ /* 0x001ee80000300800 */
[----:B------:R-:W3:Y:S01]  /*17580*/  LDL.LU R17, [R1+0xe4] ;  /* 0x0000e40001117983 */ /* 0x000ee20000300800 */
[----:B------:R-:W-:-:S03]  /*17590*/  MOV R18, R0 ;  /* 0x0000000000127202 */ /* 0x000fc60000000f00 */
[----:B------:R-:W2:Y:S01]  /*175a0*/  LDL.LU R4, [R1+0x70] ;  /* 0x0000700001047983 */ /* 0x000ea20000300800 */
[----:B------:R-:W-:-:S03]  /*175b0*/  MOV R19, R28 ;  /* 0x0000001c00137202 */ /* 0x000fc60000000f00 */
[----:B---3--:R0:W-:Y:S04]  /*175c0*/  STL.64 [R1+0x2308], R16 ;  /* 0x0023081001007387 */ /* 0x0081e80000100a00 */
[----:B0-----:R-:W3:Y:S01]  /*175d0*/  LDL.LU R16, [R1+0x30] ;  /* 0x0000300001107983 */ /* 0x001ee20000300800 */
[----:B------:R-:W-:-:S03]  /*175e0*/  IMAD.MOV.U32 R17, RZ, RZ, R2 ;  /* 0x000000ffff117224 */ /* 0x000fc600078e0002 */
[----:B------:R-:W4:Y:S04]  /*175f0*/  LDL.LU R2, [R1+0x23a8] ;  /* 0x0023a80001027983 */ /* 0x000f280000300800 */
[----:B------:R-:W2:Y:S04]  /*17600*/  LDL.LU R0, [R1+0x23a4] ;  /* 0x0023a40001007983 */ /* 0x000ea80000300800 */
[----:B------:R-:W2:Y:S04]  /*17610*/  LDL.LU R28, [R1+0x23a0] ;  /* 0x0023a000011c7983 */ /* 0x000ea80000300800 */
[----:B------:R-:W2:Y:S04]  /*17620*/  LDL.LU R24, [R1+0x40] ;  /* 0x0000400001187983 */ /* 0x000ea80000300800 */
[----:B------:R-:W2:Y:S04]  /*17630*/  LDL.LU R25, [R1+0x44] ;  /* 0x0000440001197983 */ /* 0x000ea80000300800 */
[----:B------:R-:W2:Y:S04]  /*17640*/  LDL.LU R26, [R1+0x48] ;  /* 0x00004800011a7983 */ /* 0x000ea80000300800 */
[----:B------:R-:W2:Y:S01]  /*17650*/  LDL.LU R27, [R1+0x4c] ;  /* 0x00004c00011b7983 */ /* 0x000ea20000300800 */
[----:B------:R-:W-:Y:S01]  /*17660*/  MOV R10, R20 ;  /* 0x00000014000a7202 */ /* 0x000fe20000000f00 */
[----:B------:R-:W-:-:S02]  /*17670*/  IMAD.MOV.U32 R11, RZ, RZ, R21 ;  /* 0x000000ffff0b7224 */ /* 0x000fc400078e0015 */
[----:B------:R-:W3:Y:S04]  /*17680*/  LDL.LU R20, [R1+0x239c] ;  /* 0x00239c0001147983 */ /* 0x000ee80000300800 */
[----:B------:R-:W3:Y:S04]  /*17690*/  LDL.LU R21, [R1+0x2398] ;  /* 0x0023980001157983 */ /* 0x000ee80000300800 */
[----:B--2---:R-:W-:Y:S04]  /*176a0*/  STL.64 [R1+0x2338], R26 ;  /* 0x0023381a01007387 */ /* 0x004fe80000100a00 */
[----:B------:R0:W-:Y:S04]  /*176b0*/  STL.64 [R1+0x2330], R24 ;  /* 0x0023301801007387 */ /* 0x0001e80000100a00 */
[----:B0-----:R-:W2:Y:S01]  /*176c0*/  LDL.LU R24, [R1+0x50] ;  /* 0x0000500001187983 */ /* 0x001ea20000300800 */
[----:B------:R-:W-:-:S02]  /*176d0*/  MOV R26, R0 ;  /* 0x00000000001a7202 */ /* 0x000fc40000000f00 */
[----:B----4-:R-:W-:Y:S02]  /*176e0*/  MOV R27, R2 ;  /* 0x00000002001b7202 */ /* 0x010fe40000000f00 */
[----:B------:R-:W-:Y:S02]  /*176f0*/  MOV R25, R28 ;  /* 0x0000001c00197202 */ /* 0x000fe40000000f00 */
[----:B------:R-:W4:Y:S04]  /*17700*/  LDL.LU R28, [R1+0x2394] ;  /* 0x00239400011c7983 */ /* 0x000f280000300800 */
[----:B------:R-:W3:Y:S04]  /*17710*/  LDL.LU R0, [R1+0x2390] ;  /* 0x0023900001007983 */ /* 0x000ee80000300800 */
[----:B------:R-:W3:Y:S04]  /*17720*/  LDL.LU R2, [R1+0x238c] ;  /* 0x00238c0001027983 */ /* 0x000ee80000300800 */
[----:B------:R-:W-:Y:S04]  /*17730*/  STL.64 [R1+0x2358], R26 ;  /* 0x0023581a01007387 */ /* 0x000fe80000100a00 */
[----:B--2---:R0:W-:Y:S04]  /*17740*/  STL.64 [R1+0x2350], R24 ;  /* 0x0023501801007387 */ /* 0x0041e80000100a00 */
[----:B0-----:R-:W2:Y:S04]  /*17750*/  LDL.LU R24, [R1+0x60] ;  /* 0x0000600001187983 */ /* 0x001ea80000300800 */
[----:B------:R-:W2:Y:S01]  /*17760*/  LDL.LU R25, [R1+0x64] ;  /* 0x0000640001197983 */ /* 0x000ea20000300800 */
[----:B---3--:R-:W-:Y:S01]  /*17770*/  IMAD.MOV.U32 R26, RZ, RZ, R21 ;  /* 0x000000ffff1a7224 */ /* 0x008fe200078e0015 */
[----:B------:R-:W-:-:S05]  /*17780*/  MOV R27, R20 ;  /* 0x00000014001b7202 */ /* 0x000fca0000000f00 */
[----:B------:R0:W-:Y:S02]  /*17790*/  STL.64 [R1+0x2370], R26 ;  /* 0x0023701a01007387 */ /* 0x0001e40000100a00 */
[----:B0-----:R-:W-:Y:S01]  /*177a0*/  MOV R26, R0 ;  /* 0x00000000001a7202 */ /* 0x001fe20000000f00 */
[----:B----4-:R-:W-:Y:S01]  /*177b0*/  IMAD.MOV.U32 R27, RZ, RZ, R28 ;  /* 0x000000ffff1b7224 */ /* 0x010fe200078e001c */
[----:B------:R-:W-:Y:S01]  /*177c0*/  HMMA.16816.F32.BF16 R20, R12, R22, R4 ;  /* 0x000000160c14723c */ /* 0x000fe20000041804 */
[----:B--2---:R0:W-:Y:S04]  /*177d0*/  STL.64 [R1+0x2368], R24 ;  /* 0x0023681801007387 */ /* 0x0041e80000100a00 */
[----:B0-----:R-:W2:Y:S01]  /*177e0*/  LDL.LU R24, [R1+0x80] ;  /* 0x0000800001187983 */ /* 0x001ea20000300800 */
[----:B------:R-:W-:-:S03]  /*177f0*/  MOV R25, R2 ;  /* 0x0000000200197202 */ /* 0x000fc60000000f00 */
[----:B------:R-:W3:Y:S04]  /*17800*/  LDL.LU R2, [R1+0x2388] ;  /* 0x0023880001027983 */ /* 0x000ee80000300800 */
[----:B------:R-:W4:Y:S04]  /*17810*/  LDL.LU R0, [R1+0x2384] ;  /* 0x0023840001007983 */ /* 0x000f280000300800 */
[----:B------:R-:W2:Y:S04]  /*17820*/  LDL.LU R28, [R1+0x2380] ;  /* 0x00238000011c7983 */ /* 0x000ea80000300800 */
[----:B------:R-:W-:Y:S04]  /*17830*/  STL.64 [R1+0x2318], R18 ;  /* 0x0023181201007387 */ /* 0x000fe80000100a00 */
[----:B------:R0:W-:Y:S04]  /*17840*/  STL.64 [R1+0x2310], R16 ;  /* 0x0023101001007387 */ /* 0x0001e80000100a00 */
[----:B0-----:R-:W2:Y:S04]  /*17850*/  LDL.LU.64 R16, [R1+0xb0] ;  /* 0x0000b00001107983 */ /* 0x001ea80000300a00 */
[----:B------:R-:W2:Y:S01]  /*17860*/  LDL.LU R4, [R1+0x237c] ;  /* 0x00237c0001047983 */ /* 0x000ea20000300800 */
[----:B------:R-:W-:-:S02]  /*17870*/  MOV R5, R20 ;  /* 0x0000001400057202 */ /* 0x000fc40000000f00 */
[----:B------:R-:W-:Y:S01]  /*17880*/  MOV R6, R21 ;  /* 0x0000001500067202 */ /* 0x000fe20000000f00 */
[----:B------:R-:W-:Y:S01]  /*17890*/  STL [R1+0x2c], R23 ;  /* 0x00002c1701007387 */ /* 0x000fe20000100800 */
[----:B------:R-:W-:-:S03]  /*178a0*/  MOV R7, R22 ;  /* 0x0000001600077202 */ /* 0x000fc60000000f00 */
[----:B---3--:R0:W1:Y:S04]  /*178b0*/  LDSM.16.MT88.4 R20, [R2+UR6+0x12c00] ;  /* 0x012c00060214783b */ /* 0x0080680008004200 */
[----:B0-----:R-:W3:Y:S04]  /*178c0*/  LDL.LU R2, [R1+0x2378] ;  /* 0x0023780001027983 */ /* 0x001ee80000300800 */
[----:B----4-:R-:W-:Y:S04]  /*178d0*/  STL [R1+0x22d8], R0 ;  /* 0x0022d80001007387 */ /* 0x010fe80000100800 */
[----:B-1----:R0:W-:Y:S04]  /*178e0*/  STL.64 [R1+0x2270], R22 ;  /* 0x0022701601007387 */ /* 0x0021e80000100a00 */
[----:B------:R1:W-:Y:S01]  /*178f0*/  STL.64 [R1+0x2268], R20 ;  /* 0x0022681401007387 */ /* 0x0003e20000100a00 */
[----:B0-----:R-:W-:-:S02]  /*17900*/  MOV R22, R8 ;  /* 0x0000000800167202 */ /* 0x001fc40000000f00 */
[----:B-1----:R-:W-:Y:S02]  /*17910*/  MOV R21, R9 ;  /* 0x0000000900157202 */ /* 0x002fe40000000f00 */
[----:B--2---:R-:W-:Y:S01]  /*17920*/  HMMA.16816.F32.BF16 R8, R12, R10, R24 ;  /* 0x0000000a0c08723c */ /* 0x004fe20000041818 */
[----:B------:R-:W-:Y:S01]  /*17930*/  MOV R23, R4 ;  /* 0x0000000400177202 */ /* 0x000fe20000000f00 */
[----:B------:R-:W-:-:S04]  /*17940*/  IMAD.MOV.U32 R20, RZ, RZ, R29 ;  /* 0x000000ffff147224 */ /* 0x000fc800078e001d */
[----:B------:R-:W-:Y:S04]  /*17950*/  STL.64 [R1+0x2300], R22 ;  /* 0x0023001601007387 */ /* 0x000fe80000100a00 */
[----:B------:R-:W-:Y:S04]  /*17960*/  STL.64 [R1+0x22f8], R20 ;  /* 0x0022f81401007387 */ /* 0x000fe80000100a00 */
[----:B------:R-:W2:Y:S04]  /*17970*/  LDL.LU.64 R26, [R1+0x2370] ;  /* 0x00237000011a7983 */ /* 0x000ea80000300a00 */
[----:B------:R-:W2:Y:S01]  /*17980*/  LDL.LU.64 R24, [R1+0x2368] ;  /* 0x0023680001187983 */ /* 0x000ea20000300a00 */
[----:B------:R-:W-:-:S03]  /*17990*/  MOV R3, R10 ;  /* 0x0000000a00037202 */ /* 0x000fc60000000f00 */
[----:B------:R-:W-:Y:S04]  /*179a0*/  STL.64 [R1+0x70], R8 ;  /* 0x0000700801007387 */ /* 0x000fe80000100a00 */
[----:B------:R0:W-:Y:S04]  /*179b0*/  STL [R1+0x7c], R11 ;  /* 0x00007c0b01007387 */ /* 0x0001e80000100800 */
[----:B0-----:R-:W2:Y:S02]  /*179c0*/  LDL.LU.64 R10, [R1+0x2360] ;  /* 0x00236000010a7983 */ /* 0x001ea40000300a00 */
[----:B--2---:R-:W-:Y:S02]  /*179d0*/  HMMA.16816.F32.BF16 R12, R12, R10, R24 ;  /* 0x0000000a0c0c723c */ /* 0x004fe40000041818 */
[----:B------:R-:W2:Y:S04]  /*179e0*/  LDL.LU.64 R26, [R1+0x2358] ;  /* 0x00235800011a7983 */ /* 0x000ea80000300a00 */
[----:B------:R-:W2:Y:S04]  /*179f0*/  LDL.LU.64 R24, [R1+0x2350] ;  /* 0x0023500001187983 */ /* 0x000ea80000300a00 */
[----:B------:R-:W2:Y:S04]  /*17a00*/  LDL.LU.64 R10, [R1+0x2348] ;  /* 0x00234800010a7983 */ /* 0x000ea80000300a00 */
[----:B------:R-:W2:Y:S05]  /*17a10*/  LDL.LU.64 R8, [R1+0x2340] ;  /* 0x0023400001087983 */ /* 0x000eaa0000300a00 */
[----:B------:R-:W-:Y:S01]  /*17a20*/  MOV R29, R12 ;  /* 0x0000000c001d7202 */ /* 0x000fe20000000f00 */
[----:B------:R0:W-:Y:S04]  /*17a30*/  STL [R1+0x64], R13 ;  /* 0x0000640d01007387 */ /* 0x0001e80000100800 */
[----:B0-----:R-:W2:Y:S01]  /*17a40*/  LDL.64 R12, [R1+0x90] ;  /* 0x00009000010c7983 */ /* 0x001ea20000100a00 */
[----:B------:R-:W-:Y:S01]  /*17a50*/  IMAD.MOV.U32 R20, RZ, RZ, R28 ;  /* 0x000000ffff147224 */ /* 0x000fe200078e001c */
[----:B---3--:R-:W-:Y:S01]  /*17a60*/  MOV R21, R2 ;  /* 0x0000000200157202 */ /* 0x008fe20000000f00 */
[----:B------:R-:W-:Y:S01]  /*17a70*/  IMAD.MOV.U32 R0, RZ, RZ, R14 ;  /* 0x000000ffff007224 */ /* 0x000fe200078e000e */
[----:B------:R-:W-:Y:S01]  /*17a80*/  MOV R28, R15 ;  /* 0x0000000f001c7202 */ /* 0x000fe20000000f00 */
[----:B--2---:R-:W-:Y:S01]  /*17a90*/  HMMA.16816.F32.BF16 R24, R8, R12, R24 ;  /* 0x0000000c0818723c */ /* 0x004fe20000041818 */
[----:B------:R-:W-:-:S15]  /*17aa0*/  MOV R15, R13 ;  /* 0x0000000d000f7202 */ /* 0x000fde0000000f00 */
[----:B------:R-:W-:-:S03]  /*17ab0*/  NOP ;  /* 0x0000000000007918 */ /* 0x000fc60000000000 */
[----:B------:R-:W-:Y:S01]  /*17ac0*/  MOV R12, R26 ;  /* 0x0000001a000c7202 */ /* 0x000fe20000000f00 */
[----:B------:R-:W-:Y:S01]  /*17ad0*/  IMAD.MOV.U32 R13, RZ, RZ, R25 ;  /* 0x000000ffff0d7224 */ /* 0x000fe200078e0019 */
[----:B------:R-:W-:Y:S02]  /*17ae0*/  MOV R2, R27 ;  /* 0x0000001b00027202 */ /* 0x000fe40000000f00 */
[----:B------:R-:W-:Y:S01]  /*17af0*/  MOV R14, R24 ;  /* 0x00000018000e7202 */ /* 0x000fe20000000f00 */
[----:B------:R-:W2:Y:S04]  /*17b00*/  LDL.LU.64 R26, [R1+0x2338] ;  /* 0x00233800011a7983 */ /* 0x000ea80000300a00 */
[----:B------:R-:W2:Y:S01]  /*17b10*/  LDL.LU.64 R24, [R1+0x2330] ;  /* 0x0023300001187983 */ /* 0x000ea20000300a00 */
[----:B------:R-:W-:Y:S01]  /*17b20*/  IMAD.MOV.U32 R4, RZ, RZ, R17 ;  /* 0x000000ffff047224 */ /* 0x000fe200078e0011 */
[----:B--2---:R-:W-:-:S15]  /*17b30*/  HMMA.16816.F32.BF16 R24, R8, R16, R24 ;  /* 0x000000100818723c */ /* 0x004fde0000041818 */
[----:B------:R-:W-:-:S04]  /*17b40*/  NOP ;  /* 0x0000000000007918 */ /* 0x000fc80000000000 */
[----:B------:R-:W-:Y:S04]  /*17b50*/  STL.64 [R1+0x40], R24 ;  /* 0x0000401801007387 */ /* 0x000fe80000100a00 */
[----:B------:R0:W-:Y:S04]  /*17b60*/  STL.64 [R1+0x48], R26 ;  /* 0x0000481a01007387 */ /* 0x0001e80000100a00 */
[----:B0-----:R-:W2:Y:S01]  /*17b70*/  LDL.LU R26, [R1+0x2328] ;  /* 0x00232800011a7983 */ /* 0x001ea20000300800 */
[----:B------:R-:W-:-:S03]  /*17b80*/  MOV R27, R16 ;  /* 0x00000010001b7202 */ /* 0x000fc60000000f00 */
[----:B------:R-:W2:Y:S04]  /*17b90*/  LDL.LU.64 R24, [R1+0x2320] ;  /* 0x0023200001187983 */ /* 0x000ea80000300a00 */
[----:B------:R-:W3:Y:S04]  /*17ba0*/  LDL.LU.64 R18, [R1+0x2318] ;  /* 0x0023180001127983 */ /* 0x000ee80000300a00 */
[----:B------:R-:W3:Y:S02]  /*17bb0*/  LDL.LU.64 R16, [R1+0x2310] ;  /* 0x0023100001107983 */ /* 0x000ee40000300a00 */
[----:B---3--:R-:W-:Y:S02]  /*17bc0*/  HMMA.16816.F32.BF16 R20, R8, R20, R16 ;  /* 0x000000140814723c */ /* 0x008fe40000041810 */
[----:B------:R-:W3:-:S15]  /*17bd0*/  LDL.LU.64 R16, [R1+0x2308] ;  /* 0x0023080001107983 */ /* 0x000ede0000300a00 */
[----:B------:R-:W-:Y:S02]  /*17be0*/  NOP ;  /* 0x0000000000007918 */ /* 0x000fe40000000000 */
[----:B------:R-:W-:Y:S01]  /*17bf0*/  MOV R19, R22 ;  /* 0x0000001600137202 */ /* 0x000fe20000000f00 */
[----:B------:R0:W-:Y:S01]  /*17c00*/  STL.64 [R1+0x30], R20 ;  /* 0x0000301401007387 */ /* 0x0001e20000100a00 */
[----:B------:R-:W-:-:S03]  /*17c10*/  MOV R18, R23 ;  /* 0x0000001700127202 */ /* 0x000fc60000000f00 */
[----:B------:R-:W3:Y:S04]  /*17c20*/  LDL.LU.64 R22, [R1+0x2300] ;  /* 0x0023000001167983 */ /* 0x000ee80000300a00 */
[----:B0-----:R-:W3:Y:S02]  /*17c30*/  LDL.LU.64 R20, [R1+0x22f8] ;  /* 0x0022f80001147983 */ /* 0x001ee40000300a00 */
[----:B---3--:R-:W-:Y:S01]  /*17c40*/  HMMA.16816.F32.BF16 R20, R8, R16, R20 ;  /* 0x000000100814723c */ /* 0x008fe20000041814 */
[----:B------:R-:W-:Y:S01]  /*17c50*/  MOV R8, R27 ;  /* 0x0000001b00087202 */ /* 0x000fe20000000f00 */
[----:B------:R-:W-:Y:S01]  /*17c60*/  IMAD.MOV.U32 R9, RZ, RZ, R4 ;  /* 0x000000ffff097224 */ /* 0x000fe200078e0004 */
[----:B------:R-:W2:Y:S04]  /*17c70*/  LDL.LU R27, [R1+0x22f4] ;  /* 0x0022f400011b7983 */ /* 0x000ea80000300800 */
[----:B------:R-:W2:Y:S04]  /*17c80*/  LDL.LU R4, [R1+0x22f0] ;  /* 0x0022f00001047983 */ /* 0x000ea80000300800 */
[----:B------:R0:W-:Y:S04]  /*17c90*/  STL.64 [R1+0x22c0], R18 ;  /* 0x0022c01201007387 */ /* 0x0001e80000100a00 */
[----:B------:R1:W-:Y:S01]  /*17ca0*/  STL.64 [R1+0x22b8], R16 ;  /* 0x0022b81001007387 */ /* 0x0003e20000100a00 */
[----:B0-----:R-:W-:-:S02]  /*17cb0*/  MOV R18, R7 ;  /* 0x0000000700127202 */ /* 0x001fc40000000f00 */
[----:B-1----:R-:W-:Y:S02]  /*17cc0*/  MOV R16, R5 ;  /* 0x0000000500107202 */ /* 0x002fe40000000f00 */
[----:B------:R-:W2:Y:S01]  /*17cd0*/  LDL.LU R5, [R1+0x22ec] ;  /* 0x0022ec0001057983 */ /* 0x000ea20000300800 */
[----:B------:R-:W-:-:S03]  /*17ce0*/  MOV R17, R6 ;  /* 0x0000000600117202 */ /* 0x000fc60000000f00 */
[----:B------:R-:W2:Y:S04]  /*17cf0*/  LDL.LU R6, [R1+0x22e8] ;  /* 0x0022e80001067983 */ /* 0x000ea80000300800 */
[----:B------:R-:W2:Y:S04]  /*17d00*/  LDL.LU R7, [R1+0x22e4] ;  /* 0x0022e40001077983 */ /* 0x000ea80000300800 */
[----:B------:R-:W3:Y:S04]  /*17d10*/  LDL.LU R19, [R1+0x2c] ;  /* 0x00002c0001137983 */ /* 0x000ee80000300800 */
[----:B------:R-:W-:Y:S04]  /*17d20*/  STL.64 [R1+0x2280], R22 ;  /* 0x0022801601007387 */ /* 0x000fe80000100a00 */
[----:B------:R0:W-:Y:S04]  /*17d30*/  STL.64 [R1+0x2278], R20 ;  /* 0x0022781401007387 */ /* 0x0001e80000100a00 */
[----:B0-----:R-:W4:Y:S04]  /*17d40*/  LDL.LU.64 R20, [R1+0xc0] ;  /* 0x0000c00001147983 */ /* 0x001f280000300a00 */
[----:B------:R-:W2:Y:S04]  /*17d50*/  LDL.64 R22, [R1+0xc8] ;  /* 0x0000c80001167983 */ /* 0x000ea80000100a00 */
[----:B--2---:R-:W-:Y:S04]  /*17d60*/  STL.64 [R1+0x22d0], R22 ;  /* 0x0022d01601007387 */ /* 0x004fe80000100a00 */
[----:B----4-:R0:W-:Y:S04]  /*17d70*/  STL.64 [R1+0x22c8], R20 ;  /* 0x0022c81401007387 */ /* 0x0101e80000100a00 */
[----:B0-----:R-:W2:Y:S01]  /*17d80*/  LDL.LU R20, [R1+0x90] ;  /* 0x0000900001147983 */ /* 0x001ea20000300800 */
[----:B------:R-:W-:-:S07]  /*17d90*/  IMAD.MOV.U32 R21, RZ, RZ, R15 ;  /* 0x000000ffff157224 */ /* 0x000fce00078e000f */
[C---:B--2---:R-:W-:Y:S08]  /*17da0*/  HMMA.16816.F32.BF16 R20, R4.reuse, R20, R24 ;  /* 0x000000140414723c */ /* 0x044ff00000041818 */
[----:B---3--:R-:W-:Y:S01]  /*17db0*/  HMMA.16816.F32.BF16 R24, R4, R8, R16 ;  /* 0x000000080418723c */ /* 0x008fe20000041810 */
[----:B------:R-:W2:Y:S01]  /*17dc0*/  LDL.LU R16, [R1+0x70] ;  /* 0x0000700001107983 */ /* 0x000ea20000300800 */
[----:B------:R-:W-:-:S09]  /*17dd0*/  MOV R18, R3 ;  /* 0x0000000300127202 */ /* 0x000fd20000000f00 */
[----:B------:R-:W-:Y:S04]  /*17de0*/  STL.64 [R1], R20 ;  /* 0x0000001401007387 */ /* 0x000fe80000100a00 */
[----:B------:R-:W-:Y:S04]  /*17df0*/  STL.64 [R1+0x8], R22 ;  /* 0x0000081601007387 */ /* 0x000fe80000100a00 */
[----:B------:R-:W2:Y:S04]  /*17e00*/  LDL.LU R17, [R1+0x74] ;  /* 0x0000740001117983 */ /* 0x000ea80000300800 */
[----:B------:R-:W3:Y:S04]  /*17e10*/  LDL.LU R3, [R1+0x22e0] ;  /* 0x0022e00001037983 */ /* 0x000ee80000300800 */
[----:B------:R-:W2:Y:S04]  /*17e20*/  LDL.LU R19, [R1+0x7c] ;  /* 0x00007c0001137983 */ /* 0x000ea80000300800 */
[----:B------:R-:W4:Y:S04]  /*17e30*/  LDL R15, [R1+0x148] ;  /* 0x00014800010f7983 */ /* 0x000f280000100800 */
[----:B------:R0:W-:Y:S04]  /*17e40*/  STL.64 [R1+0x2258], R26 ;  /* 0x0022581a01007387 */ /* 0x0001e80000100a00 */
[----:B------:R1:W-:Y:S04]  /*17e50*/  STL.64 [R1+0x2250], R24 ;  /* 0x0022501801007387 */ /* 0x0003e80000100a00 */
[----:B0-----:R-:W2:Y:S04]  /*17e60*/  LDL.LU R26, [R1+0x98] ;  /* 0x00009800011a7983 */ /* 0x001ea80000300800 */
[----:B------:R-:W2:Y:S01]  /*17e70*/  LDL.LU R27, [R1+0x9c] ;  /* 0x00009c00011b7983 */ /* 0x000ea20000300800 */
[----:B-1----:R-:W-:-:S03]  /*17e80*/  MOV R24, R29 ;  /* 0x0000001d00187202 */ /* 0x002fc60000000f00 */
[----:B---3--:R-:W0:Y:S04]  /*17e90*/  LDSM.16.MT88.4 R8, [R3+UR6+0x13000] ;  /* 0x013000060308783b */ /* 0x008e280008004200 */
[----:B--2---:R-:W-:Y:S04]  /*17ea0*/  STL.64 [R1+0x22b0], R26 ;  /* 0x0022b01a01007387 */ /* 0x004fe80000100a00 */
[----:B0-----:R0:W-:Y:S04]  /*17eb0*/  STL [R1+0x2214], R10 ;  /* 0x0022140a01007387 */ /* 0x0011e80000100800 */
[----:B------:R1:W-:Y:S04]  /*17ec0*/  STL [R1+0x2210], R11 ;  /* 0x0022100b01007387 */ /* 0x0003e80000100800 */
[----:B------:R-:W-:Y:S04]  /*17ed0*/  STL.64 [R1+0x2248], R8 ;  /* 0x0022480801007387 */ /* 0x000fe80000100a00 */
[----:B0-----:R-:W2:Y:S04]  /*17ee0*/  LDL.LU R10, [R1+0xb8] ;  /* 0x0000b800010a7983 */ /* 0x001ea80000300800 */
[----:B-1----:R-:W2:Y:S04]  /*17ef0*/  LDL.LU R11, [R1+0xbc] ;  /* 0x0000bc00010b7983 */ /* 0x002ea80000300800 */
[----:B------:R-:W3:Y:S01]  /*17f00*/  LDL.LU R29, [R1+0x22dc] ;  /* 0x0022dc00011d7983 */ /* 0x000ee20000300800 */
[----:B------:R-:W-:-:S03]  /*17f10*/  MOV R26, R0 ;  /* 0x00000000001a7202 */ /* 0x000fc60000000f00 */
[----:B------:R-:W2:Y:S04]  /*17f20*/  LDL.LU R25, [R1+0x64] ;  /* 0x0000640001197983 */ /* 0x000ea80000300800 */
[----:B------:R-:W4:Y:S01]  /*17f30*/  LDL.LU R0, [R1+0x22d8] ;  /* 0x0022d80001007983 */ /* 0x000f220000300800 */
[----:B------:R-:W-:-:S03]  /*17f40*/  IMAD.MOV.U32 R27, RZ, RZ, R28 ;  /* 0x000000ffff1b7224 */ /* 0x000fc600078e001c */
[----:B---3--:R-:W0:Y:S04]  /*17f50*/  LDSM.16.M88.4 R20, [R29+UR6+0x180] ;  /* 0x000180061d14783b */ /* 0x008e280008000200 */
[----:B--2---:R-:W-:Y:S04]  /*17f60*/  STL.64 [R1+0x2298], R10 ;  /* 0x0022980a01007387 */ /* 0x004fe80000100a00 */
[----:B0-----:R-:W-:Y:S04]  /*17f70*/  STL.64 [R1+0xf0], R20 ;  /* 0x0000f01401007387 */ /* 0x001fe80000100a00 */
[----:B------:R-:W-:Y:S04]  /*17f80*/  STL.64 [R1+0xf8], R22 ;  /* 0x0000f81601007387 */ /* 0x000fe80000100a00 */
[----:B------:R-:W0:Y:S04]  /*17f90*/  LDSM.16.M88.4 R20, [R29+UR6+0x4180] ;  /* 0x004180061d14783b */ /* 0x000e280008000200 */
[----:B0-----:R-:W-:Y:S04]  /*17fa0*/  STL.64 [R1+0x100], R20 ;  /* 0x0001001401007387 */ /* 0x001fe80000100a00 */
[----:B------:R-:W-:Y:S04]  /*17fb0*/  STL.64 [R1+0x108], R22 ;  /* 0x0001081601007387 */ /* 0x000fe80000100a00 */
[----:B------:R-:W0:Y:S01]  /*17fc0*/  LDSM.16.M88.4 R20, [R29+UR6+0x8180] ;  /* 0x008180061d14783b */ /* 0x000e220008000200 */
[----:B------:R-:W-:Y:S01]  /*17fd0*/  IMAD.MOV.U32 R11, RZ, RZ, R2 ;  /* 0x000000ffff0b7224 */ /* 0x000fe200078e0002 */
[----:B0-----:R-:W-:-:S02]  /*17fe0*/  MOV R28, R22 ;  /* 0x00000016001c7202 */ /* 0x001fc40000000f00 */
[----:B------:R-:W-:Y:S01]  /*17ff0*/  STL.64 [R1+0xd0], R20 ;  /* 0x0000d01401007387 */ /* 0x000fe20000100a00 */
[----:B------:R-:W-:-:S03]  /*18000*/  MOV R2, R23 ;  /* 0x0000001700027202 */ /* 0x000fc60000000f00 */
[----:B------:R-:W0:Y:S04]  /*18010*/  LDSM.16.M88.4 R20, [R29+UR6+0xc180] ;  /* 0x00c180061d14783b */ /* 0x000e280008000200 */
[----:B------:R-:W-:Y:S04]  /*18020*/  STL [R1+0x2208], R2 ;  /* 0x0022080201007387 */ /* 0x000fe80000100800 */
[----:B------:R-:W-:Y:S04]  /*18030*/  STL [R1+0x21e4], R28 ;  /* 0x0021e41c01007387 */ /* 0x000fe80000100800 */
[----:B0-----:R-:W-:Y:S01]  /*18040*/  STL.64 [R1+0x110], R20 ;  /* 0x0001101401007387 */ /* 0x001fe20000100a00 */
[----:B------:R-:W-:-:S03]  /*18050*/  MOV R29, R23 ;  /* 0x00000017001d7202 */ /* 0x000fc60000000f00 */
[----:B------:R0:W-:Y:S04]  /*18060*/  STL [R1+0x118], R22 ;  /* 0x0001181601007387 */ /* 0x0001e80000100800 */
[----:B0-----:R-:W2:Y:S04]  /*18070*/  LDL.LU.64 R22, [R1+0x22d0] ;  /* 0x0022d00001167983 */ /* 0x001ea80000300a00 */
[----:B------:R-:W3:Y:S01]  /*18080*/  LDL.LU.64 R20, [R1+0x22c8] ;  /* 0x0022c80001147983 */ /* 0x000ee20000300a00 */
[----:B------:R-:W-:Y:S02]  /*18090*/  MOV R8, R14 ;  /* 0x0000000e00087202 */ /* 0x000fe40000000f00 */
[----:B------:R-:W-:-:S02]  /*180a0*/  MOV R9, R13 ;  /* 0x0000000d00097202 */ /* 0x000fc40000000f00 */
[----:B------:R-:W-:Y:S02]  /*180b0*/  MOV R10, R12 ;  /* 0x0000000c000a7202 */ /* 0x000fe40000000f00 */
[----:B----4-:R-:W0:Y:S04]  /*180c0*/  LDSM.16.MT88.4 R12, [R15+UR6+0x13000] ;  /* 0x013000060f0c783b */ /* 0x010e280008004200 */
[----:B------:R-:W-:Y:S04]  /*180d0*/  STL [R1+0x220c], R29 ;  /* 0x00220c1d01007387 */ /* 0x000fe80000100800 */
[----:B0-----:R-:W-:Y:S04]  /*180e0*/  STL.64 [R1+0x21c8], R14 ;  /* 0x0021c80e01007387 */ /* 0x001fe80000100a00 */
[----:B------:R0:W-:Y:S01]  /*180f0*/  STL.64 [R1+0x21c0], R12 ;  /* 0x0021c00c01007387 */ /* 0x0001e20000100a00 */
[----:B---3--:R-:W-:-:S15]  /*18100*/  HMMA.16816.F32.BF16 R16, R4, R20, R16 ;  /* 0x000000140410723c */ /* 0x008fde0000041810 */
[----:B------:R-:W-:-:S04]  /*18110*/  NOP ;  /* 0x0000000000007918 */ /* 0x000fc80000000000 */
[----:B0-----:R-:W-:Y:S01]  /*18120*/  IMAD.MOV.U32 R13, RZ, RZ, R18 ;  /* 0x000000ffff0d7224 */ /* 0x001fe200078e0012 */
[----:B------:R0:W-:Y:S01]  /*18130*/  STL.64 [R1+0x70], R16 ;  /* 0x0000701001007387 */ /* 0x0001e20000100a00 */
[----:B------:R-:W-:-:S03]  /*18140*/  MOV R12, R19 ;  /* 0x00000013000c7202 */ /* 0x000fc60000000f00 */
[----:B------:R-:W3:Y:S04]  /*18150*/  LDL.LU.64 R18, [R1+0x22c0] ;  /* 0x0022c00001127983 */ /* 0x000ee80000300a00 */
[----:B0-----:R-:W4:Y:S04]  /*18160*/  LDL.LU.64 R16, [R1+0x22b8] ;  /* 0x0022b80001107983 */ /* 0x001f280000300a00 */
[----:B--2---:R0:W-:Y:S04]  /*18170*/  STL.64 [R1+0x2290], R22 ;  /* 0x0022901601007387 */ /* 0x0041e80000100a00 */
[----:B------:R-:W2:Y:S04]  /*18180*/  LDL.LU R20, [R1+0x40] ;  /* 0x0000400001147983 */ /* 0x000ea80000300800 */
[----:B------:R-:W2:Y:S04]  /*18190*/  LDL.LU R21, [R1+0x44] ;  /* 0x0000440001157983 */ /* 0x000ea80000300800 */
[----:B0-----:R-:W2:Y:S04]  /*181a0*/  LDL.LU R22, [R1+0x48] ;  /* 0x0000480001167983 */ /* 0x001ea80000300800 */
[----:B------:R-:W2:Y:S04]  /*181b0*/  LDL.LU R23, [R1+0x4c] ;  /* 0x00004c0001177983 */ /* 0x000ea80000300800 */
[----:B------:R-:W-:Y:S04]  /*181c0*/  STL [R1+0x2240], R13 ;  /* 0x0022400d01007387 */ /* 0x000fe80000100800 */
[----:B------:R0:W-:Y:S04]  /*181d0*/  STL [R1+0x2288], R12 ;  /* 0x0022880c01007387 */ /* 0x0001e80000100800 */
[----:B0-----:R-:W2:Y:S04]  /*181e0*/  LDL.LU R12, [R1+0x30] ;  /* 0x00003000010c7983 */ /* 0x001ea80000300800 */
[----:B------:R-:W2:Y:S01]  /*181f0*/  LDL.LU R13, [R1+0x34] ;  /* 0x00003400010d7983 */ /* 0x000ea20000300800 */
[----:B---3--:R-:W-:-:S02]  /*18200*/  MOV R14, R19 ;  /* 0x00000013000e7202 */ /* 0x008fc40000000f00 */
[----:B------:R-:W-:Y:S01]  /*18210*/  MOV R15, R18 ;  /* 0x00000012000f7202 */ /* 0x000fe20000000f00 */
[----:B----4-:R-:W-:Y:S01]  /*18220*/  HMMA.16816.F32.BF16 R4, R4, R16, R24 ;  /* 0x000000100404723c */ /* 0x010fe20000041818 */
[----:B------:R-:W3:Y:S04]  /*18230*/  LDL.LU.64 R26, [R1+0x22b0] ;  /* 0x0022b000011a7983 */ /* 0x000ee80000300a00 */
[----:B------:R-:W3:Y:S04]  /*18240*/  LDL.LU.64 R18, [R1+0x22a8] ;  /* 0x0022a80001127983 */ /* 0x000ee80000300a00 */
[----:B------:R-:W3:Y:S10]  /*18250*/  LDL.LU.64 R16, [R1+0x22a0] ;  /* 0x0022a00001107983 */ /* 0x000ef40000300a00 */
[----:B------:R-:W-:Y:S04]  /*18260*/  STL.64 [R1+0x60], R4 ;  /* 0x0000600401007387 */ /* 0x000fe80000100a00 */
[----:B------:R0:W-:Y:S04]  /*18270*/  STL.64 [R1+0x68], R6 ;  /* 0x0000680601007387 */ /* 0x0001e80000100a00 */
[----:B0-----:R-:W4:Y:S01]  /*18280*/  LDL.64 R6, [R1+0xe8] ;  /* 0x0000e80001067983 */ /* 0x001f220000100a00 */
[----:B---3--:R-:W-:-:S15]  /*18290*/  HMMA.16816.F32.BF16 R8, R16, R26, R8 ;  /* 0x0000001a1008723c */ /* 0x008fde0000041808 */
[----:B------:R-:W-:-:S04]  /*182a0*/  NOP ;  /* 0x0000000000007918 */ /* 0x000fc80000000000 */
[----:B------:R-:W-:Y:S04]  /*182b0*/  STL.64 [R1+0x50], R8 ;  /* 0x0000500801007387 */ /* 0x000fe80000100a00 */
[----:B------:R0:W-:Y:S04]  /*182c0*/  STL.64 [R1+0x58], R10 ;  /* 0x0000580a01007387 */ /* 0x0001e80000100a00 */
[----:B0-----:R-:W2:Y:S02]  /*182d0*/  LDL.LU.64 R10, [R1+0x2298] ;  /* 0x00229800010a7983 */ /* 0x001ea40000300a00 */
[----:B--2---:R-:W-:-:S15]  /*182e0*/  HMMA.16816.F32.BF16 R20, R16, R10, R20 ;  /* 0x0000000a1014723c */ /* 0x004fde0000041814 */
[----:B------:R-:W-:-:S04]  /*182f0*/  NOP ;  /* 0x0000000000007918 */ /* 0x000fc80000000000 */
[----:B------:R-:W-:Y:S04]  /*18300*/  STL.64 [R1+0x40], R20 ;  /* 0x0000401401007387 */ /* 0x000fe80000100a00 */
[----:B------:R0:W-:Y:S04]  /*18310*/  STL.64 [R1+0x48], R22 ;  /* 0x0000481601007387 */ /* 0x0001e80000100a00 */
[----:B0-----:R-:W2:Y:S04]  /*18320*/  LDL.LU.64 R22, [R1+0x2290] ;  /* 0x0022900001167983 */ /* 0x001ea80000300a00 */
[----:B------:R0:W-:Y:S04]  /*18330*/  STL.64 [R1+0x2260], R10 ;  /* 0x0022600a01007387 */ /* 0x0001e80000100a00 */
[----:B------:R-:W3:Y:S04]  /*18340*/  LDL.LU R8, [R1] ;  /* 0x0000000001087983 */ /* 0x000ee80000300800 */
[----:B------:R-:W3:Y:S04]  /*18350*/  LDL.LU R9, [R1+0x4] ;  /* 0x0000040001097983 */ /* 0x000ee80000300800 */
[----:B0-----:R-:W3:Y:S04]  /*18360*/  LDL.LU R10, [R1+0x8] ;  /* 0x00000800010a7983 */ /* 0x001ee80000300800 */
[----:B------:R-:W3:Y:S01]  /*18370*/  LDL.LU R11, [R1+0xc] ;  /* 0x00000c00010b7983 */ /* 0x000ee20000300800 */
[----:B--2---:R-:W-:-:S15]  /*18380*/  HMMA.16816.F32.BF16 R12, R16, R22, R12 ;  /* 0x00000016100c723c */ /* 0x004fde000004180c */
[----:B------:R-:W-:-:S04]  /*18390*/  NOP ;  /* 0x0000000000007918 */ /* 0x000fc80000000000 */
[----:B------:R0:W-:Y:S04]  /*183a0*/  STL.64 [R1+0x30], R12 ;  /* 0x0000300c01007387 */ /* 0x0001e80000100a00 */
[----:B------:R1:W-:Y:S04]  /*183b0*/  STL.64 [R1+0x38], R14 ;  /* 0x0000380e01007387 */ /* 0x0003e80000100a00 */
[----:B0-----:R-:W2:Y:S01]  /*183c0*/  LDL.LU R12, [R1+0x2288] ;  /* 0x00228800010c7983 */ /* 0x001ea20000300800 */
[----:B------:R-:W-:-:S03]  /*183d0*/  IMAD.MOV.U32 R13, RZ, RZ, R22 ;  /* 0x000000ffff0d7224 */ /* 0x000fc600078e0016 */
[----:B------:R-:W4:Y:S04]  /*183e0*/  LDL.LU.64 R22, [R1+0x2280] ;  /* 0x0022800001167983 */ /* 0x000f280000300a00 */
[----:B------:R-:W4:Y:S02]  /*183f0*/  LDL.LU.64 R20, [R1+0x2278] ;  /* 0x0022780001147983 */ /* 0x000f240000300a00 */
[----:B----4-:R-:W-:-:S15]  /*18400*/  HMMA.16816.F32.BF16 R20, R16, R6, R20 ;  /* 0x000000061014723c */ /* 0x010fde0000041814 */
[----:B------:R-:W-:-:S04]  /*18410*/  NOP ;  /* 0x0000000000007918 */ /* 0x000fc80000000000 */
[----:B------:R-:W-:Y:S01]  /*18420*/  MOV R5, R22 ;  /* 0x0000001600057202 */ /* 0x000fe20000000f00 */
[----:B------:R-:W-:Y:S01]  /*18430*/  IMAD.MOV.U32 R4, RZ, RZ, R23 ;  /* 0x000000ffff047224 */ /* 0x000fe200078e0017 */
[----:B------:R-:W-:Y:S01]  /*18440*/  MOV R16, R20 ;  /* 0x0000001400107202 */ /* 0x000fe20000000f00 */
[----:B------:R-:W3:Y:S01]  /*18450*/  LDL.LU.64 R22, [R1+0x2270] ;  /* 0x0022700001167983 */ /* 0x000ee20000300a00 */
[----:B------:R-:W-:-:S03]  /*18460*/  MOV R6, R21 ;  /* 0x0000001500067202 */ /* 0x000fc60000000f00 */
[----:B------:R-:W3:Y:S01]  /*18470*/  LDL.LU.64 R20, [R1+0x2268] ;  /* 0x0022680001147983 */ /* 0x000ee20000300a00 */
[----:B------:R-:W-:Y:S01]  /*18480*/  MOV R19, R3 ;  /* 0x0000000300137202 */ /* 0x000fe20000000f00 */
[----:B---3--:R-:W-:Y:S02]  /*18490*/  HMMA.16816.F32.BF16 R24, R20, R26, R8 ;  /* 0x0000001a1418723c */ /* 0x008fe40000041808 */
[----:B------:R-:W3:-:S15]  /*184a0*/  LDL.LU.64 R10, [R1+0x2260] ;  /* 0x00226000010a7983 */ /* 0x000ede0000300a00 */
[----:B------:R-:W-:Y:S02]  /*184b0*/  NOP ;  /* 0x0000000000007918 */ /* 0x000fe40000000000 */
[----:B-1----:R-:W-:Y:S01]  /*184c0*/  IMAD.MOV.U32 R15, RZ, RZ, R26 ;  /* 0x000000ffff0f7224 */ /* 0x002fe200078e001a */
[----:B------:R-:W-:Y:S02]  /*184d0*/  MOV R14, R27 ;  /* 0x0000001b000e7202 */ /* 0x000fe40000000f00 */
[----:B------:R-:W-:Y:S01]  /*184e0*/  MOV R28, R24 ;  /* 0x00000018001c7202 */ /* 0x000fe20000000f00 */
[----:B------:R-:W3:Y:S01]  /*184f0*/  LDL.LU.64 R26, [R1+0x2258] ;  /* 0x00225800011a7983 */ /* 0x000ee20000300a00 */
[----:B------:R-:W-:-:S03]  /*18500*/  MOV R3, R25 ;  /* 0x0000001900037202 */ /* 0x000fc60000000f00 */
[----:B------:R-:W3:Y:S04]  /*18510*/  LDL.LU.64 R24, [R1+0x2250] ;  /* 0x0022500001187983 */ /* 0x000ee80000300a00 */
[----:B------:R-:W4:Y:S01]  /*18520*/  LDL.LU.64 R8, [R1+0x2248] ;  /* 0x0022480001087983 */ /* 0x000f220000300a00 */
[----:B------:R-:W-:Y:S01]  /*18530*/  MOV R18, R13 ;  /* 0x0000000d00127202 */ /* 0x000fe20000000f00 */
[----:B---3--:R-:W-:-:S15]  /*18540*/  HMMA.16816.F32.BF16 R24, R20, R10, R24 ;  /* 0x0000000a1418723c */ /* 0x008fde0000041818 */
[----:B------:R-:W-:-:S04]  /*18550*/  NOP ;  /* 0x0000000000007918 */ /* 0x000fc80000000000 */
[----:B------:R-:W-:Y:S01]  /*18560*/  MOV R10, R24 ;  /* 0x00000018000a7202 */ /* 0x000fe20000000f00 */
[----:B------:R-:W-:Y:S01]  /*18570*/  IMAD.MOV.U32 R29, RZ, RZ, R26 ;  /* 0x000000ffff1d7224 */ /* 0x000fe200078e001a */
[----:B------:R-:W-:Y:S02]  /*18580*/  MOV R11, R25 ;  /* 0x00000019000b7202 */ /* 0x000fe40000000f00 */
[----:B------:R-:W-:Y:S02]  /*18590*/  MOV R2, R27 ;  /* 0x0000001b00027202 */ /* 0x000fe40000000f00 */
[----:B------:R-:W0:Y:S04]  /*185a0*/  LDSM.16.MT88.4 R24, [R19+UR6+0x13400] ;  /* 0x013400061318783b */ /* 0x000e280008004200 */
[----:B------:R-:W-:Y:S04]  /*185b0*/  STL.64 [R1+0x2220], R10 ;  /* 0x0022200a01007387 */ /* 0x000fe80000100a00 */
[----:B----4-:R-:W-:Y:S04]  /*185c0*/  STL.64 [R1+0x2218], R8 ;  /* 0x0022180801007387 */ /* 0x010fe80000100a00 */
[----:B0-----:R0:W-:Y:S04]  /*185d0*/  STL.64 [R1+0x2180], R26 ;  /* 0x0021801a01007387 */ /* 0x0011e80000100a00 */
[----:B------:R-:W3:Y:S01]  /*185e0*/  LDL.LU R13, [R1+0x2240] ;  /* 0x00224000010d7983 */ /* 0x000ee20000300800 */
[----:B0-----:R-:W-:-:S03]  /*185f0*/  MOV R27, R19 ;  /* 0x00000013001b7202 */ /* 0x001fc60000000f00 */
[----:B------:R-:W4:Y:S04]  /*18600*/  LDL.LU R19, [R1+0xcc] ;  /* 0x0000cc0001137983 */ /* 0x000f280000300800 */
[----:B------:R-:W2:Y:S01]  /*18610*/  LDL.LU R10, [R1+0xe8] ;  /* 0x0000e800010a7983 */ /* 0x000ea20000300800 */
[----:B------:R-:W-:-:S05]  /*18620*/  IMAD.MOV.U32 R11, RZ, RZ, R7 ;  /* 0x000000ffff0b7224 */ /* 0x000fca00078e0007 */
[----:B--2---:R3:W-:Y:S04]  /*18630*/  STL.64 [R1+0x2238], R10 ;  /* 0x0022380a01007387 */ /* 0x0047e80000100a00 */
[----:B------:R-:W4:Y:S04]  /*18640*/  LDL.LU R8, [R1+0x70] ;  /* 0x0000700001087983 */ /* 0x000f280000300800 */
[----:B------:R-:W4:Y:S01]  /*18650*/  LDL.LU R9, [R1+0x74] ;  /* 0x0000740001097983 */ /* 0x000f220000300800 */
[----:B---3--:R-:W-:-:S03]  /*18660*/  MOV R10, R13 ;  /* 0x0000000d000a7202 */ /* 0x008fc60000000f00 */
[----:B------:R-:W2:Y:S01]  /*18670*/  LDL R7, [R1+0x148] ;  /* 0x0001480001077983 */ /* 0x000ea20000100800 */
[----:B------:R-:W-:-:S03]  /*18680*/  MOV R11, R12 ;  /* 0x0000000c000b7202 */ /* 0x000fc60000000f00 */
[----:B------:R-:W3:Y:S04]  /*18690*/  LDL.LU.64 R12, [R1+0x110] ;  /* 0x00011000010c7983 */ /* 0x000ee80000300a00 */
[----:B---3--:R0:W-:Y:S04]  /*186a0*/  STL.64 [R1+0x21d8], R12 ;  /* 0x0021d80c01007387 */ /* 0x0081e80000100a00 */
[----:B0-----:R-:W3:Y:S04]  /*186b0*/  LDL.LU.64 R12, [R1+0xd0] ;  /* 0x0000d000010c7983 */ /* 0x001ee80000300a00 */
[----:B------:R-:W-:Y:S04]  /*186c0*/  STL.64 [R1+0x21f0], R14 ;  /* 0x0021f00e01007387 */ /* 0x000fe80000100a00 */
[----:B---3--:R0:W-:Y:S04]  /*186d0*/  STL.64 [R1+0x21e8], R12 ;  /* 0x0021e80c01007387 */ /* 0x0081e80000100a00 */
[----:B0-----:R-:W3:Y:S04]  /*186e0*/  LDL.LU R12, [R1+0x40] ;  /* 0x00004000010c7983 */ /* 0x001ee80000300800 */
[----:B------:R-:W3:Y:S04]  /*186f0*/  LDL.LU R13, [R1+0x44] ;  /* 0x00004400010d7983 */ /* 0x000ee80000300800 */
[----:B------:R-:W2:Y:S04]  /*18700*/  LDL.LU R14, [R1+0x48] ;  /* 0x00004800010e7983 */ /* 0x000ea80000300800 */
[----:B------:R-:W2:Y:S04]  /*18710*/  LDL.LU R15, [R1+0x4c] ;  /* 0x00004c00010f7983 */ /* 0x000ea80000300800 */
[----:B--2---:R-:W-:Y:S04]  /*18720*/  STL.64 [R1+0x2200], R14 ;  /* 0x0022000e01007387 */ /* 0x004fe80000100a00 */
[----:B---3--:R0:W-:Y:S04]  /*18730*/  STL.64 [R1+0x21f8], R12 ;  /* 0x0021f80c01007387 */ /* 0x0081e80000100a00 */
[----:B0-----:R-:W2:Y:S04]  /*18740*/  LDL.LU R12, [R1+0x50] ;  /* 0x00005000010c7983 */ /* 0x001ea80000300800 */
[----:B------:R-:W2:Y:S04]  /*18750*/  LDL.LU R13, [R1+0x54] ;  /* 0x00005400010d7983 */ /* 0x000ea80000300800 */
[----:B------:R-:W3:Y:S04]  /*18760*/  LDL.LU R14, [R1+0x58] ;  /* 0x00005800010e7983 */ /* 0x000ee80000300800 */
[----:B------:R-:W3:Y:S01]  /*18770*/  LDL.LU R15, [R1+0x5c] ;  /* 0x00005c00010f7983 */ /* 0x000ee20000300800 */
[----:B------:R-:W-:-:S03]  /*18780*/  MOV R26, R5 ;  /* 0x00000005001a7202 */ /* 0x000fc60000000f00 */
[----:B---3--:R-:W-:Y:S04]  /*18790*/  STL.64 [R1+0x2230], R14 ;  /* 0x0022300e01007387 */ /* 0x008fe80000100a00 */
[----:B--2---:R0:W-:Y:S04]  /*187a0*/  STL.64 [R1+0x2228], R12 ;  /* 0x0022280c01007387 */ /* 0x0041e80000100a00 */
[----:B0-----:R-:W2:Y:S04]  /*187b0*/  LDL.LU R12, [R1+0x60] ;  /* 0x00006000010c7983 */ /* 0x001ea80000300800 */
[----:B------:R-:W2:Y:S04]  /*187c0*/  LDL.LU R13, [R1+0x64] ;  /* 0x00006400010d7983 */ /* 0x000ea80000300800 */
[----:B------:R-:W2:Y:S04]  /*187d0*/  LDL.LU R14, [R1+0x68] ;  /* 0x00006800010e7983 */ /* 0x000ea80000300800 */
[----:B------:R-:W2:Y:S04]  /*187e0*/  LDL.LU R15, [R1+0x6c] ;  /* 0x00006c00010f7983 */ /* 0x000ea80000300800 */
[----:B------:R0:W-:Y:S04]  /*187f0*/  STL.64 [R1+0x2178], R24 ;  /* 0x0021781801007387 */ /* 0x0001e80000100a00 */
[----:B------:R1:W-:Y:S01]  /*18800*/  STL [R1+0x21d0], R27 ;  /* 0x0021d01b01007387 */ /* 0x0003e20000100800 */
[----:B0-----:R-:W-:-:S02]  /*18810*/  MOV R24, R16 ;  /* 0x0000001000187202 */ /* 0x001fc40000000f00 */
[----:B----4-:R-:W-:Y:S01]  /*18820*/  HMMA.16816.F32.BF16 R16, R20, R18, R8 ;  /* 0x000000121410723c */ /* 0x010fe20000041808 */
[----:B------:R-:W2:Y:S01]  /*18830*/  LDL.LU.64 R10, [R1+0x2238] ;  /* 0x00223800010a7983 */ /* 0x000ea20000300a00 */
[----:B------:R-:W-:Y:S01]  /*18840*/  IMAD.MOV.U32 R25, RZ, RZ, R6 ;  /* 0x000000ffff197224 */ /* 0x000fe200078e0006 */
[----:B-1----:R-:W-:Y:S02]  /*18850*/  MOV R27, R4 ;  /* 0x00000004001b7202 */ /* 0x002fe40000000f00 */
[----:B------:R-:W0:-:S14]  /*18860*/  LDSM.16.MT88.4 R4, [R7+UR6+0x13400] ;  /* 0x013400060704783b */ /* 0x000e1c0008004200 */
[----:B------:R-:W-:Y:S04]  /*18870*/  STL.64 [R1+0x2190], R18 ;  /* 0x0021901201007387 */ /* 0x000fe80000100a00 */
[----:B------:R1:W-:Y:S04]  /*18880*/  STL.64 [R1+0x2188], R16 ;  /* 0x0021881001007387 */ /* 0x0003e80000100a00 */
[----:B-1----:R-:W3:Y:S04]  /*18890*/  LDL.LU R16, [R1+0x100] ;  /* 0x0001000001107983 */ /* 0x002ee80000300800 */
[----:B------:R-:W3:Y:S04]  /*188a0*/  LDL.LU R17, [R1+0x104] ;  /* 0x0001040001117983 */ /* 0x000ee80000300800 */
[----:B0-----:R-:W-:Y:S04]  /*188b0*/  STL.64 [R1+0x2170], R6 ;  /* 0x0021700601007387 */ /* 0x001fe80000100a00 */
[----:B------:R0:W-:Y:S04]  /*188c0*/  STL.64 [R1+0x2168], R4 ;  /* 0x0021680401007387 */ /* 0x0001e80000100a00 */
[----:B0-----:R-:W4:Y:S04]  /*188d0*/  LDL.LU R4, [R1+0x30] ;  /* 0x0000300001047983 */ /* 0x001f280000300800 */
[----:B------:R-:W4:Y:S04]  /*188e0*/  LDL.LU R5, [R1+0x34] ;  /* 0x0000340001057983 */ /* 0x000f280000300800 */
[----:B------:R-:W4:Y:S04]  /*188f0*/  LDL.LU R6, [R1+0x38] ;  /* 0x0000380001067983 */ /* 0x000f280000300800 */
[----:B------:R-:W4:Y:S01]  /*18900*/  LDL.LU R7, [R1+0x3c] ;  /* 0x00003c0001077983 */ /* 0x000f220000300800 */
[----:B--2---:R-:W-:Y:S03]  /*18910*/  HMMA.16816.F32.BF16 R20, R20, R10, R12 ;  /* 0x0000000a1414723c */ /* 0x004fe6000004180c */
[----:B------:R-:W2:Y:S04]  /*18920*/  LDL.LU.64 R14, [R1+0x2230] ;  /* 0x00223000010e7983 */ /* 0x000ea80000300a00 */
[----:B------:R-:W2:Y:S04]  /*18930*/  LDL.LU.64 R12, [R1+0x2228] ;  /* 0x00222800010c7983 */ /* 0x000ea80000300a00 */
[----:B------:R-:W2:Y:S04]  /*18940*/  LDL.LU.64 R10, [R1+0x2220] ;  /* 0x00222000010a7983 */ /* 0x000ea80000300a00 */
[----:B------:R-:W3:Y:S04]  /*18950*/  LDL.LU.64 R8, [R1+0x2218] ;  /* 0x0022180001087983 */ /* 0x000ee80000300a00 */
[----:B------:R0:W-:Y:S04]  /*18960*/  STL.64 [R1+0x21a0], R22 ;  /* 0x0021a01601007387 */ /* 0x0001e80000100a00 */
[----:B------:R2:W-:Y:S01]  /*18970*/  STL.64 [R1+0x2198], R20 ;  /* 0x0021981401007387 */ /* 0x0005e20000100a00 */
[----:B0-----:R-:W-:-:S02]  /*18980*/  MOV R22, R29 ;  /* 0x0000001d00167202 */ /* 0x001fc40000000f00 */
[----:B------:R-:W-:Y:S02]  /*18990*/  MOV R23, R2 ;  /* 0x0000000200177202 */ /* 0x000fe40000000f00 */
[----:B--2---:R-:W-:Y:S01]  /*189a0*/  MOV R20, R10 ;  /* 0x0000000a00147202 */ /* 0x004fe20000000f00 */
[----:B------:R-:W-:Y:S01]  /*189b0*/  IMAD.MOV.U32 R21, RZ, RZ, R11 ;  /* 0x000000ffff157224 */ /* 0x000fe200078e000b */
[----:B------:R-:W3:Y:S04]  /*189c0*/  LDL.LU R10, [R1+0x2214] ;  /* 0x00221400010a7983 */ /* 0x000ee80000300800 */
[----:B------:R-:W3:Y:S04]  /*189d0*/  LDL.LU R11, [R1+0x2210] ;  /* 0x00221000010b7983 */ /* 0x000ee80000300800 */
[----:B------:R-:W2:Y:S04]  /*189e0*/  LDL.LU R29, [R1+0x220c] ;  /* 0x00220c00011d7983 */ /* 0x000ea80000300800 */
[----:B------:R-:W2:Y:S04]  /*189f0*/  LDL.LU R2, [R1+0x2208] ;  /* 0x0022080001027983 */ /* 0x000ea80000300800 */
[----:B------:R-:W-:Y:S04]  /*18a00*/  STL.64 [R1+0x21b0], R22 ;  /* 0x0021b01601007387 */ /* 0x000fe80000100a00 */
[----:B------:R0:W-:Y:S04]  /*18a10*/  STL.64 [R1+0x21a8], R20 ;  /* 0x0021a81401007387 */ /* 0x0001e80000100a00 */
[----:B0-----:R-:W3:Y:S04]  /*18a20*/  LDL.LU R20, [R1+0xf0] ;  /* 0x0000f00001147983 */ /* 0x001ee80000300800 */
[----:B------:R-:W3:Y:S02]  /*18a30*/  LDL.LU R21, [R1+0xf4] ;  /* 0x0000f40001157983 */ /* 0x000ee40000300800 */
[----:B---3--:R-:W-:-:S15]  /*18a40*/  HMMA.16816.F32.BF16 R12, R8, R20, R12 ;  /* 0x00000014080c723c */ /* 0x008fde000004180c */
[----:B------:R-:W-:-:S04]  /*18a50*/  NOP ;  /* 0x0000000000007918 */ /* 0x000fc80000000000 */
[----:B------:R-:W-:Y:S04]  /*18a60*/  STL.64 [R1+0x60], R12 ;  /* 0x0000600c01007387 */ /* 0x000fe80000100a00 */
[----:B------:R0:W-:Y:S04]  /*18a70*/  STL.64 [R1+0x68], R14 ;  /* 0x0000680e01007387 */ /* 0x0001e80000100a00 */
[----:B0-----:R-:W3:Y:S04]  /*18a80*/  LDL.LU.64 R14, [R1+0x2200] ;  /* 0x00220000010e7983 */ /* 0x001ee80000300a00 */
[----:B------:R-:W3:Y:S02]  /*18a90*/  LDL.LU.64 R12, [R1+0x21f8] ;  /* 0x0021f800010c7983 */ /* 0x000ee40000300a00 */
[----:B---3--:R-:W-:-:S15]  /*18aa0*/  HMMA.16816.F32.BF16 R12, R8, R16, R12 ;  /* 0x00000010080c723c */ /* 0x008fde000004180c */
[----:B------:R-:W-:-:S04]  /*18ab0*/  NOP ;  /* 0x0000000000007918 */ /* 0x000fc80000000000 */
[----:B------:R-:W-:Y:S04]  /*18ac0*/  STL.64 [R1+0xe0], R12 ;  /* 0x0000e00c01007387 */ /* 0x000fe80000100a00 */
[----:B------:R0:W-:Y:S04]  /*18ad0*/  STL.64 [R1+0xe8], R14 ;  /* 0x0000e80e01007387 */ /* 0x0001e80000100a00 */
[----:B0-----:R-:W3:Y:S04]  /*18ae0*/  LDL.LU.64 R14, [R1+0x21f0] ;  /* 0x0021f000010e7983 */ /* 0x001ee80000300a00 */
[----:B------:R-:W4:Y:S04]  /*18af0*/  LDL.LU.64 R12, [R1+0x21e8] ;  /* 0x0021e800010c7983 */ /* 0x000f280000300a00 */
[----:B------:R0:W-:Y:S02]  /*18b00*/  STL.64 [R1+0x21b8], R16 ;  /* 0x0021b81001007387 */ /* 0x0001e40000100a00 */
[----:B0-----:R-:W-:Y:S01]  /*18b10*/  MOV R16, R28 ;  /* 0x0000001c00107202 */ /* 0x001fe20000000f00 */
[----:B------:R-:W-:Y:S01]  /*18b20*/  IMAD.MOV.U32 R17, RZ, RZ, R3 ;  /* 0x000000ffff117224 */ /* 0x000fe200078e0003 */
[----:B------:R-:W2:Y:S04]  /*18b30*/  LDL.LU R28, [R1+0x21e4] ;  /* 0x0021e400011c7983 */ /* 0x000ea80000300800 */
[----:B------:R-:W2:Y:S01]  /*18b40*/  LDL.LU R3, [R1+0x21e0] ;  /* 0x0021e00001037983 */ /* 0x000ea20000300800 */
[----:B----4-:R-:W-:Y:S01]  /*18b50*/  HMMA.16816.F32.BF16 R4, R8, R12, R4 ;  /* 0x0000000c0804723c */ /* 0x010fe20000041804 */
[----:B------:R-:W-:Y:S01]  /*18b60*/  MOV R23, R12 ;  /* 0x0000000c00177202 */ /* 0x000fe20000000f00 */
[----:B------:R-:W-:-:S02]  /*18b70*/  IMAD.MOV.U32 R22, RZ, RZ, R13 ;  /* 0x000000ffff167224 */ /* 0x000fc400078e000d */
[----:B------:R-:W4:Y:S01]  /*18b80*/  LDL.LU.64 R12, [R1+0x21d8] ;  /* 0x0021d800010c7983 */ /* 0x000f220000300a00 */
[----:B---3--:R-:W-:Y:S02]  /*18b90*/  MOV R18, R15 ;  /* 0x0000000f00127202 */ /* 0x008fe40000000f00 */
[----:B------:R-:W-:Y:S01]  /*18ba0*/  MOV R19, R14 ;  /* 0x0000000e00137202 */ /* 0x000fe20000000f00 */
[----:B----4-:R-:W-:Y:S01]  /*18bb0*/  HMMA.16816.F32.BF16 R8, R8, R12, R24 ;  /* 0x0000000c0808723c */ /* 0x010fe20000041818 */
[----:B------:R-:W3:Y:S01]  /*18bc0*/  LDL.LU R27, [R1+0x21d0] ;  /* 0x0021d000011b7983 */ /* 0x000ee20000300800 */
[----:B------:R-:W-:Y:S02]  /*18bd0*/  MOV R25, R12 ;  /* 0x0000000c00197202 */ /* 0x000fe40000000f00 */
[----:B------:R-:W-:-:S15]  /*18be0*/  MOV R24, R13 ;  /* 0x0000000d00187202 */ /* 0x000fde0000000f00 */
[----:B------:R0:W-:Y:S04]  /*18bf0*/  STL.64 [R1+0x50], R8 ;  /* 0x0000500801007387 */ /* 0x0001e80000100a00 */
[----:B------:R-:W-:Y:S04]  /*18c00*/  STL.64 [R1+0x58], R10 ;  /* 0x0000580a01007387 */ /* 0x000fe80000100a00 */
[----:B------:R-:W4:Y:S04]  /*18c10*/  LDL.LU.64 R14, [R1+0x21c8] ;  /* 0x0021c800010e7983 */ /* 0x000f280000300a00 */
[----:B------:R-:W4:Y:S01]  /*18c20*/  LDL.LU.64 R12, [R1+0x21c0] ;  /* 0x0021c000010c7983 */ /* 0x000f220000300a00 */
[----:B0-----:R-:W-:Y:S01]  /*18c30*/  MOV R8, R23 ;  /* 0x0000001700087202 */ /* 0x001fe20000000f00 */
[----:B------:R-:W-:-:S02]  /*18c40*/  IMAD.MOV.U32 R9, RZ, RZ, R22 ;  /* 0x000000ffff097224 */ /* 0x000fc400078e0016 */
[----:B----4-:R-:W-:Y:S01]  /*18c50*/  HMMA.16816.F32.BF16 R20, R12, R20, R16 ;  /* 0x000000140c14723c */ /* 0x010fe20000041810 */
[----:B------:R-:W4:-:S15]  /*18c60*/  LDL.LU.64 R16, [R1+0x21b8] ;  /* 0x0021b80001107983 */ /* 0x000f1e0000300a00 */
[----:B------:R-:W-:-:S03]  /*18c70*/  NOP ;  /* 0x0000000000007918 */ /* 0x000fc60000000000 */
[----:B------:R-:W-:Y:S04]  /*18c80*/  STL.64 [R1+0xa0], R20 ;  /* 0x0000a01401007387 */ /* 0x000fe80000100a00 */
[----:B------:R0:W-:Y:S04]  /*18c90*/  STL.64 [R1+0xa8], R22 ;  /* 0x0000a81601007387 */ /* 0x0001e80000100a00 */
[----:B0-----:R-:W4:Y:S04]  /*18ca0*/  LDL.LU.64 R22, [R1+0x21b0] ;  /* 0x0021b00001167983 */ /* 0x001f280000300a00 */
[----:B------:R-:W4:Y:S02]  /*18cb0*/  LDL.LU.64 R20, [R1+0x21a8] ;  /* 0x0021a80001147983 */ /* 0x000f240000300a00 */
[----:B----4-:R-:W-:Y:S02]  /*18cc0*/  HMMA.16816.F32.BF16 R16, R12, R16, R20 ;  /* 0x000000100c10723c */ /* 0x010fe40000041814 */
[----:B------:R-:W4:Y:S04]  /*18cd0*/  LDL.LU.64 R22, [R1+0x21a0] ;  /* 0x0021a00001167983 */ /* 0x000f280000300a00 */
[----:B------:R-:W4:-:S13]  /*18ce0*/  LDL.LU.64 R20, [R1+0x2198] ;  /* 0x0021980001147983 */ /* 0x000f1a0000300a00 */
[----:B------:R-:W-:Y:S04]  /*18cf0*/  STL.64 [R1+0xc0], R16 ;  /* 0x0000c01001007387 */ /* 0x000fe80000100a00 */
[----:B------:R0:W-:Y:S04]  /*18d00*/  STL.64 [R1+0xc8], R18 ;  /* 0x0000c81201007387 */ /* 0x0001e80000100a00 */
[----:B0-----:R-:W2:Y:S04]  /*18d10*/  LDL.LU.64 R18, [R1+0x2190] ;  /* 0x0021900001127983 */ /* 0x001ea80000300a00 */
[----:B------:R-:W2:Y:S02]  /*18d20*/  LDL.LU.64 R16, [R1+0x2188] ;  /* 0x0021880001107983 */ /* 0x000ea40000300a00 */
[----:B--2---:R-:W-:Y:S02]  /*18d30*/  HMMA.16816.F32.BF16 R16, R12, R8, R16 ;  /* 0x000000080c10723c */ /* 0x004fe40000041810 */
[----:B---3--:R-:W0:Y:S04]  /*18d40*/  LDSM.16.MT88.4 R8, [R27+UR6+0x13800] ;  /* 0x013800061b08783b */ /* 0x008e280008004200 */
[----:B0-----:R0:W-:Y:S04]  /*18d50*/  STL.64 [R1+0x20f8], R10 ;  /* 0x0020f80a01007387 */ /* 0x0011e80000100a00 */
[----:B------:R1:W-:Y:S04]  /*18d60*/  STL.64 [R1+0x20f0], R8 ;  /* 0x0020f00801007387 */ /* 0x0003e80000100a00 */
[----:B0-----:R-:W2:Y:S01]  /*18d70*/  LDL.LU R10, [R1+0x118] ;  /* 0x00011800010a7983 */ /* 0x001ea20000300800 */
[----:B-1----:R-:W-:-:S02]  /*18d80*/  MOV R8, R25 ;  /* 0x0000001900087202 */ /* 0x002fc40000000f00 */
[----:B------:R-:W-:-:S07]  /*18d90*/  MOV R9, R24 ;  /* 0x0000001800097202 */ /* 0x000fce0000000f00 */
[----:B----4-:R-:W-:Y:S01]  /*18da0*/  HMMA.16816.F32.BF16 R12, R12, R8, R20 ;  /* 0x000000080c0c723c */ /* 0x010fe20000041814 */
[----:B------:R-:W-:Y:S01]  /*18db0*/  IMAD.MOV.U32 R11, RZ, RZ, R29 ;  /* 0x000000ffff0b7224 */ /* 0x000fe200078e001d */
[----:B--2---:R0:W-:Y:S02]  /*18dc0*/  STL [R1+0x2140], R10 ;  /* 0x0021400a01007387 */ /* 0x0041e40000100800 */
[----:B0-----:R-:W-:Y:S02]  /*18dd0*/  MOV R10, R27 ;  /* 0x0000001b000a7202 */ /* 0x001fe40000000f00 */
[----:B------:R-:W0:Y:S04]  /*18de0*/  LDSM.16.M88.4 R24, [R3+UR6+0x8180] ;  /* 0x008180060318783b */ /* 0x000e280008000200 */
[----:B------:R-:W-:Y:S01]  /*18df0*/  STL [R1+0x2144], R11 ;  /* 0x0021440b01007387 */ /* 0x000fe20000100800 */
[----:B0-----:R-:W-:-:S03]  /*18e00*/  MOV R29, R25 ;  /* 0x00000019001d7202 */ /* 0x001fc60000000f00 */
[----:B------:R-:W-:Y:S04]  /*18e10*/  STL [R1+0x80], R24 ;  /* 0x0000801801007387 */ /* 0x000fe80000100800 */
[----:B------:R0:W-:Y:S04]  /*18e20*/  STL.64 [R1+0x88], R26 ;  /* 0x0000881a01007387 */ /* 0x0001e80000100a00 */
[----:B0-----:R-:W2:Y:S04]  /*18e30*/  LDL.LU.64 R26, [R1+0x2180] ;  /* 0x00218000011a7983 */ /* 0x001ea80000300a00 */
[----:B------:R-:W2:Y:S04]  /*18e40*/  LDL.LU.64 R24, [R1+0x2178] ;  /* 0x0021780001187983 */ /* 0x000ea80000300a00 */
[----:B------:R0:W-:Y:S04]  /*18e50*/  STL [R1+0x2148], R29 ;  /* 0x0021481d01007387 */ /* 0x0001e80000100800 */
[----:B------:R-:W-:Y:S04]  /*18e60*/  STL.64 [R1], R12 ;  /* 0x0000000c01007387 */ /* 0x000fe80000100a00 */
[----:B------:R-:W3:Y:S01]  /*18e70*/  LDL.LU R23, [R1+0x148] ;  /* 0x0001480001177983 */ /* 0x000ee20000300800 */
[----:B0-----:R-:W-:Y:S01]  /*18e80*/  MOV R29, R10 ;  /* 0x0000000a001d7202 */ /* 0x001fe20000000f00 */
[----:B------:R-:W-:Y:S01]  /*18e90*/  IMAD.MOV.U32 R10, RZ, RZ, R15 ;  /* 0x000000ffff0a7224 */ /* 0x000fe200078e000f */
[----:B------:R-:W-:-:S04]  /*18ea0*/  MOV R11, R14 ;  /* 0x0000000e000b7202 */ /* 0x000fc80000000f00 */
[----:B------:R-:W-:Y:S04]  /*18eb0*/  STL [R1+0x2150], R10 ;  /* 0x0021500a01007387 */ /* 0x000fe80000100800 */
[----:B------:R-:W-:Y:S01]  /*18ec0*/  STL [R1+0x214c], R11 ;  /* 0x00214c0b01007387 */ /* 0x000fe20000100800 */
[----:B------:R-:W-:-:S03]  /*18ed0*/  MOV R21, R29 ;  /* 0x0000001d00157202 */ /* 0x000fc60000000f00 */
[----:B------:R-:W-:Y:S04]  /*18ee0*/  LDSM.16.M88.4 R8, [R3+UR6+0x180] ;  /* 0x000180060308783b */ /* 0x000fe80008000200 */
[----:B---3--:R-:W0:Y:S04]  /*18ef0*/  LDSM.16.MT88.4 R12, [R23+UR6+0x13800] ;  /* 0x01380006170c783b */ /* 0x008e280008004200 */
[----:B------:R1:W-:Y:S04]  /*18f00*/  STL [R1+0x2154], R23 ;  /* 0x0021541701007387 */ /* 0x0003e80000100800 */
[----:B-1----:R-:W3:Y:S04]  /*18f10*/  LDL.LU.64 R22, [R1+0xf8] ;  /* 0x0000f80001167983 */ /* 0x002ee80000300a00 */
[----:B---3--:R1:W-:Y:S02]  /*18f20*/  STL.64 [R1+0x2160], R22 ;  /* 0x0021601601007387 */ /* 0x0083e40000100a00 */
[----:B-1----:R-:W-:-:S02]  /*18f30*/  MOV R22, R28 ;  /* 0x0000001c00167202 */ /* 0x002fc40000000f00 */
[----:B------:R-:W-:-:S07]  /*18f40*/  MOV R23, R2 ;  /* 0x0000000200177202 */ /* 0x000fce0000000f00 */
[----:B--2---:R-:W-:Y:S01]  /*18f50*/  HMMA.16816.F32.BF16 R4, R24, R22, R4 ;  /* 0x000000161804723c */ /* 0x004fe20000041804 */
[----:B------:R-:W-:Y:S04]  /*18f60*/  STL [R1+0x2158], R21 ;  /* 0x0021581501007387 */ /* 0x000fe80000100800 */
[----:B0-----:R-:W-:Y:S04]  /*18f70*/  STL [R1+0x20e8], R12 ;  /* 0x0020e80c01007387 */ /* 0x001fe80000100800 */
[----:B------:R-:W-:Y:S04]  /*18f80*/  STL [R1+0x20e4], R13 ;  /* 0x0020e40d01007387 */ /* 0x000fe80000100800 */
[----:B------:R-:W-:Y:S04]  /*18f90*/  STL [R1+0x20e0], R14 ;  /* 0x0020e00e01007387 */ /* 0x000fe80000100800 */
[----:B------:R-:W-:Y:S02]  /*18fa0*/  STL [R1+0x20dc], R15 ;  /* 0x0020dc0f01007387 */ /* 0x000fe40000100800 */
[----:B------:R-:W-:-:S02]  /*18fb0*/  IMAD.MOV.U32 R29, RZ, RZ, R7 ;  /* 0x000000ffff1d7224 */ /* 0x000fc400078e0007 */
[----:B------:R-:W-:Y:S04]  /*18fc0*/  STL.64 [R1+0x40], R4 ;  /* 0x0000400401007387 */ /* 0x000fe80000100a00 */
[----:B------:R-:W-:Y:S04]  /*18fd0*/  STL [R1+0x48], R6 ;  /* 0x0000480601007387 */ /* 0x000fe80000100800 */
[----:B------:R-:W0:Y:S04]  /*18fe0*/  LDSM.16.M88.4 R4, [R3+UR6+0x4180] ;  /* 0x004180060304783b */ /* 0x000e280008000200 */
[----:B------:R-:W-:Y:S04]  /*18ff0*/  STL.64 [R1+0xb0], R8 ;  /* 0x0000b00801007387 */ /* 0x000fe80000100a00 */
[----:B------:R-:W-:Y:S01]  /*19000*/  STL.64 [R1+0xb8], R10 ;  /* 0x0000b80a01007387 */ /* 0x000fe20000100a00 */
[----:B0-----:R-:W-:-:S03]  /*19010*/  MOV R12, R5 ;  /* 0x00000005000c7202 */ /* 0x001fc60000000f00 */
[----:B------:R-:W-:Y:S01]  /*19020*/  STL [R1+0x20], R4 ;  /* 0x0000200401007387 */ /* 0x000fe20000100800 */
[----:B------:R-:W-:Y:S02]  /*19030*/  MOV R28, R6 ;  /* 0x00000006001c7202 */ /* 0x000fe40000000f00 */
[----:B------:R-:W-:Y:S02]  /*19040*/  MOV R2, R7 ;  /* 0x0000000700027202 */ /* 0x000fe40000000f00 */
[----:B------:R-:W0:Y:S04]  /*19050*/  LDSM.16.M88.4 R4, [R3+UR6+0xc180] ;  /* 0x00c180060304783b */ /* 0x000e280008000200 */
[----:B------:R-:W-:Y:S04]  /*19060*/  STL [R1+0x2120], R12 ;  /* 0x0021200c01007387 */ /* 0x000fe80000100800 */
[----:B------:R-:W2:Y:S04]  /*19070*/  LDL.LU.64 R14, [R1+0x108] ;  /* 0x00010800010e7983 */ /* 0x000ea80000300a00 */
[----:B------:R-:W-:Y:S04]  /*19080*/  STL [R1+0x20b4], R2 ;  /* 0x0020b40201007387 */ /* 0x000fe80000100800 */
[----:B------:R-:W-:Y:S04]  /*19090*/  STL [R1+0x20b0], R28 ;  /* 0x0020b01c01007387 */ /* 0x000fe80000100800 */
[----:B0-----:R0:W-:Y:S01]  /*190a0*/  STL.64 [R1+0x98], R6 ;  /* 0x0000980601007387 */ /* 0x0011e20000100a00 */
[----:B------:R-:W-:Y:S01]  /*190b0*/  IMAD.MOV.U32 R11, RZ, RZ, R4 ;  /* 0x000000ffff0b7224 */ /* 0x000fe200078e0004 */
[----:B------:R-:W-:-:S02]  /*190c0*/  MOV R10, R5 ;  /* 0x00000005000a7202 */ /* 0x000fc40000000f00 */
[----:B0-----:R-:W3:Y:S04]  /*190d0*/  LDL.LU.64 R6, [R1+0x2170] ;  /* 0x0021700001067983 */ /* 0x001ee80000300a00 */
[----:B------:R-:W3:Y:S02]  /*190e0*/  LDL.LU.64 R4, [R1+0x2168] ;  /* 0x0021680001047983 */ /* 0x000ee40000300a00 */
[----:B---3--:R-:W-:Y:S02]  /*190f0*/  HMMA.16816.F32.BF16 R16, R4, R22, R16 ;  /* 0x000000160410723c */ /* 0x008fe40000041810 */
[----:B------:R-:W3:Y:S04]  /*19100*/  LDL.LU.64 R22, [R1+0x2160] ;  /* 0x0021600001167983 */ /* 0x000ee80000300a00 */
[----:B------:R-:W4:-:S13]  /*19110*/  LDL.LU R21, [R1+0x2158] ;  /* 0x0021580001157983 */ /* 0x000f1a0000300800 */
[----:B------:R-:W-:Y:S01]  /*19120*/  MOV R9, R16 ;  /* 0x0000001000097202 */ /* 0x000fe20000000f00 */
[----:B------:R-:W-:Y:S01]  /*19130*/  IMAD.MOV.U32 R3, RZ, RZ, R18 ;  /* 0x000000ffff037224 */ /* 0x000fe200078e0012 */
[----:B------:R-:W-:Y:S02]  /*19140*/  MOV R8, R17 ;  /* 0x0000001100087202 */ /* 0x000fe40000000f00 */
[----:B------:R-:W-:Y:S02]  /*19150*/  MOV R2, R19 ;  /* 0x0000001300027202 */ /* 0x000fe40000000f00 */
[----:B----4-:R-:W0:Y:S04]  /*19160*/  LDSM.16.MT88.4 R16, [R21+UR6+0x13c00] ;  /* 0x013c00061510783b */ /* 0x010e280008004200 */
[----:B0-----:R-:W-:Y:S04]  /*19170*/  STL.64 [R1+0x2040], R18 ;  /* 0x0020401201007387 */ /* 0x001fe80000100a00 */
[----:B------:R0:W-:Y:S02]  /*19180*/  STL.64 [R1+0x2038], R16 ;  /* 0x0020381001007387 */ /* 0x0001e40000100a00 */
[----:B0-----:R-:W-:-:S02]  /*19190*/  MOV R16, R11 ;  /* 0x0000000b00107202 */ /* 0x001fc40000000f00 */
[----:B------:R-:W-:-:S05]  /*191a0*/  MOV R17, R10 ;  /* 0x0000000a00117202 */ /* 0x000fca0000000f00 */
[----:B------:R0:W-:Y:S04]  /*191b0*/  STL.64 [R1+0x20a8], R16 ;  /* 0x0020a81001007387 */ /* 0x0001e80000100a00 */
[----:B0-----:R-:W4:Y:S04]  /*191c0*/  LDL.LU R16, [R1+0x60] ;  /* 0x0000600001107983 */ /* 0x001f280000300800 */
[----:B------:R-:W4:Y:S04]  /*191d0*/  LDL.LU R17, [R1+0x64] ;  /* 0x0000640001117983 */ /* 0x000f280000300800 */
[----:B------:R-:W4:Y:S04]  /*191e0*/  LDL.LU R18, [R1+0x68] ;  /* 0x0000680001127983 */ /* 0x000f280000300800 */
[----:B------:R-:W4:Y:S01]  /*191f0*/  LDL.LU R19, [R1+0x6c] ;  /* 0x00006c0001137983 */ /* 0x000f220000300800 */
[----:B---3--:R-:W-:Y:S01]  /*19200*/  MOV R11, R23 ;  /* 0x00000017000b7202 */ /* 0x008fe20000000f00 */
[----:B----4-:R-:W-:Y:S02]  /*19210*/  HMMA.16816.F32.BF16 R16, R24, R22, R16 ;  /* 0x000000161810723c */ /* 0x010fe40000041810 */
[----:B------:R-:W3:Y:S01]  /*19220*/  LDL.LU R23, [R1+0x2154] ;  /* 0x0021540001177983 */ /* 0x000ee20000300800 */
[----:B------:R-:W-:-:S15]  /*19230*/  IMAD.MOV.U32 R10, RZ, RZ, R22 ;  /* 0x000000ffff0a7224 */ /* 0x000fde00078e0016 */
[----:B------:R-:W-:Y:S01]  /*19240*/  NOP ;  /* 0x0000000000007918 */ /* 0x000fe20000000000 */
[----:B------:R0:W-:Y:S04]  /*19250*/  STL [R1+0x20c4], R16 ;  /* 0x0020c41001007387 */ /* 0x0001e80000100800 */
[----:B------:R1:W-:Y:S04]  /*19260*/  STL [R1+0x20c0], R17 ;  /* 0x0020c01101007387 */ /* 0x0003e80000100800 */
[----:B------:R4:W-:Y:S04]  /*19270*/  STL [R1+0x20bc], R18 ;  /* 0x0020bc1201007387 */ /* 0x0009e80000100800 */
[----:B------:R2:W-:Y:S04]  /*19280*/  STL [R1+0x20b8], R19 ;  /* 0x0020b81301007387 */ /* 0x0005e80000100800 */
[----:B0-----:R-:W3:Y:S04]  /*19290*/  LDL.LU R16, [R1+0x50] ;  /* 0x0000500001107983 */ /* 0x001ee80000300800 */
[----:B-1----:R-:W3:Y:S04]  /*192a0*/  LDL.LU R17, [R1+0x54] ;  /* 0x0000540001117983 */ /* 0x002ee80000300800 */
[----:B----4-:R-:W4:Y:S04]  /*192b0*/  LDL.LU R18, [R1+0x58] ;  /* 0x0000580001127983 */ /* 0x010f280000300800 */
[----:B--2---:R-:W4:Y:S04]  /*192c0*/  LDL.LU R19, [R1+0x5c] ;  /* 0x00005c0001137983 */ /* 0x004f280000300800 */
[----:B------:R-:W-:Y:S04]  /*192d0*/  STL [R1+0x20d8], R0 ;  /* 0x0020d80001007387 */ /* 0x000fe80000100800 */
[----:B---3--:R-:W0:Y:S04]  /*192e0*/  LDSM.16.MT88.4 R20, [R23+UR6+0x13c00] ;  /* 0x013c00061714783b */ /* 0x008e280008004200 */
[----:B0-----:R-:W-:Y:S04]  /*192f0*/  STL.64 [R1+0x2030], R22 ;  /* 0x0020301601007387 */ /* 0x001fe80000100a00 */
[----:B------:R0:W-:Y:S04]  /*19300*/  STL.64 [R1+0x2028], R20 ;  /* 0x0020281401007387 */ /* 0x0001e80000100a00 */
[----:B0-----:R-:W2:Y:S04]  /*19310*/  LDL.LU R20, [R1+0xe0] ;  /* 0x0000e00001147983 */ /* 0x001ea80000300800 */
[----:B------:R-:W2:Y:S04]  /*19320*/  LDL.LU R21, [R1+0xe4] ;  /* 0x0000e40001157983 */ /* 0x000ea80000300800 */
[----:B------:R-:W2:Y:S04]  /*19330*/  LDL.LU R22, [R1+0xe8] ;  /* 0x0000e80001167983 */ /* 0x000ea80000300800 */
[----:B------:R-:W2:Y:S01]  /*19340*/  LDL.LU R23, [R1+0xec] ;  /* 0x0000ec0001177983 */ /* 0x000ea20000300800 */
[----:B------:R-:W-:-:S02]  /*19350*/  MOV R28, R14 ;  /* 0x0000000e001c7202 */ /* 0x000fc40000000f00 */
[----:B------:R-:W-:Y:S01]  /*19360*/  MOV R0, R15 ;  /* 0x0000000f00007202 */ /* 0x000fe20000000f00 */
[----:B------:R-:W-:Y:S01]  /*19370*/  BAR.SYNC.DEFER_BLOCKING 0x0 ;  /* 0x0000000000007b1d */ /* 0x000fe20000010000 */
[----:B--2---:R-:W-:-:S15]  /*19380*/  HMMA.16816.F32.BF16 R20, R24, R14, R20 ;  /* 0x0000000e1814723c */ /* 0x004fde0000041814 */
[----:B------:R-:W-:-:S04]  /*19390*/  NOP ;  /* 0x0000000000007918 */ /* 0x000fc80000000000 */
[----:B------:R-:W-:Y:S04]  /*193a0*/  STL.64 [R1+0x60], R20 ;  /* 0x0000601401007387 */ /* 0x000fe80000100a00 */
[----:B------:R-:W-:Y:S04]  /*193b0*/  STL.64 [R1+0x68], R22 ;  /* 0x0000681601007387 */ /* 0x000fe80000100a00 */
[----:B------:R-:W2:Y:S04]  /*193c0*/  LDL.LU R12, [R1+0xc0] ;  /* 0x0000c000010c7983 */ /* 0x000ea80000300800 */
[----:B------:R-:W2:Y:S04]  /*193d0*/  LDL.LU R13, [R1+0xc4] ;  /* 0x0000c400010d7983 */ /* 0x000ea80000300800 */
[----:B------:R-:W3:Y:S04]  /*193e0*/  LDL.LU R14, [R1+0xc8] ;  /* 0x0000c800010e7983 */ /* 0x000ee80000300800 */
[----:B------:R-:W3:Y:S04]  /*193f0*/  LDL.LU R15, [R1+0xcc] ;  /* 0x0000cc00010f7983 */ /* 0x000ee80000300800 */
[----:B---3--:R0:W-:Y:S04]  /*19400*/  STL.64 [R1+0x2130], R14 ;  /* 0x0021300e01007387 */ /* 0x0081e80000100a00 */
[----:B--2---:R-:W-:Y:S01]  /*19410*/  STL.64 [R1+0x2128], R12 ;  /* 0x0021280c01007387 */ /* 0x004fe20000100a00 */
[----:B0-----:R-:W-:Y:S01]  /*19420*/  IMAD.MOV.U32 R14, RZ, RZ, R10 ;  /* 0x000000ffff0e7224 */ /* 0x001fe200078e000a */
[----:B------:R-:W-:-:S02]  /*19430*/  MOV R15, R11 ;  /* 0x0000000b000f7202 */ /* 0x000fc40000000f00 */
[----:B------:R-:W2:Y:S04]  /*19440*/  LDL.LU R10, [R1+0x2150] ;  /* 0x00215000010a7983 */ /* 0x000ea80000300800 */
[----:B------:R-:W3:Y:S04]  /*19450*/  LDL.LU R11, [R1+0x214c] ;  /* 0x00214c00010b7983 */ /* 0x000ee80000300800 */
[----:B------:R-:W2:Y:S04]  /*19460*/  LDL.LU R20, [R1+0x40] ;  /* 0x0000400001147983 */ /* 0x000ea80000300800 */
[----:B------:R-:W2:Y:S04]  /*19470*/  LDL.LU R21, [R1+0x44] ;  /* 0x0000440001157983 */ /* 0x000ea80000300800 */
[----:B------:R-:W2:Y:S01]  /*19480*/  LDL.LU R22, [R1+0x48] ;  /* 0x0000480001167983 */ /* 0x000ea20000300800 */
[----:B------:R-:W-:-:S03]  /*19490*/  MOV R23, R29 ;  /* 0x0000001d00177202 */ /* 0x000fc60000000f00 */
[----:B------:R-:W3:Y:S04]  /*194a0*/  LDL.LU R29, [R1+0x2148] ;  /* 0x00214800011d7983 */ /* 0x000ee80000300800 */
[----:B--2---:R-:W-:Y:S04]  /*194b0*/  STL.64 [R1+0x2108], R22 ;  /* 0x0021081601007387 */ /* 0x004fe80000100a00 */
[----:B------:R0:W-:Y:S04]  /*194c0*/  STL.64 [R1+0x2100], R20 ;  /* 0x0021001401007387 */ /* 0x0001e80000100a00 */
[----:B0-----:R-:W2:Y:S04]  /*194d0*/  LDL.LU R20, [R1] ;  /* 0x0000000001147983 */ /* 0x001ea80000300800 */
[----:B------:R-:W2:Y:S01]  /*194e0*/  LDL.LU R21, [R1+0x4] ;  /* 0x0000040001157983 */ /* 0x000ea20000300800 */
[----:B---3--:R-:W-:Y:S01]  /*194f0*/  MOV R22, R11 ;  /* 0x0000000b00167202 */ /* 0x008fe20000000f00 */
[----:B------:R-:W-:-:S02]  /*19500*/  IMAD.MOV.U32 R23, RZ, RZ, R10 ;  /* 0x000000ffff177224 */ /* 0x000fc400078e000a */
[----:B------:R-:W4:Y:S04]  /*19510*/  LDL.LU R11, [R1+0x2144] ;  /* 0x00214400010b7983 */ /* 0x000f280000300800 */
[----:B------:R-:W4:Y:S04]  /*19520*/  LDL.LU R10, [R1+0x2140] ;  /* 0x00214000010a7983 */ /* 0x000f280000300800 */
[----:B------:R0:W-:Y:S02]  /*19530*/  STL.64 [R1+0x2118], R22 ;  /* 0x0021181601007387 */ /* 0x0001e40000100a00 */
[----:B0-----:R-:W-:-:S02]  /*19540*/  MOV R22, R28 ;  /* 0x0000001c00167202 */ /* 0x001fc40000000f00 */
[----:B------:R-:W-:Y:S01]  /*19550*/  MOV R23, R0 ;  /* 0x0000000000177202 */ /* 0x000fe20000000f00 */
[----:B--2---:R0:W-:Y:S04]  /*19560*/  STL.64 [R1+0x2110], R20 ;  /* 0x0021101401007387 */ /* 0x0041e80000100a00 */
[----:B------:R1:W-:Y:S04]  /*19570*/  STL.64 [R1+0x2138], R22 ;  /* 0x0021381601007387 */ /* 0x0003e80000100a00 */
[----:B0-----:R-:W2:Y:S04]  /*19580*/  LDL.LU R20, [R1+0xa0] ;  /* 0x0000a00001147983 */ /* 0x001ea80000300800 */
[----:B------:R-:W2:Y:S04]  /*19590*/  LDL.LU R21, [R1+0xa4] ;  /* 0x0000a40001157983 */ /* 0x000ea80000300800 */
[----:B-1----:R-:W2:Y:S04]  /*195a0*/  LDL.LU R22, [R1+0xa8] ;  /* 0x0000a80001167983 */ /* 0x002ea80000300800 */
[----:B------:R-:W2:Y:S01]  /*195b0*/  LDL.LU R23, [R1+0xac] ;  /* 0x0000ac0001177983 */ /* 0x000ea20000300800 */
[----:B----4-:R-:W-:-:S15]  /*195c0*/  HMMA.16816.F32.BF16 R24, R24, R10, R16 ;  /* 0x0000000a1818723c */ /* 0x010fde0000041810 */
[----:B------:R-:W-:-:S04]  /*195d0*/  NOP ;  /* 0x0000000000007918 */ /* 0x000fc80000000000 */
[----:B------:R-:W-:Y:S01]  /*195e0*/  MOV R18, R26 ;  /* 0x0000001a00127202 */ /* 0x000fe20000000f00 */
[----:B------:R-:W-:Y:S01]  /*195f0*/  IMAD.MOV.U32 R17, RZ, RZ, R25 ;  /* 0x000000ffff117224 */ /* 0x000fe200078e0019 */
[----:B------:R-:W-:Y:S02]  /*19600*/  MOV R19, R27 ;  /* 0x0000001b00137202 */ /* 0x000fe40000000f00 */
[----:B------:R-:W-:-:S03]  /*19610*/  MOV R16, R24 ;  /* 0x0000001800107202 */ /* 0x000fc60000000f00 */
[----:B------:R0:W-:Y:S01]  /*19620*/  STL.64 [R1+0x20d0], R18 ;  /* 0x0020d01201007387 */ /* 0x0001e20000100a00 */
[----:B------:R-:W-:-:S03]  /*19630*/  MOV R25, R29 ;  /* 0x0000001d00197202 */ /* 0x000fc60000000f00 */
[----:B------:R1:W-:Y:S04]  /*19640*/  STL.64 [R1+0x20c8], R16 ;  /* 0x0020c81001007387 */ /* 0x0003e80000100a00 */
[----:B------:R-:W3:Y:S01]  /*19650*/  LDL.LU R24, [R1+0x80] ;  /* 0x0000800001187983 */ /* 0x000ee20000300800 */
[----:B0-----:R-:W-:Y:S02]  /*19660*/  MOV R18, R3 ;  /* 0x0000000300127202 */ /* 0x001fe40000000f00 */
[----:B------:R-:W-:Y:S01]  /*19670*/  MOV R19, R2 ;  /* 0x0000000200137202 */ /* 0x000fe20000000f00 */
[----:B--2---:R-:W-:Y:S01]  /*19680*/  HMMA.16816.F32.BF16 R12, R4, R14, R20 ;  /* 0x0000000e040c723c */ /* 0x004fe20000041814 */
        /* <DEDUP_REMOVED lines=8> */
[----:B--2---:R-:W-:Y:S02]  /*19710*/  HMMA.16816.F32.BF16 R20, R4, R22, R12 ;  /* 0x000000160414723c */ /* 0x004fe4000004180c */
[----:B------:R-:W2:-:S15]  /*19720*/  LDL.LU R12, [R1+0x2120] ;  /* 0x00212000010c7983 */ /* 0x000e9e0000300800 */
[----:B------:R-:W-:Y:S02]  /*19730*/  NOP ;  /* 0x0000000000007918 */ /* 0x000fe40000000000 */
[----:B------:R-:W-:Y:S01]  /*19740*/  MOV R27, R22 ;  /* 0x00000016001b7202 */ /* 0x000fe20000000f00 */
[----:B------:R-:W-:Y:S01]  /*19750*/  IMAD.MOV.U32 R15, RZ, RZ, R20 ;  /* 0x000000ffff0f7224 */ /* 0x000fe200078e0014 */
[----:B------:R-:W-:Y:S02]  /*19760*/  MOV R26, R23 ;  /* 0x00000017001a7202 */ /* 0x000fe40000000f00 */
[----:B------:R-:W-:Y:S01]  /*19770*/  MOV R0, R21 ;  /* 0x0000001500007202 */ /* 0x000fe20000000f00 */
[----:B------:R-:W4:Y:S04]  /*19780*/  LDL.LU.64 R22, [R1+0x2118] ;  /* 0x0021180001167983 */ /* 0x000f280000300a00 */
[----:B------:R-:W4:Y:S01]  /*19790*/  LDL.LU.64 R20, [R1+0x2110] ;  /* 0x0021100001147983 */ /* 0x000f220000300a00 */
[----:B-1----:R-:W-:Y:S01]  /*197a0*/  MOV R16, R9 ;  /* 0x0000000900107202 */ /* 0x002fe20000000f00 */
[----:B------:R-:W-:-:S02]  /*197b0*/  IMAD.MOV.U32 R17, RZ, RZ, R8 ;  /* 0x000000ffff117224 */ /* 0x000fc400078e0008 */
[----:B----4-:R-:W-:Y:S01]  /*197c0*/  HMMA.16816.F32.BF16 R8, R4, R10, R20 ;  /* 0x0000000a0408723c */ /* 0x010fe20000041814 */
[----:B------:R-:W3:Y:S04]  /*197d0*/  LDL.LU.64 R22, [R1+0x2108] ;  /* 0x0021080001167983 */ /* 0x000ee80000300a00 */
[----:B------:R-:W3:-:S14]  /*197e0*/  LDL.LU.64 R20, [R1+0x2100] ;  /* 0x0021000001147983 */ /* 0x000edc0000300a00 */
[----:B------:R-:W-:Y:S01]  /*197f0*/  MOV R7, R10 ;  /* 0x0000000a00077202 */ /* 0x000fe20000000f00 */
[----:B------:R-:W-:Y:S01]  /*19800*/  IMAD.MOV.U32 R13, RZ, RZ, R8 ;  /* 0x000000ffff0d7224 */ /* 0x000fe200078e0008 */
[----:B------:R-:W-:Y:S02]  /*19810*/  MOV R6, R11 ;  /* 0x0000000b00067202 */ /* 0x000fe40000000f00 */
[----:B------:R-:W-:Y:S01]  /*19820*/  MOV R14, R9 ;  /* 0x00000009000e7202 */ /* 0x000fe20000000f00 */
[----:B------:R-:W3:Y:S04]  /*19830*/  LDL.LU.64 R10, [R1+0x20f8] ;  /* 0x0020f800010a7983 */ /* 0x000ee80000300a00 */
[----:B------:R-:W3:Y:S01]  /*19840*/  LDL.LU.64 R8, [R1+0x20f0] ;  /* 0x0020f00001087983 */ /* 0x000ee20000300a00 */
[----:B--2---:R-:W-:-:S03]  /*19850*/  IMAD.MOV.U32 R5, RZ, RZ, R12 ;  /* 0x000000ffff057224 */ /* 0x004fc600078e000c */
[----:B------:R-:W2:Y:S04]  /*19860*/  LDL.LU R4, [R1+0x20] ;  /* 0x0000200001047983 */ /* 0x000ea80000300800 */
[----:B------:R-:W4:Y:S01]  /*19870*/  LDL.LU R12, [R1+0x20e8] ;  /* 0x0020e800010c7983 */ /* 0x000f220000300800 */
[----:B---3--:R-:W-:-:S15]  /*19880*/  HMMA.16816.F32.BF16 R20, R8, R24, R20 ;  /* 0x000000180814723c */ /* 0x008fde0000041814 */
[----:B------:R-:W-:-:S04]  /*19890*/  NOP ;  /* 0x0000000000007918 */ /* 0x000fc80000000000 */
[----:B------:R0:W-:Y:S04]  /*198a0*/  STL.64 [R1+0x2050], R22 ;  /* 0x0020501601007387 */ /* 0x0001e80000100a00 */
[----:B------:R1:W-:Y:S01]  /*198b0*/  STL.64 [R1+0x2048], R20 ;  /* 0x0020481401007387 */ /* 0x0003e20000100a00 */
[----:B0-----:R-:W-:Y:S01]  /*198c0*/  MOV R22, R7 ;  /* 0x0000000700167202 */ /* 0x001fe20000000f00 */
[----:B------:R-:W-:Y:S01]  /*198d0*/  IMAD.MOV.U32 R23, RZ, RZ, R6 ;  /* 0x000000ffff177224 */ /* 0x000fe200078e0006 */
[----:B-1----:R-:W-:Y:S02]  /*198e0*/  MOV R20, R13 ;  /* 0x0000000d00147202 */ /* 0x002fe40000000f00 */
[----:B------:R-:W-:Y:S01]  /*198f0*/  MOV R21, R14 ;  /* 0x0000000e00157202 */ /* 0x000fe20000000f00 */
[----:B------:R-:W4:Y:S04]  /*19900*/  LDL.LU R13, [R1+0x20e4] ;  /* 0x0020e400010d7983 */ /* 0x000f280000300800 */
[----:B------:R-:W4:Y:S04]  /*19910*/  LDL.LU R14, [R1+0x20e0] ;  /* 0x0020e000010e7983 */ /* 0x000f280000300800 */
[----:B------:R-:W-:Y:S04]  /*19920*/  STL.64 [R1+0x2060], R22 ;  /* 0x0020601601007387 */ /* 0x000fe80000100a00 */
[----:B------:R0:W-:Y:S02]  /*19930*/  STL.64 [R1+0x2058], R20 ;  /* 0x0020581401007387 */ /* 0x0001e40000100a00 */
[----:B0-----:R-:W-:-:S02]  /*19940*/  MOV R20, R15 ;  /* 0x0000000f00147202 */ /* 0x001fc40000000f00 */
[----:B------:R-:W4:Y:S01]  /*19950*/  LDL.LU R15, [R1+0x20dc] ;  /* 0x0020dc00010f7983 */ /* 0x000f220000300800 */
[----:B------:R-:W-:Y:S01]  /*19960*/  MOV R22, R27 ;  /* 0x0000001b00167202 */ /* 0x000fe20000000f00 */
[----:B------:R-:W-:Y:S01]  /*19970*/  IMAD.MOV.U32 R23, RZ, RZ, R26 ;  /* 0x000000ffff177224 */ /* 0x000fe200078e001a */
[----:B------:R-:W-:Y:S02]  /*19980*/  MOV R21, R0 ;  /* 0x0000000000157202 */ /* 0x000fe40000000f00 */
[----:B------:R-:W3:Y:S04]  /*19990*/  LDL.LU R0, [R1+0x20d8] ;  /* 0x0020d80001007983 */ /* 0x000ee80000300800 */
[----:B------:R-:W-:Y:S04]  /*199a0*/  STL.64 [R1+0x2070], R22 ;  /* 0x0020701601007387 */ /* 0x000fe80000100a00 */
[----:B------:R0:W-:Y:S04]  /*199b0*/  STL.64 [R1+0x2068], R20 ;  /* 0x0020681401007387 */ /* 0x0001e80000100a00 */
[----:B0-----:R-:W2:Y:S04]  /*199c0*/  LDL.LU R20, [R1+0xb0] ;  /* 0x0000b00001147983 */ /* 0x001ea80000300800 */
[----:B------:R-:W2:Y:S01]  /*199d0*/  LDL.LU R21, [R1+0xb4] ;  /* 0x0000b40001157983 */ /* 0x000ea20000300800 */
[----:B----4-:R-:W-:Y:S03]  /*199e0*/  HMMA.16816.F32.BF16 R24, R12, R24, R16 ;  /* 0x000000180c18723c */ /* 0x010fe60000041810 */
[----:B------:R-:W4:Y:S04]  /*199f0*/  LDL.LU.64 R18, [R1+0x20d0] ;  /* 0x0020d00001127983 */ /* 0x000f280000300a00 */
[----:B------:R-:W2:Y:S04]  /*19a00*/  LDL.LU.64 R16, [R1+0x20c8] ;  /* 0x0020c80001107983 */ /* 0x000ea80000300a00 */
[----:B------:R4:W-:Y:S04]  /*19a10*/  STL.64 [R1+0x2090], R14 ;  /* 0x0020900e01007387 */ /* 0x0009e80000100a00 */
[----:B------:R2:W-:Y:S01]  /*19a20*/  STL.64 [R1+0x2088], R12 ;  /* 0x0020880c01007387 */ /* 0x0005e20000100a00 */
[----:B----4-:R-:W-:Y:S01]  /*19a30*/  MOV R14, R18 ;  /* 0x00000012000e7202 */ /* 0x010fe20000000f00 */
[----:B------:R-:W-:Y:S01]  /*19a40*/  IMAD.MOV.U32 R15, RZ, RZ, R19 ;  /* 0x000000ffff0f7224 */ /* 0x000fe200078e0013 */
[----:B--2---:R-:W-:-:S02]  /*19a50*/  MOV R12, R16 ;  /* 0x00000010000c7202 */ /* 0x004fc40000000f00 */
[----:B------:R-:W2:Y:S01]  /*19a60*/  LDL.LU R16, [R1+0x20c4] ;  /* 0x0020c40001107983 */ /* 0x000ea20000300800 */
[----:B------:R-:W-:-:S03]  /*19a70*/  MOV R13, R17 ;  /* 0x00000011000d7202 */ /* 0x000fc60000000f00 */
[----:B------:R-:W2:Y:S04]  /*19a80*/  LDL.LU R17, [R1+0x20c0] ;  /* 0x0020c00001117983 */ /* 0x000ea80000300800 */
[----:B------:R-:W2:Y:S04]  /*19a90*/  LDL.LU R18, [R1+0x20bc] ;  /* 0x0020bc0001127983 */ /* 0x000ea80000300800 */
[----:B------:R-:W2:Y:S04]  /*19aa0*/  LDL.LU R19, [R1+0x20b8] ;  /* 0x0020b80001137983 */ /* 0x000ea80000300800 */
[----:B------:R-:W-:Y:S04]  /*19ab0*/  STL.64 [R1+0x20a0], R14 ;  /* 0x0020a00e01007387 */ /* 0x000fe80000100a00 */
[----:B------:R0:W-:Y:S04]  /*19ac0*/  STL.64 [R1+0x2098], R12 ;  /* 0x0020980c01007387 */ /* 0x0001e80000100a00 */
[----:B0-----:R-:W4:Y:S04]  /*19ad0*/  LDL.LU R12, [R1+0x60] ;  /* 0x00006000010c7983 */ /* 0x001f280000300800 */
[----:B------:R-:W4:Y:S04]  /*19ae0*/  LDL.LU R13, [R1+0x64] ;  /* 0x00006400010d7983 */ /* 0x000f280000300800 */
[----:B------:R-:W4:Y:S04]  /*19af0*/  LDL.LU R14, [R1+0x68] ;  /* 0x00006800010e7983 */ /* 0x000f280000300800 */
[----:B------:R-:W4:Y:S04]  /*19b00*/  LDL.LU R15, [R1+0x6c] ;  /* 0x00006c00010f7983 */ /* 0x000f280000300800 */
[----:B------:R0:W-:Y:S04]  /*19b10*/  STL.64 [R1+0x2080], R26 ;  /* 0x0020801a01007387 */ /* 0x0001e80000100a00 */
[----:B------:R1:W-:Y:S01]  /*19b20*/  STL.64 [R1+0x2078], R24 ;  /* 0x0020781801007387 */ /* 0x0003e20000100a00 */
[----:B0-----:R-:W-:Y:S01]  /*19b30*/  IMAD.MOV.U32 R27, RZ, RZ, R3 ;  /* 0x000000ffff1b7224 */ /* 0x001fe200078e0003 */
[----:B-1----:R-:W-:-:S02]  /*19b40*/  MOV R24, R2 ;  /* 0x0000000200187202 */ /* 0x002fc40000000f00 */
[----:B------:R-:W3:Y:S01]  /*19b50*/  LDL.LU R2, [R1+0x20b4] ;  /* 0x0020b40001027983 */ /* 0x000ee20000300800 */
[----:B------:R-:W-:-:S03]  /*19b60*/  MOV R25, R28 ;  /* 0x0000001c00197202 */ /* 0x000fc60000000f00 */
[----:B------:R-:W3:Y:S01]  /*19b70*/  LDL.LU R28, [R1+0x20b0] ;  /* 0x0020b000011c7983 */ /* 0x000ee20000300800 */
[C---:B--2---:R-:W-:Y:S08]  /*19b80*/  HMMA.16816.F32.BF16 R16, R8.reuse, R20, R16 ;  /* 0x000000140810723c */ /* 0x044ff00000041810 */
[----:B----4-:R-:W-:Y:S11]  /*19b90*/  HMMA.16816.F32.BF16 R12, R8, R4, R12 ;  /* 0x00000004080c723c */ /* 0x010ff6000004180c */
[----:B------:R0:W-:Y:S04]  /*19ba0*/  STL.64 [R1+0x70], R16 ;  /* 0x0000701001007387 */ /* 0x0001e80000100a00 */
[----:B------:R1:W-:Y:S04]  /*19bb0*/  STL.64 [R1+0x78], R18 ;  /* 0x0000781201007387 */ /* 0x0003e80000100a00 */
[----:B0-----:R-:W2:Y:S01]  /*19bc0*/  LDL.LU.64 R16, [R1+0x20a8] ;  /* 0x0020a80001107983 */ /* 0x001ea20000300a00 */
[----:B------:R-:W-:Y:S01]  /*19bd0*/  MOV R6, R14 ;  /* 0x0000000e00067202 */ /* 0x000fe20000000f00 */
[----:B------:R-:W-:Y:S01]  /*19be0*/  IMAD.MOV.U32 R3, RZ, RZ, R15 ;  /* 0x000000ffff037224 */ /* 0x000fe200078e000f */
[----:B-1----:R-:W-:Y:S01]  /*19bf0*/  MOV R18, R12 ;  /* 0x0000000c00127202 */ /* 0x002fe20000000f00 */
[----:B------:R-:W2:Y:S01]  /*19c00*/  LDL.LU.64 R14, [R1+0x20a0] ;  /* 0x0020a000010e7983 */ /* 0x000ea20000300a00 */
[----:B------:R-:W-:-:S03]  /*19c10*/  MOV R7, R13 ;  /* 0x0000000d00077202 */ /* 0x000fc60000000f00 */
[----:B------:R-:W2:Y:S01]  /*19c20*/  LDL.LU.64 R12, [R1+0x2098] ;  /* 0x00209800010c7983 */ /* 0x000ea20000300a00 */
[----:B------:R-:W-:Y:S01]  /*19c30*/  MOV R26, R29 ;  /* 0x0000001d001a7202 */ /* 0x000fe20000000f00 */
[----:B--2---:R-:W-:Y:S02]  /*19c40*/  HMMA.16816.F32.BF16 R8, R8, R16, R12 ;  /* 0x000000100808723c */ /* 0x004fe4000004180c */
[----:B------:R-:W2:Y:S04]  /*19c50*/  LDL.LU.64 R14, [R1+0x2090] ;  /* 0x00209000010e7983 */ /* 0x000ea80000300a00 */
[----:B------:R-:W2:-:S13]  /*19c60*/  LDL.LU.64 R12, [R1+0x2088] ;  /* 0x00208800010c7983 */ /* 0x000e9a0000300a00 */
[----:B------:R0:W-:Y:S01]  /*19c70*/  STL.64 [R1+0x40], R8 ;  /* 0x0000400801007387 */ /* 0x0001e20000100a00 */
[----:B------:R-:W-:Y:S02]  /*19c80*/  MOV R29, R11 ;  /* 0x0000000b001d7202 */ /* 0x000fe40000000f00 */
[----:B------:R-:W-:Y:S01]  /*19c90*/  MOV R11, R3 ;  /* 0x00000003000b7202 */ /* 0x000fe20000000f00 */
[----:B------:R1:W-:Y:S01]  /*19ca0*/  STL [R1+0x48], R10 ;  /* 0x0000480a01007387 */ /* 0x0003e20000100800 */
[----:B0-----:R-:W-:Y:S01]  /*19cb0*/  MOV R8, R18 ;  /* 0x0000001200087202 */ /* 0x001fe20000000f00 */
[----:B-1----:R-:W-:Y:S01]  /*19cc0*/  IMAD.MOV.U32 R10, RZ, RZ, R6 ;  /* 0x000000ffff0a7224 */ /* 0x002fe200078e0006 */
[----:B------:R-:W-:-:S04]  /*19cd0*/  MOV R9, R7 ;  /* 0x0000000700097202 */ /* 0x000fc80000000f00 */
[----:B------:R0:W-:Y:S04]  /*19ce0*/  STL.64 [R1+0x2020], R10 ;  /* 0x0020200a01007387 */ /* 0x0001e80000100a00 */
[----:B------:R-:W-:Y:S04]  /*19cf0*/  STL.64 [R1+0x2018], R8 ;  /* 0x0020180801007387 */ /* 0x000fe80000100a00 */
[----:B0-----:R-:W4:Y:S04]  /*19d00*/  LDL.LU R10, [R1+0x88] ;  /* 0x00008800010a7983 */ /* 0x001f280000300800 */
[----:B------:R-:W4:Y:S01]  /*19d10*/  LDL.LU R11, [R1+0x8c] ;  /* 0x00008c00010b7983 */ /* 0x000f220000300800 */
[----:B--2---:R-:W-:Y:S03]  /*19d20*/  HMMA.16816.F32.BF16 R20, R12, R20, R24 ;  /* 0x000000140c14723c */ /* 0x004fe60000041818 */
[----:B------:R-:W2:Y:S04]  /*19d30*/  LDL.LU.64 R26, [R1+0x2080] ;  /* 0x00208000011a7983 */ /* 0x000ea80000300a00 */
[----:B------:R-:W2:-:S12]  /*19d40*/  LDL.LU.64 R24, [R1+0x2078] ;  /* 0x0020780001187983 */ /* 0x000e980000300a00 */
[----:B------:R-:W-:Y:S04]  /*19d50*/  STL.64 [R1+0x50], R20 ;  /* 0x0000501401007387 */ /* 0x000fe80000100a00 */
[----:B------:R0:W-:Y:S04]  /*19d60*/  STL.64 [R1+0x58], R22 ;  /* 0x0000581601007387 */ /* 0x0001e80000100a00 */
[----:B0-----:R-:W2:Y:S04]  /*19d70*/  LDL.LU.64 R22, [R1+0x2070] ;  /* 0x0020700001167983 */ /* 0x001ea80000300a00 */
[----:B------:R-:W2:Y:S02]  /*19d80*/  LDL.LU.64 R20, [R1+0x2068] ;  /* 0x0020680001147983 */ /* 0x000ea40000300a00 */
[C---:B--2---:R-:W-:Y:S02]  /*19d90*/  HMMA.16816.F32.BF16 R4, R12.reuse, R4, R20 ;  /* 0x000000040c04723c */ /* 0x044fe40000041814 */
[----:B------:R-:W2:Y:S04]  /*19da0*/  LDL.LU.64 R22, [R1+0x2060] ;  /* 0x0020600001167983 */ /* 0x000ea80000300a00 */
[----:B------:R-:W2:Y:S02]  /*19db0*/  LDL.LU.64 R20, [R1+0x2058] ;  /* 0x0020580001147983 */ /* 0x000ea40000300a00 */
[----:B--2---:R-:W-:Y:S02]  /*19dc0*/  HMMA.16816.F32.BF16 R12, R12, R16, R20 ;  /* 0x000000100c0c723c */ /* 0x004fe40000041814 */
[----:B------:R-:W4:Y:S04]  /*19dd0*/  LDL.LU.64 R22, [R1+0x2050] ;  /* 0x0020500001167983 */ /* 0x000f280000300a00 */
[----:B------:R-:W4:Y:S04]  /*19de0*/  LDL.LU.64 R20, [R1+0x2048] ;  /* 0x0020480001147983 */ /* 0x000f280000300a00 */
[----:B------:R-:W4:Y:S04]  /*19df0*/  LDL.LU.64 R18, [R1+0x2040] ;  /* 0x0020400001127983 */ /* 0x000f280000300a00 */
[----:B------:R-:W4:Y:S05]  /*19e00*/  LDL.LU.64 R16, [R1+0x2038] ;  /* 0x0020380001107983 */ /* 0x000f2a0000300a00 */
[----:B------:R-:W-:Y:S04]  /*19e10*/  STL.64 [R1+0x30], R12 ;  /* 0x0000300c01007387 */ /* 0x000fe80000100a00 */
[----:B------:R0:W-:Y:S01]  /*19e20*/  STL.64 [R1+0x38], R14 ;  /* 0x0000380e01007387 */ /* 0x0001e20000100a00 */
[----:B----4-:R-:W-:-:S15]  /*19e30*/  HMMA.16816.F32.BF16 R20, R16, R10, R20 ;  /* 0x0000000a1014723c */ /* 0x010fde0000041814 */
[----:B------:R-:W-:-:S04]  /*19e40*/  NOP ;  /* 0x0000000000007918 */ /* 0x000fc80000000000 */
[----:B------:R-:W-:Y:S01]  /*19e50*/  STL [R1+0x4], R21 ;  /* 0x0000041501007387 */ /* 0x000fe20000100800 */
[----:B0-----:R-:W-:Y:S01]  /*19e60*/  IMAD.MOV.U32 R14, RZ, RZ, R22 ;  /* 0x000000ffff0e7224 */ /* 0x001fe200078e0016 */
[----:B------:R-:W-:Y:S02]  /*19e70*/  MOV R15, R20 ;  /* 0x00000014000f7202 */ /* 0x000fe40000000f00 */
[----:B------:R0:W-:Y:S04]  /*19e80*/  STL [R1+0xc], R23 ;  /* 0x00000c1701007387 */ /* 0x0001e80000100800 */
[----:B0-----:R-:W2:Y:S04]  /*19e90*/  LDL.LU.64 R22, [R1+0x2030] ;  /* 0x0020300001167983 */ /* 0x001ea80000300a00 */
[----:B------:R-:W2:Y:S01]  /*19ea0*/  LDL.LU.64 R20, [R1+0x2028] ;  /* 0x0020280001147983 */ /* 0x000ea20000300a00 */
[----:B---3--:R-:W-:-:S02]  /*19eb0*/  SHF.L.U32 R3, R0, 0x1, RZ ;  /* 0x0000000100037819 */ /* 0x008fc400000006ff */
[----:B------:R-:W-:Y:S02]  /*19ec0*/  LOP3.LUT R9, R0, 0x60, RZ, 0xc0, !PT ;  /* 0x0000006000097812 */ /* 0x000fe400078ec0ff */
[----:B------:R-:W-:-:S04]  /*19ed0*/  LOP3.LUT R3, R3, 0x6, RZ, 0xc0, !PT ;  /* 0x0000000603037812 */ /* 0x000fc800078ec0ff */
[----:B------:R-:W-:Y:S01]  /*19ee0*/  LEA.HI R3, R9, R3, RZ, 0x1e ;  /* 0x0000000309037211 */ /* 0x000fe200078ff0ff */
[----:B------:R-:W0:Y:S01]  /*19ef0*/  S2R R13, SR_TID.X ;  /* 0x00000000000d7919 */ /* 0x000e220000002100 */
[----:B--2---:R-:W-:Y:S01]  /*19f00*/  HMMA.16816.F32.BF16 R24, R20, R10, R24 ;  /* 0x0000000a1418723c */ /* 0x004fe20000041818 */
[----:B------:R-:W2:Y:S04]  /*19f10*/  LDL.LU.64 R10, [R1+0x2020] ;  /* 0x00202000010a7983 */ /* 0x000ea80000300a00 */
[----:B------:R-:W2:-:S14]  /*19f20*/  LDL.LU.64 R8, [R1+0x2018] ;  /* 0x0020180001087983 */ /* 0x000e9c0000300a00 */
[----:B------:R1:W-:Y:S04]  /*19f30*/  STL.64 [R1+0x2010], R26 ;  /* 0x0020101a01007387 */ /* 0x0003e80000100a00 */
[----:B------:R3:W-:Y:S01]  /*19f40*/  STL.64 [R1+0x2008], R24 ;  /* 0x0020081801007387 */ /* 0x0007e20000100a00 */
[----:B-1----:R-:W-:Y:S02]  /*19f50*/  MOV R26, R28 ;  /* 0x0000001c001a7202 */ /* 0x002fe40000000f00 */
[----:B------:R-:W-:Y:S01]  /*19f60*/  MOV R27, R2 ;  /* 0x00000002001b7202 */ /* 0x000fe20000000f00 */
[----:B---3--:R-:W1:Y:S01]  /*19f70*/  S2R R25, SR_CTAID.X ;  /* 0x0000000000197919 */ /* 0x008e620000002500 */
[--C-:B0-----:R-:W-:Y:S02]  /*19f80*/  SHF.R.U32.HI R2, RZ, 0x2, R13.reuse ;  /* 0x00000002ff027819 */ /* 0x101fe4000001160d */
[----:B------:R-:W-:-:S02]  /*19f90*/  SHF.R.U32.HI R28, RZ, 0x2, R13 ;  /* 0x00000002ff1c7819 */ /* 0x000fc4000001160d */
[----:B------:R-:W-:Y:S02]  /*19fa0*/  SGXT.U32 R2, R2, 0x3 ;  /* 0x000000030202781a */ /* 0x000fe40000000000 */
[----:B------:R-:W-:Y:S01]  /*19fb0*/  SGXT.U32 R28, R28, 0x3 ;  /* 0x000000031c1c781a */ /* 0x000fe20000000000 */
[----:B------:R-:W-:Y:S01]  /*19fc0*/  HMMA.16816.F32.BF16 R4, R20, R26, R4 ;  /* 0x0000001a1404723c */ /* 0x000fe20000041804 */
[----:B-1----:R-:W-:-:S04]  /*19fd0*/  SHF.L.U32 R25, R25, 0x5, RZ ;  /* 0x0000000519197819 */ /* 0x002fc800000006ff */
[----:B------:R-:W-:Y:S02]  /*19fe0*/  LOP3.LUT R2, R2, R25, RZ, 0xfc, !PT ;  /* 0x0000001902027212 */ /* 0x000fe400078efcff */
[----:B------:R-:W-:Y:S01]  /*19ff0*/  LOP3.LUT R28, R25, 0x10, R28, 0xfe, !PT ;  /* 0x00000010191c7812 */ /* 0x000fe200078efe1c */
[----:B--2---:R-:W-:-:S15]  /*1a000*/  HMMA.16816.F32.BF16 R8, R16, R26, R8 ;  /* 0x0000001a1008723c */ /* 0x004fde0000041808 */
[----:B------:R-:W-:-:S04]  /*1a010*/  NOP ;  /* 0x0000000000007918 */ /* 0x000fc80000000000 */
[----:B------:R0:W-:Y:S02]  /*1a020*/  STL [R1+0x1fdc], R9 ;  /* 0x001fdc0901007387 */ /* 0x0001e40000100800 */
[--C-:B0-----:R-:W-:Y:S02]  /*1a030*/  SHF.R.U32.HI R9, RZ, 0x2, R13.reuse ;  /* 0x00000002ff097819 */ /* 0x101fe4000001160d */
[----:B------:R-:W-:Y:S02]  /*1a040*/  SHF.R.U32.HI R13, RZ, 0x2, R13 ;  /* 0x00000002ff0d7819 */ /* 0x000fe4000001160d */
[----:B------:R-:W-:Y:S02]  /*1a050*/  SGXT.U32 R9, R9, 0x3 ;  /* 0x000000030909781a */ /* 0x000fe40000000000 */
[----:B------:R-:W-:Y:S01]  /*1a060*/  SGXT.U32 R13, R13, 0x3 ;  /* 0x000000030d0d781a */ /* 0x000fe20000000000 */
[----:B------:R-:W-:Y:S01]  /*1a070*/  STL [R1+0x1fd8], R11 ;  /* 0x001fd80b01007387 */ /* 0x000fe20000100800 */
[----:B------:R-:W-:-:S02]  /*1a080*/  LOP3.LUT R9, R25, 0x18, R9, 0xfe, !PT ;  /* 0x0000001819097812 */ /* 0x000fc400078efe09 */
[----:B------:R-:W-:Y:S01]  /*1a090*/  LOP3.LUT R13, R25, 0x8, R13, 0xfe, !PT ;  /* 0x00000008190d7812 */ /* 0x000fe200078efe0d */
[----:B------:R-:W2:Y:S04]  /*1a0a0*/  LDL.LU.64 R26, [R1+0x2010] ;  /* 0x00201000011a7983 */ /* 0x000ea80000300a00 */
[----:B------:R-:W3:Y:S01]  /*1a0b0*/  LDL.LU.64 R24, [R1+0x2008] ;  /* 0x0020080001187983 */ /* 0x000ee20000300a00 */
[----:B------:R-:W-:Y:S02]  /*1a0c0*/  VIADD R3, R3, UR4 ;  /* 0x0000000403037c36 */ /* 0x000fe40008000000 */
[----:B------:R-:W-:-:S03]  /*1a0d0*/  FMUL R15, R15, UR9 ;  /* 0x000000090f0f7c20 */ /* 0x000fc60008400000 */
[----:B------:R-:W-:Y:S01]  /*1a0e0*/  IADD3 R12, PT, PT, R3, 0x40, RZ ;  /* 0x00000040030c7810 */ /* 0x000fe20007ffe0ff */
[----:B------:R-:W-:Y:S01]  /*1a0f0*/  STL.64 [R1+0x1fe8], R22 ;  /* 0x001fe81601007387 */ /* 0x000fe20000100a00 */
[----:B------:R-:W-:Y:S02]  /*1a100*/  FMUL R14, R14, UR9 ;  /* 0x000000090e0e7c20 */ /* 0x000fe40008400000 */
[-C--:B------:R-:W-:Y:S01]  /*1a110*/  ISETP.GE.AND P6, PT, R2, R12.reuse, PT ;  /* 0x0000000c0200720c */ /* 0x080fe20003fc6270 */
[----:B------:R-:W-:Y:S01]  /*1a120*/  STL.64 [R1+0x1fe0], R20 ;  /* 0x001fe01401007387 */ /* 0x000fe20000100a00 */
[-C--:B------:R-:W-:Y:S02]  /*1a130*/  ISETP.GE.AND P1, PT, R13, R12.reuse, PT ;  /* 0x0000000c0d00720c */ /* 0x080fe40003f26270 */
[-C--:B------:R-:W-:Y:S01]  /*1a140*/  ISETP.GE.AND P2, PT, R28, R12.reuse, PT ;  /* 0x0000000c1c00720c */ /* 0x080fe20003f46270 */
[----:B------:R-:W-:Y:S01]  /*1a150*/  STL [R1+0x1fd4], R7 ;  /* 0x001fd40701007387 */ /* 0x000fe20000100800 */
[----:B------:R-:W-:-:S02]  /*1a160*/  ISETP.GE.AND P3, PT, R9, R12, PT ;  /* 0x0000000c0900720c */ /* 0x000fc40003f66270 */
[----:B------:R-:W-:Y:S01]  /*1a170*/  IADD3 R12, PT, PT, R3, 0x20, RZ ;  /* 0x00000020030c7810 */ /* 0x000fe20007ffe0ff */
[----:B------:R-:W-:Y:S04]  /*1a180*/  STL [R1+0x1ff8], R6 ;  /* 0x001ff80601007387 */ /* 0x000fe80000100800 */
[----:B------:R0:W-:Y:S01]  /*1a190*/  STL.64 [R1+0x1ff0], R4 ;  /* 0x001ff00401007387 */ /* 0x0001e20000100a00 */
[----:B------:R-:W-:Y:S02]  /*1a1a0*/  ISETP.GE.AND P5, PT, R13, R12, PT ;  /* 0x0000000c0d00720c */ /* 0x000fe40003fa6270 */
[----:B0-----:R-:W-:Y:S02]  /*1a1b0*/  FSEL R5, R15, -INF , P6 ;  /* 0xff8000000f057808 */ /* 0x001fe40003000000 */
[----:B------:R-:W-:-:S03]  /*1a1c0*/  FSEL R4, R14, -INF , P1 ;  /* 0xff8000000e047808 */ /* 0x000fc60000800000 */
[----:B------:R-:W-:Y:S04]  /*1a1d0*/  STL [R1+0x2c], R5 ;  /* 0x00002c0501007387 */ /* 0x000fe80000100800 */
[----:B------:R0:W-:Y:S01]  /*1a1e0*/  STL [R1+0x6c], R4 ;  /* 0x00006c0401007387 */ /* 0x0001e20000100800 */
[-C--:B------:R-:W-:Y:S02]  /*1a1f0*/  ISETP.GE.AND P4, PT, R2, R12.reuse, PT ;  /* 0x0000000c0200720c */ /* 0x080fe40003f86270 */
[-C--:B------:R-:W-:Y:S02]  /*1a200*/  ISETP.GE.AND P6, PT, R28, R12.reuse, PT ;  /* 0x0000000c1c00720c */ /* 0x080fe40003fc6270 */
[----:B------:R-:W-:Y:S01]  /*1a210*/  ISETP.GE.AND P1, PT, R9, R12, PT ;  /* 0x0000000c0900720c */ /* 0x000fe20003f26270 */
[----:B--2---:R-:W-:Y:S01]  /*1a220*/  FMUL R26, R26, UR9 ;  /* 0x000000091a1a7c20 */ /* 0x004fe20008400000 */
[----:B---3--:R-:W-:-:S04]  /*1a230*/  FMUL R13, R24, UR9 ;  /* 0x00000009180d7c20 */ /* 0x008fc80008400000 */
[----:B------:R1:W-:Y:S01]  /*1a240*/  STL.64 [R1+0x2000], R26 ;  /* 0x0020001a01007387 */ /* 0x0003e20000100a00 */
[----:B0-----:R-:W-:-:S03]  /*1a250*/  FSEL R4, R13, -INF , P2 ;  /* 0xff8000000d047808 */ /* 0x001fc60001000000 */
[----:B------:R-:W-:Y:S04]  /*1a260*/  STL [R1+0x1ffc], R25 ;  /* 0x001ffc1901007387 */ /* 0x000fe80000100800 */
[----:B-1----:R-:W2:Y:S04]  /*1a270*/  LDL.LU.64 R26, [R1+0xb8] ;  /* 0x0000b800011a7983 */ /* 0x002ea80000300a00 */
[----:B------:R-:W3:Y:S04]  /*1a280*/  LDL.LU R12, [R1+0x70] ;  /* 0x00007000010c7983 */ /* 0x000ee80000300800 */
[----:B------:R0:W-:Y:S04]  /*1a290*/  STL [R1+0x68], R4 ;  /* 0x0000680401007387 */ /* 0x0001e80000100800 */
[----:B------:R-:W3:Y:S04]  /*1a2a0*/  LDL.LU R13, [R1+0x74] ;  /* 0x00007400010d7983 */ /* 0x000ee80000300800 */
[----:B------:R-:W3:Y:S04]  /*1a2b0*/  LDL.LU R14, [R1+0x78] ;  /* 0x00007800010e7983 */ /* 0x000ee80000300800 */
[----:B------:R-:W3:Y:S04]  /*1a2c0*/  LDL.LU R15, [R1+0x7c] ;  /* 0x00007c00010f7983 */ /* 0x000ee80000300800 */
[----:B0-----:R-:W4:Y:S04]  /*1a2d0*/  LDL.LU R4, [R1+0x40] ;  /* 0x0000400001047983 */ /* 0x001f280000300800 */
[----:B------:R-:W4:Y:S04]  /*1a2e0*/  LDL.LU R5, [R1+0x44] ;  /* 0x0000440001057983 */ /* 0x000f280000300800 */
[----:B------:R-:W4:Y:S04]  /*1a2f0*/  LDL.LU R6, [R1+0x48] ;  /* 0x0000480001067983 */ /* 0x000f280000300800 */
[----:B------:R-:W4:Y:S01]  /*1a300*/  LDL.LU.64 R22, [R1+0x98] ;  /* 0x0000980001167983 */ /* 0x000f220000300a00 */
[----:B--2---:R-:W-:-:S02]  /*1a310*/  MOV R9, R26 ;  /* 0x0000001a00097202 */ /* 0x004fc40000000f00 */
[----:B------:R-:W-:Y:S01]  /*1a320*/  MOV R11, R27 ;  /* 0x0000001b000b7202 */ /* 0x000fe20000000f00 */
[----:B---3--:R-:W-:Y:S01]  /*1a330*/  HMMA.16816.F32.BF16 R12, R16, R26, R12 ;  /* 0x0000001a100c723c */ /* 0x008fe2000004180c */
[----:B------:R-:W2:Y:S01]  /*1a340*/  LDL.LU.64 R26, [R1+0x2000] ;  /* 0x00200000011a7983 */ /* 0x000ea20000300a00 */
[----:B------:R-:W-:Y:S01]  /*1a350*/  FMUL R8, R8, UR9 ;  /* 0x0000000908087c20 */ /* 0x000fe20008400000 */
[----:B------:R-:W-:Y:S02]  /*1a360*/  IMAD.MOV.U32 R7, RZ, RZ, R29 ;  /* 0x000000ffff077224 */ /* 0x000fe400078e001d */
[----:B------:R-:W3:Y:S02]  /*1a370*/  LDL.LU R25, [R1+0x1ffc] ;  /* 0x001ffc0001197983 */ /* 0x000ee40000300800 */
[----:B------:R-:W-:-:S12]  /*1a380*/  FSEL R8, R8, -INF , P4 ;  /* 0xff80000008087808 */ /* 0x000fd80002000000 */
[----:B------:R-:W-:Y:S04]  /*1a390*/  STL.64 [R1+0x1fa8], R14 ;  /* 0x001fa80e01007387 */ /* 0x000fe80000100a00 */
[----:B------:R0:W-:Y:S04]  /*1a3a0*/  STL.64 [R1+0x1fa0], R12 ;  /* 0x001fa00c01007387 */ /* 0x0001e80000100a00 */
[----:B------:R-:W-:Y:S01]  /*1a3b0*/  STL [R1+0x24], R8 ;  /* 0x0000240801007387 */ /* 0x000fe20000100800 */
[----:B------:R-:W0:Y:S01]  /*1a3c0*/  S2R R24, SR_TID.X ;  /* 0x0000000000187919 */ /* 0x000e220000002100 */
[----:B--2---:R-:W-:-:S02]  /*1a3d0*/  FSEL R29, R26, -INF , P3 ;  /* 0xff8000001a1d7808 */ /* 0x004fc40001800000 */
[----:B------:R-:W2:Y:S01]  /*1a3e0*/  LDL.LU R26, [R1+0xc] ;  /* 0x00000c00011a7983 */ /* 0x000ea20000300800 */
[--C-:B0-----:R-:W-:Y:S02]  /*1a3f0*/  SHF.R.U32.HI R12, RZ, 0x2, R24.reuse ;  /* 0x00000002ff0c7819 */ /* 0x101fe40000011618 */
[----:B------:R-:W-:Y:S01]  /*1a400*/  SHF.R.U32.HI R13, RZ, 0x2, R24 ;  /* 0x00000002ff0d7819 */ /* 0x000fe20000011618 */
[----:B------:R-:W0:Y:S01]  /*1a410*/  S2R R20, SR_CTAID.X ;  /* 0x0000000000147919 */ /* 0x000e220000002500 */
[----:B----4-:R-:W-:Y:S01]  /*1a420*/  HMMA.16816.F32.BF16 R16, R16, R22, R4 ;  /* 0x000000161010723c */ /* 0x010fe20000041804 */
[----:B--2---:R-:W-:Y:S04]  /*1a430*/  STL.64 [R1+0x1fc8], R26 ;  /* 0x001fc81a01007387 */ /* 0x004fe80000100a00 */
[----:B---3--:R1:W-:Y:S04]  /*1a440*/  STL [R1+0x1fc0], R25 ;  /* 0x001fc01901007387 */ /* 0x0083e80000100800 */
[----:B------:R-:W2:Y:S04]  /*1a450*/  LDL.LU R24, [R1+0x30] ;  /* 0x0000300001187983 */ /* 0x000ea80000300800 */
[----:B-1----:R-:W2:Y:S04]  /*1a460*/  LDL.LU R25, [R1+0x34] ;  /* 0x0000340001197983 */ /* 0x002ea80000300800 */
[----:B------:R-:W2:Y:S04]  /*1a470*/  LDL.LU R26, [R1+0x38] ;  /* 0x00003800011a7983 */ /* 0x000ea80000300800 */
[----:B------:R-:W2:Y:S04]  /*1a480*/  LDL.LU R27, [R1+0x3c] ;  /* 0x00003c00011b7983 */ /* 0x000ea80000300800 */
[----:B------:R-:W-:Y:S04]  /*1a490*/  STL [R1+0x64], R29 ;  /* 0x0000641d01007387 */ /* 0x000fe80000100800 */
[----:B------:R1:W-:Y:S04]  /*1a4a0*/  STL [R1+0x1f98], R29 ;  /* 0x001f981d01007387 */ /* 0x0003e80000100800 */
[----:B-1----:R-:W3:Y:S01]  /*1a4b0*/  LDL.LU R29, [R1+0x4] ;  /* 0x00000400011d7983 */ /* 0x002ee20000300800 */
[----:B------:R-:W-:Y:S01]  /*1a4c0*/  FMUL R10, R10, UR9 ;  /* 0x000000090a0a7c20 */ /* 0x000fe20008400000 */
[----:B0-----:R-:W-:-:S02]  /*1a4d0*/  SHF.L.U32 R20, R20, 0x5, RZ ;  /* 0x0000000514147819 */ /* 0x001fc400000006ff */
[----:B------:R-:W-:Y:S02]  /*1a4e0*/  SGXT.U32 R12, R12, 0x3 ;  /* 0x000000030c0c781a */ /* 0x000fe40000000000 */
[----:B------:R-:W-:Y:S02]  /*1a4f0*/  SGXT.U32 R13, R13, 0x3 ;  /* 0x000000030d0d781a */ /* 0x000fe40000000000 */
[----:B------:R-:W-:Y:S02]  /*1a500*/  FSEL R8, R10, -INF , P5 ;  /* 0xff8000000a087808 */ /* 0x000fe40002800000 */
[----:B------:R-:W-:Y:S02]  /*1a510*/  IADD3 R21, PT, PT, R3, 0x21, RZ ;  /* 0x0000002103157810 */ /* 0x000fe40007ffe0ff */
[C---:B------:R-:W-:Y:S02]  /*1a520*/  LOP3.LUT R12, R20.reuse, 0x8, R12, 0xfe, !PT ;  /* 0x00000008140c7812 */ /* 0x040fe400078efe0c */
[----:B------:R-:W-:Y:S01]  /*1a530*/  LOP3.LUT R13, R20, 0x18, R13, 0xfe, !PT ;  /* 0x00000018140d7812 */ /* 0x000fe200078efe0d */
[----:B------:R-:W-:Y:S01]  /*1a540*/  IMAD.MOV.U32 R7, RZ, RZ, R22 ;  /* 0x000000ffff077224 */ /* 0x000fe200078e0016 */
[----:B------:R-:W-:-:S02]  /*1a550*/  ISETP.GE.AND P2, PT, R2, R21, PT ;  /* 0x000000150200720c */ /* 0x000fc40003f46270 */
[-C--:B------:R-:W-:Y:S02]  /*1a560*/  ISETP.GE.AND P3, PT, R12, R21.reuse, PT ;  /* 0x000000150c00720c */ /* 0x080fe40003f66270 */
[-C--:B------:R-:W-:Y:S02]  /*1a570*/  ISETP.GE.AND P4, PT, R28, R21.reuse, PT ;  /* 0x000000151c00720c */ /* 0x080fe40003f86270 */
[----:B------:R-:W-:Y:S02]  /*1a580*/  ISETP.GE.AND P5, PT, R13, R21, PT ;  /* 0x000000150d00720c */ /* 0x000fe40003fa6270 */
[----:B------:R-:W-:Y:S02]  /*1a590*/  MOV R14, R9 ;  /* 0x00000009000e7202 */ /* 0x000fe40000000f00 */
[----:B------:R-:W-:Y:S01]  /*1a5a0*/  MOV R15, R11 ;  /* 0x0000000b000f7202 */ /* 0x000fe20000000f00 */
[----:B---3--:R0:W-:Y:S04]  /*1a5b0*/  STL [R1+0x1fd0], R29 ;  /* 0x001fd01d01007387 */ /* 0x0081e80000100800 */
[----:B------:R-:W-:Y:S04]  /*1a5c0*/  STL [R1+0x60], R8 ;  /* 0x0000600801007387 */ /* 0x000fe80000100800 */
[----:B------:R-:W3:Y:S01]  /*1a5d0*/  LDL.LU R6, [R1+0x1ff8] ;  /* 0x001ff80001067983 */ /* 0x000ee20000300800 */
[----:B0-----:R-:W-:-:S03]  /*1a5e0*/  MOV R29, R23 ;  /* 0x00000017001d7202 */ /* 0x001fc60000000f00 */
[----:B------:R-:W4:Y:S04]  /*1a5f0*/  LDL.LU.64 R4, [R1+0x1ff0] ;  /* 0x001ff00001047983 */ /* 0x000f280000300a00 */
[----:B------:R-:W2:Y:S04]  /*1a600*/  LDL.LU.64 R22, [R1+0x1fe8] ;  /* 0x001fe80001167983 */ /* 0x000ea80000300a00 */
[----:B------:R-:W2:Y:S04]  /*1a610*/  LDL.LU.64 R20, [R1+0x1fe0] ;  /* 0x001fe00001147983 */ /* 0x000ea80000300a00 */
[----:B------:R-:W-:Y:S04]  /*1a620*/  STL.64 [R1+0x1fb8], R18 ;  /* 0x001fb81201007387 */ /* 0x000fe80000100a00 */
[----:B------:R0:W-:Y:S04]  /*1a630*/  STL.64 [R1+0x1fb0], R16 ;  /* 0x001fb01001007387 */ /* 0x0001e80000100a00 */
[----:B------:R-:W2:Y:S04]  /*1a640*/  LDL.LU R9, [R1+0x1fdc] ;  /* 0x001fdc0001097983 */ /* 0x000ea80000300800 */
[----:B------:R-:W2:Y:S04]  /*1a650*/  LDL.LU R11, [R1+0x1fd8] ;  /* 0x001fd800010b7983 */ /* 0x000ea80000300800 */
[----:B0-----:R-:W2:Y:S04]  /*1a660*/  LDL.LU R16, [R1+0x50] ;  /* 0x0000500001107983 */ /* 0x001ea80000300800 */
[----:B------:R-:W2:Y:S04]  /*1a670*/  LDL.LU R17, [R1+0x54] ;  /* 0x0000540001117983 */ /* 0x000ea80000300800 */
[----:B------:R-:W2:Y:S04]  /*1a680*/  LDL.LU R18, [R1+0x58] ;  /* 0x0000580001127983 */ /* 0x000ea80000300800 */
[----:B------:R-:W2:Y:S01]  /*1a690*/  LDL.LU R19, [R1+0x5c] ;  /* 0x00005c0001137983 */ /* 0x000ea20000300800 */
[----:B---3--:R-:W-:Y:S01]  /*1a6a0*/  FMUL R8, R6, UR9 ;  /* 0x0000000906087c20 */ /* 0x008fe20008400000 */
[----:B----4-:R-:W-:Y:S01]  /*1a6b0*/  FMUL R10, R4, UR9 ;  /* 0x00000009040a7c20 */ /* 0x010fe20008400000 */
[----:B--2---:R-:W-:Y:S01]  /*1a6c0*/  FMUL R9, R9, UR9 ;  /* 0x0000000909097c20 */ /* 0x004fe20008400000 */
[----:B------:R-:W-:-:S03]  /*1a6d0*/  FMUL R6, R11, UR9 ;  /* 0x000000090b067c20 */ /* 0x000fc60008400000 */
[----:B------:R-:W-:Y:S02]  /*1a6e0*/  FSEL R11, R10, -INF , P6 ;  /* 0xff8000000a0b7808 */ /* 0x000fe40003000000 */
[----:B------:R-:W-:Y:S02]  /*1a6f0*/  FSEL R10, R8, -INF , P1 ;  /* 0xff800000080a7808 */ /* 0x000fe40000800000 */
[----:B------:R-:W-:Y:S01]  /*1a700*/  FSEL R8, R9, -INF , P2 ;  /* 0xff80000009087808 */ /* 0x000fe20001000000 */
[----:B------:R0:W-:Y:S01]  /*1a710*/  STL [R1+0x28], R11 ;  /* 0x0000280b01007387 */ /* 0x0001e20000100800 */
[----:B------:R-:W-:-:S03]  /*1a720*/  FSEL R6, R6, -INF , P3 ;  /* 0xff80000006067808 */ /* 0x000fc60001800000 */
[----:B------:R1:W-:Y:S01]  /*1a730*/  STL [R1+0x20], R10 ;  /* 0x0000200a01007387 */ /* 0x0003e20000100800 */
[----:B0-----:R-:W-:Y:S02]  /*1a740*/  MOV R11, R29 ;  /* 0x0000001d000b7202 */ /* 0x001fe40000000f00 */
[----:B-1----:R-:W-:Y:S02]  /*1a750*/  MOV R10, R7 ;  /* 0x00000007000a7202 */ /* 0x002fe40000000f00 */
[----:B------:R-:W2:Y:S04]  /*1a760*/  LDL.LU R7, [R1+0x1fd4] ;  /* 0x001fd40001077983 */ /* 0x000ea80000300800 */
[----:B------:R0:W-:Y:S04]  /*1a770*/  STL [R1+0x18], R8 ;  /* 0x0000180801007387 */ /* 0x0001e80000100800 */
[----:B------:R-:W3:Y:S04]  /*1a780*/  LDL.LU R29, [R1+0x1fd0] ;  /* 0x001fd000011d7983 */ /* 0x000ee80000300800 */
[----:B------:R3:W-:Y:S01]  /*1a790*/  STL [R1+0x1c], R6 ;  /* 0x00001c0601007387 */ /* 0x0007e20000100800 */
[----:B0-----:R-:W-:Y:S03]  /*1a7a0*/  HMMA.16816.F32.BF16 R8, R20, R10, R24 ;  /* 0x0000000a1408723c */ /* 0x001fe60000041818 */
[----:B------:R-:W4:Y:S01]  /*1a7b0*/  LDL.LU.64 R26, [R1+0x1fc8] ;  /* 0x001fc800011a7983 */ /* 0x000f220000300a00 */
[----:B------:R-:W-:-:S02]  /*1a7c0*/  VIADD R4, R3, 0x41 ;  /* 0x0000004103047836 */ /* 0x000fc40000000000 */
[----:B------:R-:W-:Y:S01]  /*1a7d0*/  FMUL R24, R5, UR9 ;  /* 0x0000000905187c20 */ /* 0x000fe20008400000 */
[----:B------:R-:W4:Y:S02]  /*1a7e0*/  LDL.LU R25, [R1+0x1fc0] ;  /* 0x001fc00001197983 */ /* 0x000f240000300800 */
[-C--:B------:R-:W-:Y:S02]  /*1a7f0*/  ISETP.GE.AND P6, PT, R2, R4.reuse, PT ;  /* 0x000000040200720c */ /* 0x080fe40003fc6270 */
[----:B------:R-:W-:Y:S01]  /*1a800*/  FSEL R24, R24, -INF , P4 ;  /* 0xff80000018187808 */ /* 0x000fe20002000000 */
[----:B------:R-:W-:Y:S04]  /*1a810*/  HMMA.16816.F32.BF16 R20, R20, R14, R16 ;  /* 0x0000000e1414723c */ /* 0x000fe80000041810 */
[----:B------:R-:W-:Y:S01]  /*1a820*/  STL [R1+0x14], R24 ;  /* 0x0000141801007387 */ /* 0x000fe20000100800 */
[----:B------:R-:W-:-:S02]  /*1a830*/  ISETP.GE.AND P1, PT, R12, R4, PT ;  /* 0x000000040c00720c */ /* 0x000fc40003f26270 */
[-C--:B------:R-:W-:Y:S02]  /*1a840*/  ISETP.GE.AND P2, PT, R28, R4.reuse, PT ;  /* 0x000000041c00720c */ /* 0x080fe40003f46270 */
[----:B------:R-:W-:Y:S02]  /*1a850*/  ISETP.GE.AND P3, PT, R13, R4, PT ;  /* 0x000000040d00720c */ /* 0x000fe40003f66270 */
[----:B------:R-:W-:Y:S01]  /*1a860*/  IADD3 R4, PT, PT, R3, 0x60, RZ ;  /* 0x0000006003047810 */ /* 0x000fe20007ffe0ff */
[----:B--2---:R-:W-:Y:S01]  /*1a870*/  FMUL R7, R7, UR9 ;  /* 0x0000000907077c20 */ /* 0x004fe20008400000 */
[----:B---3--:R-:W-:-:S05]  /*1a880*/  FMUL R6, R29, UR9 ;  /* 0x000000091d067c20 */ /* 0x008fca0008400000 */
[----:B------:R-:W-:Y:S01]  /*1a890*/  FSEL R6, R6, -INF , P6 ;  /* 0xff80000006067808 */ /* 0x000fe20003000000 */
[----:B----4-:R-:W-:Y:S01]  /*1a8a0*/  FMUL R5, R26, UR9 ;  /* 0x000000091a057c20 */ /* 0x010fe20008400000 */
[----:B------:R-:W-:-:S05]  /*1a8b0*/  FSEL R26, R7, -INF , P5 ;  /* 0xff800000071a7808 */ /* 0x000fca0002800000 */
[----:B------:R-:W-:Y:S04]  /*1a8c0*/  STL [R1+0x10], R26 ;  /* 0x0000101a01007387 */ /* 0x000fe80000100800 */
[----:B------:R0:W-:Y:S04]  /*1a8d0*/  STL [R1+0xc], R6 ;  /* 0x00000c0601007387 */ /* 0x0001e80000100800 */
[----:B------:R1:W-:Y:S04]  /*1a8e0*/  STL [R1+0x1f9c], R26 ;  /* 0x001f9c1a01007387 */ /* 0x0003e80000100800 */
[----:B------:R-:W2:Y:S04]  /*1a8f0*/  LDL.LU.64 R18, [R1+0x1fb8] ;  /* 0x001fb80001127983 */ /* 0x000ea80000300a00 */
[----:B------:R-:W3:Y:S01]  /*1a900*/  LDL.LU.64 R16, [R1+0x1fb0] ;  /* 0x001fb00001107983 */ /* 0x000ee20000300a00 */
[----:B------:R-:W-:-:S02]  /*1a910*/  ISETP.GE.AND P6, PT, R28, R4, PT ;  /* 0x000000041c00720c */ /* 0x000fc40003fc6270 */
[----:B------:R-:W-:Y:S01]  /*1a920*/  FSEL R28, R5, -INF , P1 ;  /* 0xff800000051c7808 */ /* 0x000fe20000800000 */
[----:B------:R-:W4:Y:S01]  /*1a930*/  LDL.LU.64 R14, [R1+0x1fa8] ;  /* 0x001fa800010e7983 */ /* 0x000f220000300a00 */
[-C--:B------:R-:W-:Y:S02]  /*1a940*/  ISETP.GE.AND P5, PT, R12, R4.reuse, PT ;  /* 0x000000040c00720c */ /* 0x080fe40003fa6270 */
[-C--:B------:R-:W-:Y:S02]  /*1a950*/  ISETP.GE.AND P1, PT, R13, R4.reuse, PT ;  /* 0x000000040d00720c */ /* 0x080fe40003f26270 */
[----:B------:R-:W4:Y:S01]  /*1a960*/  LDL.LU.64 R12, [R1+0x1fa0] ;  /* 0x001fa000010c7983 */ /* 0x000f220000300a00 */
[----:B------:R-:W1:Y:S01]  /*1a970*/  S2R R7, SR_CTAID.X ;  /* 0x0000000000077919 */ /* 0x000e620000002500 */
[----:B0-----:R-:W-:Y:S01]  /*1a980*/  FMUL R6, R25, UR9 ;  /* 0x0000000919067c20 */ /* 0x001fe20008400000 */
[----:B------:R-:W-:Y:S01]  /*1a990*/  ISETP.GE.AND P4, PT, R2, R4, PT ;  /* 0x000000040200720c */ /* 0x000fe20003f86270 */
[----:B-1----:R-:W4:Y:S03]  /*1a9a0*/  LDL R26, [R1+0x2c] ;  /* 0x00002c00011a7983 */ /* 0x002f260000100800 */
[----:B------:R-:W-:Y:S01]  /*1a9b0*/  FSEL R24, R6, -INF , P2 ;  /* 0xff80000006187808 */ /* 0x000fe20001000000 */
[----:B------:R-:W-:Y:S01]  /*1a9c0*/  FMUL R4, R27, UR9 ;  /* 0x000000091b047c20 */ /* 0x000fe20008400000 */
[----:B------:R-:W4:Y:S01]  /*1a9d0*/  LDL R29, [R1+0x6c] ;  /* 0x00006c00011d7983 */ /* 0x000f220000100800 */
[----:B------:R-:W-:-:S03]  /*1a9e0*/  IMAD.SHL.U32 R7, R7, 0x20, RZ ;  /* 0x0000002007077824 */ /* 0x000fc600078e00ff */
[----:B------:R-:W-:Y:S01]  /*1a9f0*/  FSEL R4, R4, -INF , P3 ;  /* 0xff80000004047808 */ /* 0x000fe20001800000 */
[----:B------:R-:W4:Y:S01]  /*1aa00*/  LDL R25, [R1+0xc] ;  /* 0x00000c0001197983 */ /* 0x000f220000100800 */
[CC--:B------:R-:W-:Y:S02]  /*1aa10*/  ISETP.GE.AND P2, PT, R2.reuse, R3.reuse, PT ;  /* 0x000000030200720c */ /* 0x0c0fe40003f46270 */
[----:B------:R-:W-:Y:S01]  /*1aa20*/  ISETP.GT.AND P3, PT, R2, R3, PT ;  /* 0x000000030200720c */ /* 0x000fe20003f64270 */
[----:B------:R-:W4:Y:S04]  /*1aa30*/  LDL R27, [R1+0x14] ;  /* 0x00001400011b7983 */ /* 0x000f280000100800 */
[----:B------:R-:W-:Y:S01]  /*1aa40*/  STL [R1+0x4], R24 ;  /* 0x0000041801007387 */ /* 0x000fe20000100800 */
[----:B---3--:R-:W-:-:S02]  /*1aa50*/  FMUL R5, R16, UR9 ;  /* 0x0000000910057c20 */ /* 0x008fc40008400000 */
[----:B------:R-:W0:Y:S01]  /*1aa60*/  S2R R16, SR_TID.X ;  /* 0x0000000000107919 */ /* 0x000e220000002100 */
[----:B--2---:R-:W-:Y:S02]  /*1aa70*/  FMUL R6, R18, UR9 ;  /* 0x0000000912067c20 */ /* 0x004fe40008400000 */
[----:B------:R-:W1:Y:S01]  /*1aa80*/  S2R R18, SR_TID.X ;  /* 0x0000000000127919 */ /* 0x000e620000002100 */
[----:B0-----:R-:W-:-:S04]  /*1aa90*/  SHF.R.U32.HI R16, RZ, 0x2, R16 ;  /* 0x00000002ff107819 */ /* 0x001fc80000011610 */
[----:B------:R-:W-:-:S04]  /*1aaa0*/  SGXT.U32 R16, R16, 0x3 ;  /* 0x000000031010781a */ /* 0x000fc80000000000 */
[----:B------:R-:W-:Y:S01]  /*1aab0*/  LOP3.LUT R16, R7, 0x8, R16, 0xfe, !PT ;  /* 0x0000000807107812 */ /* 0x000fe200078efe10 */
[----:B------:R-:W-:Y:S02]  /*1aac0*/  FMUL R7, R8, UR9 ;  /* 0x0000000908077c20 */ /* 0x000fe40008400000 */
[----:B------:R-:W0:Y:S01]  /*1aad0*/  S2R R8, SR_CTAID.X ;  /* 0x0000000000087919 */ /* 0x000e220000002500 */
[----:B------:R-:W-:Y:S02]  /*1aae0*/  FSEL R2, R5, -INF , P4 ;  /* 0xff80000005027808 */ /* 0x000fe40002000000 */
[----:B------:R-:W-:Y:S02]  /*1aaf0*/  FSEL R5, R6, -INF , P5 ;  /* 0xff80000006057808 */ /* 0x000fe40002800000 */
[CC--:B------:R-:W-:Y:S02]  /*1ab00*/  ISETP.GE.AND P4, PT, R16.reuse, R3.reuse, PT ;  /* 0x000000031000720c */ /* 0x0c0fe40003f86270 */
[----:B------:R-:W-:-:S02]  /*1ab10*/  ISETP.GT.AND P5, PT, R16, R3, PT ;  /* 0x000000031000720c */ /* 0x000fc40003fa4270 */
[----:B-1----:R-:W-:-:S04]  /*1ab20*/  SHF.R.U32.HI R16, RZ, 0x2, R18 ;  /* 0x00000002ff107819 */ /* 0x002fc80000011612 */
[----:B------:R-:W-:Y:S02]  /*1ab30*/  SGXT.U32 R16, R16, 0x3 ;  /* 0x000000031010781a */ /* 0x000fe40000000000 */
[----:B0-----:R-:W-:-:S04]  /*1ab40*/  SHF.L.U32 R8, R8, 0x5, RZ ;  /* 0x0000000508087819 */ /* 0x001fc800000006ff */
[----:B------:R-:W-:Y:S01]  /*1ab50*/  LOP3.LUT R16, R8, 0x10, R16, 0xfe, !PT ;  /* 0x0000001008107812 */ /* 0x000fe200078efe10 */
[----:B------:R-:W-:Y:S01]  /*1ab60*/  FMUL R8, R10, UR9 ;  /* 0x000000090a087c20 */ /* 0x000fe20008400000 */
[----:B----4-:R-:W-:Y:S02]  /*1ab70*/  FMUL R10, R12, UR9 ;  /* 0x000000090c0a7c20 */ /* 0x010fe40008400000 */
[----:B------:R-:W0:Y:S01]  /*1ab80*/  S2R R12, SR_CTAID.X ;  /* 0x00000000000c7919 */ /* 0x000e220000002500 */
[----:B------:R-:W-:Y:S01]  /*1ab90*/  SHF.R.U32.HI R18, RZ, 0x2, R18 ;  /* 0x00000002ff127819 */ /* 0x000fe20000011612 */
[----:B------:R-:W-:-:S03]  /*1aba0*/  FMUL R13, R13, UR9 ;  /* 0x000000090d0d7c20 */ /* 0x000fc60008400000 */
[----:B------:R-:W-:Y:S02]  /*1abb0*/  SGXT.U32 R18, R18, 0x3 ;  /* 0x000000031212781a */ /* 0x000fe40000000000 */
[----:B------:R-:W-:Y:S02]  /*1abc0*/  FSEL R6, R7, -INF , P6 ;  /* 0xff80000007067808 */ /* 0x000fe40003000000 */
[----:B------:R-:W-:Y:S02]  /*1abd0*/  FSEL R8, R8, -INF , P1 ;  /* 0xff80000008087808 */ /* 0x000fe40000800000 */
[----:B------:R-:W-:Y:S02]  /*1abe0*/  FSEL R7, R10, -INF , P2 ;  /* 0xff8000000a077808 */ /* 0x000fe40001000000 */
[CC--:B------:R-:W-:Y:S02]  /*1abf0*/  ISETP.GE.AND P6, PT, R16.reuse, R3.reuse, PT ;  /* 0x000000031000720c */ /* 0x0c0fe40003fc6270 */
[----:B------:R-:W-:-:S02]  /*1ac00*/  ISETP.GT.AND P1, PT, R16, R3, PT ;  /* 0x000000031000720c */ /* 0x000fc40003f24270 */
[----:B------:R-:W-:Y:S02]  /*1ac10*/  FSEL R10, R13, -INF , P3 ;  /* 0xff8000000d0a7808 */ /* 0x000fe40001800000 */
[----:B------:R-:W-:Y:S01]  /*1ac20*/  IADD3 R16, PT, PT, R3, 0x61, RZ ;  /* 0x0000006103107810 */ /* 0x000fe20007ffe0ff */
[----:B------:R-:W1:Y:S01]  /*1ac30*/  S2R R13, SR_CTAID.X ;  /* 0x00000000000d7919 */ /* 0x000e620000002500 */
[----:B0-----:R-:W-:-:S04]  /*1ac40*/  SHF.L.U32 R12, R12, 0x5, RZ ;  /* 0x000000050c0c7819 */ /* 0x001fc800000006ff */
[----:B------:R-:W-:-:S04]  /*1ac50*/  LOP3.LUT R18, R12, 0x18, R18, 0xfe, !PT ;  /* 0x000000180c127812 */ /* 0x000fc800078efe12 */
[CC--:B------:R-:W-:Y:S02]  /*1ac60*/  ISETP.GE.AND P2, PT, R18.reuse, R3.reuse, PT ;  /* 0x000000031200720c */ /* 0x0c0fe40003f46270 */
[----:B------:R-:W-:Y:S02]  /*1ac70*/  ISETP.GT.AND P3, PT, R18, R3, PT ;  /* 0x000000031200720c */ /* 0x000fe40003f64270 */
[----:B------:R-:W0:Y:S01]  /*1ac80*/  S2R R3, SR_TID.X ;  /* 0x0000000000037919 */ /* 0x000e220000002100 */
[----:B------:R-:W-:Y:S01]  /*1ac90*/  FMUL R12, R15, UR9 ;  /* 0x000000090f0c7c20 */ /* 0x000fe20008400000 */
[----:B------:R-:W-:Y:S01]  /*1aca0*/  FMUL R14, R14, UR9 ;  /* 0x000000090e0e7c20 */ /* 0x000fe20008400000 */
[----:B-1----:R-:W-:Y:S01]  /*1acb0*/  IMAD.SHL.U32 R13, R13, 0x20, RZ ;  /* 0x000000200d0d7824 */ /* 0x002fe200078e00ff */
[----:B0-----:R-:W-:-:S04]  /*1acc0*/  SHF.R.U32.HI R15, RZ, 0x2, R3 ;  /* 0x00000002ff0f7819 */ /* 0x001fc80000011603 */
[----:B------:R-:W-:Y:S02]  /*1acd0*/  SGXT.U32 R15, R15, 0x3 ;  /* 0x000000030f0f781a */ /* 0x000fe40000000000 */
[----:B------:R-:W-:Y:S02]  /*1ace0*/  FSEL R3, R14, -INF , P4 ;  /* 0xff8000000e037808 */ /* 0x000fe40002000000 */
[----:B------:R-:W-:Y:S01]  /*1acf0*/  LOP3.LUT R15, R15, R13, RZ, 0xfc, !PT ;  /* 0x0000000d0f0f7212 */ /* 0x000fe200078efcff */
[----:B------:R-:W0:Y:S03]  /*1ad00*/  S2R R14, SR_TID.X ;  /* 0x00000000000e7919 */ /* 0x000e260000002100 */
[----:B------:R-:W-:Y:S01]  /*1ad10*/  ISETP.GE.AND P4, PT, R15, R16, PT ;  /* 0x000000100f00720c */ /* 0x000fe20003f86270 */
[----:B------:R-:W-:Y:S02]  /*1ad20*/  FMUL R15, R21, UR9 ;  /* 0x00000009150f7c20 */ /* 0x000fe40008400000 */
[----:B------:R-:W1:Y:S01]  /*1ad30*/  S2R R21, SR_CTAID.X ;  /* 0x0000000000157919 */ /* 0x000e620000002500 */
[----:B------:R-:W-:Y:S01]  /*1ad40*/  FMUL R13, R20, UR9 ;  /* 0x00000009140d7c20 */ /* 0x000fe20008400000 */
[----:B------:R-:W-:Y:S01]  /*1ad50*/  FSEL R12, R12, -INF , P5 ;  /* 0xff8000000c0c7808 */ /* 0x000fe20002800000 */
[----:B------:R-:W-:Y:S01]  /*1ad60*/  FMUL R19, R19, UR9 ;  /* 0x0000000913137c20 */ /* 0x000fe20008400000 */
[----:B------:R-:W-:Y:S01]  /*1ad70*/  FMUL R17, R17, UR9 ;  /* 0x0000000911117c20 */ /* 0x000fe20008400000 */
[----:B0-----:R-:W-:-:S02]  /*1ad80*/  SHF.R.U32.HI R20, RZ, 0x2, R14 ;  /* 0x00000002ff147819 */ /* 0x001fc4000001160e */
[----:B------:R-:W-:Y:S02]  /*1ad90*/  SHF.R.U32.HI R14, RZ, 0x2, R14 ;  /* 0x00000002ff0e7819 */ /* 0x000fe4000001160e */
[----:B-1----:R-:W-:Y:S02]  /*1ada0*/  SHF.L.U32 R21, R21, 0x5, RZ ;  /* 0x0000000515157819 */ /* 0x002fe400000006ff */
[----:B------:R-:W-:Y:S02]  /*1adb0*/  SGXT.U32 R14, R14, 0x3 ;  /* 0x000000030e0e781a */ /* 0x000fe40000000000 */
[----:B------:R-:W-:Y:S02]  /*1adc0*/  SGXT.U32 R20, R20, 0x3 ;  /* 0x000000031414781a */ /* 0x000fe40000000000 */
[C---:B------:R-:W-:Y:S02]  /*1add0*/  LOP3.LUT R14, R21.reuse, 0x8, R14, 0xfe, !PT ;  /* 0x00000008150e7812 */ /* 0x040fe400078efe0e */
[----:B------:R-:W-:-:S02]  /*1ade0*/  LOP3.LUT R20, R21, 0x10, R20, 0xfe, !PT ;  /* 0x0000001015147812 */ /* 0x000fc400078efe14 */
[-C--:B------:R-:W-:Y:S02]  /*1adf0*/  ISETP.GE.AND P5, PT, R14, R16.reuse, PT ;  /* 0x000000100e00720c */ /* 0x080fe40003fa6270 */
[----:B------:R-:W-:Y:S02]  /*1ae00*/  FSEL R14, R13, -INF , P6 ;  /* 0xff8000000d0e7808 */ /* 0x000fe40003000000 */
[----:B------:R-:W-:Y:S01]  /*1ae10*/  FSEL R13, R15, -INF , P1 ;  /* 0xff8000000f0d7808 */ /* 0x000fe20000800000 */
[----:B------:R-:W-:Y:S01]  /*1ae20*/  FMUL R15, R22, UR9 ;  /* 0x00000009160f7c20 */ /* 0x000fe20008400000 */
[-C--:B------:R-:W-:Y:S02]  /*1ae30*/  ISETP.GE.AND P6, PT, R20, R16.reuse, PT ;  /* 0x000000101400720c */ /* 0x080fe40003fc6270 */
[----:B------:R-:W-:Y:S01]  /*1ae40*/  ISETP.GE.AND P1, PT, R18, R16, PT ;  /* 0x000000101200720c */ /* 0x000fe20003f26270 */
[----:B------:R-:W-:Y:S01]  /*1ae50*/  FMUL R16, R23, UR9 ;  /* 0x0000000917107c20 */ /* 0x000fe20008400000 */
[----:B------:R-:W-:Y:S01]  /*1ae60*/  FMUL R18, R11, UR9 ;  /* 0x000000090b127c20 */ /* 0x000fe20008400000 */
[----:B------:R-:W-:-:S02]  /*1ae70*/  FSEL R11, R15, -INF , P2 ;  /* 0xff8000000f0b7808 */ /* 0x000fc40001000000 */
[----:B------:R-:W-:Y:S01]  /*1ae80*/  FSEL R22, R19, -INF , P5 ;  /* 0xff80000013167808 */ /* 0x000fe20002800000 */
[----:B------:R-:W2:Y:S01]  /*1ae90*/  LDL R15, [R1+0x24] ;  /* 0x00002400010f7983 */ /* 0x000ea20000100800 */
[----:B------:R-:W-:-:S03]  /*1aea0*/  FSEL R23, R17, -INF , P4 ;  /* 0xff80000011177808 */ /* 0x000fc60002000000 */
[----:B------:R-:W3:Y:S01]  /*1aeb0*/  LDL R19, [R1+0x60] ;  /* 0x0000600001137983 */ /* 0x000ee20000100800 */
[----:B------:R-:W-:-:S03]  /*1aec0*/  FSEL R20, R16, -INF , P3 ;  /* 0xff80000010147808 */ /* 0x000fc60001800000 */
[----:B------:R-:W4:Y:S04]  /*1aed0*/  LDL R17, [R1+0x28] ;  /* 0x0000280001117983 */ /* 0x000f280000100800 */
[----:B------:R-:W4:Y:S01]  /*1aee0*/  LDL R16, [R1+0x18] ;  /* 0x0000180001107983 */ /* 0x000f220000100800 */
[----:B------:R-:W-:-:S05]  /*1aef0*/  FMUL R9, R9, UR9 ;  /* 0x0000000909097c20 */ /* 0x000fca0008400000 */
[----:B------:R-:W-:Y:S02]  /*1af00*/  FSEL R21, R9, -INF , P6 ;  /* 0xff80000009157808 */ /* 0x000fe40003000000 */
[----:B--2---:R-:W-:Y:S02]  /*1af10*/  FMNMX3 R15, R7, R10, R15, !PT ;  /* 0x0000000a070f7276 */ /* 0x004fe4000780000f */
[----:B---3--:R-:W-:Y:S02]  /*1af20*/  FMNMX3 R9, R3, R12, R19, !PT ;  /* 0x0000000c03097276 */ /* 0x008fe40007800013 */
[----:B------:R-:W-:Y:S02]  /*1af30*/  FSEL R19, R18, -INF , P1 ;  /* 0xff80000012137808 */ /* 0x000fe40000800000 */
[----:B------:R-:W2:Y:S01]  /*1af40*/  LDL R18, [R1+0x68] ;  /* 0x0000680001127983 */ /* 0x000ea20000100800 */
[----:B----4-:R-:W-:-:S03]  /*1af50*/  FMNMX3 R17, R14, R13, R17, !PT ;  /* 0x0000000d0e117276 */ /* 0x010fc60007800011 */
[----:B------:R0:W-:Y:S01]  /*1af60*/  STL [R1+0x1f90], R13 ;  /* 0x001f900d01007387 */ /* 0x0001e20000100800 */
[----:B------:R-:W-:-:S03]  /*1af70*/  FMNMX3 R16, R15, R16, R26, !PT ;  /* 0x000000100f107276 */ /* 0x000fc6000780001a */
[----:B0-----:R-:W3:Y:S04]  /*1af80*/  LDL R13, [R1+0x20] ;  /* 0x00002000010d7983 */ /* 0x001ee80000100800 */
[----:B------:R-:W4:Y:S04]  /*1af90*/  LDL.LU R26, [R1+0x1f9c] ;  /* 0x001f9c00011a7983 */ /* 0x000f280000300800 */
[----:B------:R-:W2:Y:S02]  /*1afa0*/  LDL R15, [R1+0x1c] ;  /* 0x00001c00010f7983 */ /* 0x000ea40000100800 */
[----:B--2---:R-:W-:-:S02]  /*1afb0*/  FMNMX3 R9, R9, R15, R29, !PT ;  /* 0x0000000f09097276 */ /* 0x004fc4000780001d */
[----:B------:R-:W4:Y:S01]  /*1afc0*/  LDL.LU R29, [R1+0x1f98] ;  /* 0x001f9800011d7983 */ /* 0x000f220000300800 */
[----:B---3--:R-:W-:Y:S02]  /*1afd0*/  FMNMX3 R15, R11, R20, R13, !PT ;  /* 0x000000140b0f7276 */ /* 0x008fe4000780000d */
[----:B------:R-:W-:Y:S02]  /*1afe0*/  FMNMX3 R17, R17, R27, R18, !PT ;  /* 0x0000001b11117276 */ /* 0x000fe40007800012 */
[----:B------:R-:W-:Y:S02]  /*1aff0*/  FMNMX3 R16, R16, R25, R2, !PT ;  /* 0x0000001910107276 */ /* 0x000fe40007800002 */
[----:B------:R-:W-:Y:S02]  /*1b000*/  FMNMX3 R9, R9, R28, R5, !PT ;  /* 0x0000001c09097276 */ /* 0x000fe40007800005 */
[----:B------:R-:W-:Y:S02]  /*1b010*/  FMNMX3 R17, R17, R24, R6, !PT ;  /* 0x0000001811117276 */ /* 0x000fe40007800006 */
[----:B------:R-:W-:-:S02]  /*1b020*/  FMNMX R9, R22, R9, !PT ;  /* 0x0000000916097209 */ /* 0x000fc40007800000 */
[----:B------:R-:W-:-:S03]  /*1b030*/  FMNMX R17, R21, R17, !PT ;  /* 0x0000001115117209 */ /* 0x000fc60007800000 */
[----:B------:R-:W0:Y:S04]  /*1b040*/  SHFL.BFLY PT, R24, R9, 0x2, 0x1f ;  /* 0x0c401f0009187f89 */ /* 0x000e2800000e0000 */
[----:B------:R-:W1:Y:S01]  /*1b050*/  SHFL.BFLY PT, R18, R17, 0x2, 0x1f ;  /* 0x0c401f0011127f89 */ /* 0x000e6200000e0000 */
[----:B----4-:R-:W-:-:S03]  /*1b060*/  FMNMX3 R15, R15, R26, R29, !PT ;  /* 0x0000001a0f0f7276 */ /* 0x010fc6000780001d */
[----:B------:R-:W2:Y:S01]  /*1b070*/  LDL.LU R29, [R1+0x1f94] ;  /* 0x001f9400011d7983 */ /* 0x000ea20000300800 */
[----:B------:R-:W-:Y:S02]  /*1b080*/  FMNMX R26, R23, R16, !PT ;  /* 0x00000010171a7209 */ /* 0x000fe40007800000 */
[----:B------:R-:W-:-:S03]  /*1b090*/  FMNMX3 R15, R15, R4, R8, !PT ;  /* 0x000000040f0f7276 */ /* 0x000fc60007800008 */
[----:B------:R-:W3:Y:S01]  /*1b0a0*/  SHFL.BFLY PT, R25, R26, 0x2, 0x1f ;  /* 0x0c401f001a197f89 */ /* 0x000ee200000e0000 */
[----:B------:R-:W-:-:S05]  /*1b0b0*/  FMNMX R15, R19, R15, !PT ;  /* 0x0000000f130f7209 */ /* 0x000fca0007800000 */
[----:B------:R-:W4:Y:S01]  /*1b0c0*/  SHFL.BFLY PT, R16, R15, 0x2, 0x1f ;  /* 0x0c401f000f107f89 */ /* 0x000f2200000e0000 */
[----:B0-----:R-:W-:Y:S02]  /*1b0d0*/  FMNMX R9, R9, R24, !PT ;  /* 0x0000001809097209 */ /* 0x001fe40007800000 */
[----:B-1----:R-:W-:-:S03]  /*1b0e0*/  FMNMX R17, R17, R18, !PT ;  /* 0x0000001211117209 */ /* 0x002fc60007800000 */
[----:B------:R-:W0:Y:S04]  /*1b0f0*/  SHFL.BFLY PT, R24, R9, 0x1, 0x1f ;  /* 0x0c201f0009187f89 */ /* 0x000e2800000e0000 */
[----:B------:R-:W-:Y:S01]  /*1b100*/  SHFL.BFLY PT, R18, R17, 0x1, 0x1f ;  /* 0x0c201f0011127f89 */ /* 0x000fe200000e0000 */
[----:B---3--:R-:W-:-:S05]  /*1b110*/  FMNMX R26, R26, R25, !PT ;  /* 0x000000191a1a7209 */ /* 0x008fca0007800000 */
[----:B------:R-:W1:Y:S01]  /*1b120*/  SHFL.BFLY PT, R25, R26, 0x1, 0x1f ;  /* 0x0c201f001a197f89 */ /* 0x000e6200000e0000 */
[----:B----4-:R-:W-:-:S05]  /*1b130*/  FMNMX R15, R15, R16, !PT ;  /* 0x000000100f0f7209 */ /* 0x010fca0007800000 */
[----:B------:R-:W3:Y:S01]  /*1b140*/  SHFL.BFLY PT, R16, R15, 0x1, 0x1f ;  /* 0x0c201f000f107f89 */ /* 0x000ee200000e0000 */
[----:B0-----:R-:W-:Y:S02]  /*1b150*/  FMNMX R9, R9, R24, !PT ;  /* 0x0000001809097209 */ /* 0x001fe40007800000 */
[----:B------:R-:W-:Y:S02]  /*1b160*/  SHF.R.U32.HI R24, RZ, 0x2, R0 ;  /* 0x00000002ff187819 */ /* 0x000fe40000011600 */
[----:B-1----:R-:W-:Y:S02]  /*1b170*/  FMNMX R26, R26, R25, !PT ;  /* 0x000000191a1a7209 */ /* 0x002fe40007800000 */
[----:B------:R-:W-:Y:S02]  /*1b180*/  FMNMX R25, R17, R18, !PT ;  /* 0x0000001211197209 */ /* 0x000fe40007800000 */
[----:B------:R-:W-:Y:S02]  /*1b190*/  LOP3.LUT R17, R0, 0x1c, RZ, 0xc0, !PT ;  /* 0x0000001c00117812 */ /* 0x000fe400078ec0ff */
[----:B------:R-:W-:-:S02]  /*1b1a0*/  SGXT.U32 R18, R24, 0x3 ;  /* 0x000000031812781a */ /* 0x000fc40000000000 */
[----:B------:R-:W-:Y:S02]  /*1b1b0*/  SHF.L.U32 R13, R17, 0x2, RZ ;  /* 0x00000002110d7819 */ /* 0x000fe400000006ff */
[----:B---3--:R-:W-:Y:S02]  /*1b1c0*/  FMNMX R24, R15, R16, !PT ;  /* 0x000000100f187209 */ /* 0x008fe40007800000 */
[C---:B------:R-:W-:Y:S02]  /*1b1d0*/  LOP3.LUT R17, R18.reuse, 0x8, RZ, 0xfc, !PT ;  /* 0x0000000812117812 */ /* 0x040fe400078efcff */
[C---:B------:R-:W-:Y:S02]  /*1b1e0*/  LOP3.LUT R15, R18.reuse, 0x18, RZ, 0xfc, !PT ;  /* 0x00000018120f7812 */ /* 0x040fe400078efcff */
[----:B------:R-:W-:Y:S02]  /*1b1f0*/  LOP3.LUT R16, R18, 0x10, RZ, 0xfc, !PT ;  /* 0x0000001012107812 */ /* 0x000fe400078efcff */
[----:B------:R-:W-:-:S02]  /*1b200*/  IADD3 R18, PT, PT, R13, UR6, RZ ;  /* 0x000000060d127c10 */ /* 0x000fc4000fffe0ff */
[----:B------:R-:W-:Y:S02]  /*1b210*/  LEA R17, R17, UR6, 0x4 ;  /* 0x0000000611117c11 */ /* 0x000fe4000f8e20ff */
[----:B------:R-:W-:Y:S02]  /*1b220*/  LEA R13, R15, UR6, 0x4 ;  /* 0x000000060f0d7c11 */ /* 0x000fe4000f8e20ff */
[----:B--2---:R-:W-:-:S04]  /*1b230*/  SHF.R.U32.HI R27, RZ, 0x3, R29 ;  /* 0x00000003ff1b7819 */ /* 0x004fc8000001161d */
[----:B------:R-:W-:Y:S02]  /*1b240*/  LOP3.LUT R27, R27, 0xc, RZ, 0xc0, !PT ;  /* 0x0000000c1b1b7812 */ /* 0x000fe400078ec0ff */
[----:B------:R-:W-:-:S03]  /*1b250*/  LEA R29, R16, UR6, 0x4 ;  /* 0x00000006101d7c11 */ /* 0x000fc6000f8e20ff */
[----:B------:R-:W-:-:S05]  /*1b260*/  IMAD.IADD R16, R18, 0x1, R27 ;  /* 0x0000000112107824 */ /* 0x000fca00078e021b */
[----:B------:R0:W-:Y:S01]  /*1b270*/  @!P0 STS [R16], R26 ;  /* 0x0000001a10008388 */ /* 0x0001e20000000800 */
[C---:B------:R-:W-:Y:S01]  /*1b280*/  IADD3 R15, PT, PT, R27.reuse, R17, RZ ;  /* 0x000000111b0f7210 */ /* 0x040fe20007ffe0ff */
[----:B0-----:R-:W0:Y:S01]  /*1b290*/  S2R R26, SR_TID.X ;  /* 0x00000000001a7919 */ /* 0x001e220000002100 */
[C---:B------:R-:W-:Y:S02]  /*1b2a0*/  IADD3 R18, PT, PT, R27.reuse, R13, RZ ;  /* 0x0000000d1b127210 */ /* 0x040fe40007ffe0ff */
[----:B------:R-:W-:Y:S01]  /*1b2b0*/  IADD3 R27, PT, PT, R27, R29, RZ ;  /* 0x0000001d1b1b7210 */ /* 0x000fe20007ffe0ff */
[----:B------:R-:W-:Y:S04]  /*1b2c0*/  @!P0 STS [R15], R9 ;  /* 0x000000090f008388 */ /* 0x000fe80000000800 */
[----:B------:R-:W-:Y:S04]  /*1b2d0*/  @!P0 STS [R27], R25 ;  /* 0x000000191b008388 */ /* 0x000fe80000000800 */
[----:B------:R-:W-:Y:S01]  /*1b2e0*/  @!P0 STS [R18], R24 ;  /* 0x0000001812008388 */ /* 0x000fe20000000800 */
[----:B0-----:R-:W-:-:S04]  /*1b2f0*/  LOP3.LUT R26, R26, 0x7f, RZ, 0xc0, !PT ;  /* 0x0000007f1a1a7812 */ /* 0x001fc800078ec0ff */
[----:B------:R-:W-:Y:S01]  /*1b300*/  LEA R26, R26, UR6, 0x2 ;  /* 0x000000061a1a7c11 */ /* 0x000fe2000f8e10ff */
[----:B------:R-:W-:Y:S06]  /*1b310*/  BAR.SYNC.DEFER_BLOCKING 0x0 ;  /* 0x0000000000007b1d */ /* 0x000fec0000010000 */
[----:B------:R-:W0:Y:S04]  /*1b320*/  LDS R9, [R26] ;  /* 0x000000001a097984 */ /* 0x000e280000000800 */
[----:B0-----:R-:W0:Y:S02]  /*1b330*/  SHFL.BFLY PT, R24, R9, 0x2, 0x1f ;  /* 0x0c401f0009187f89 */ /* 0x001e2400000e0000 */
[----:B0-----:R-:W-:-:S05]  /*1b340*/  FMNMX R9, R9, R24, !PT ;  /* 0x0000001809097209 */ /* 0x001fca0007800000 */
[----:B------:R-:W0:Y:S04]  /*1b350*/  SHFL.BFLY PT, R24, R9, 0x1, 0x1f ;  /* 0x0c201f0009187f89 */ /* 0x000e2800000e0000 */
[----:B------:R1:W-:Y:S04]  /*1b360*/  STL [R1+0x1f5c], R16 ;  /* 0x001f5c1001007387 */ /* 0x0003e80000100800 */
[----:B-1----:R-:W2:Y:S04]  /*1b370*/  LDL.LU R16, [R1+0xc] ;  /* 0x00000c0001107983 */ /* 0x002ea80000300800 */
[----:B------:R1:W-:Y:S01]  /*1b380*/  STL [R1+0x1f60], R15 ;  /* 0x001f600f01007387 */ /* 0x0003e20000100800 */
[----:B0-----:R-:W-:-:S03]  /*1b390*/  FMNMX R9, R9, R24, !PT ;  /* 0x0000001809097209 */ /* 0x001fc60007800000 */
[----:B-1----:R-:W3:Y:S04]  /*1b3a0*/  LDL.LU R15, [R1+0x2c] ;  /* 0x00002c00010f7983 */ /* 0x002ee80000300800 */
[----:B------:R0:W-:Y:S04]  /*1b3b0*/  STL [R1+0x1f64], R27 ;  /* 0x001f641b01007387 */ /* 0x0001e80000100800 */
[----:B------:R-:W-:Y:S04]  /*1b3c0*/  @!P0 STS [R26], R9 ;  /* 0x000000091a008388 */ /* 0x000fe80000000800 */
[----:B0-----:R-:W4:Y:S04]  /*1b3d0*/  LDL.LU R27, [R1+0x18] ;  /* 0x00001800011b7983 */ /* 0x001f280000300800 */
[----:B------:R-:W2:Y:S04]  /*1b3e0*/  LDL.LU R25, [R1+0x584] ;  /* 0x0005840001197983 */ /* 0x000ea80000300800 */
[----:B------:R0:W-:Y:S04]  /*1b3f0*/  STL [R1+0x1f68], R18 ;  /* 0x001f681201007387 */ /* 0x0001e80000100800 */
[----:B0-----:R-:W2:Y:S04]  /*1b400*/  LDL.LU R18, [R1+0x24] ;  /* 0x0000240001127983 */ /* 0x001ea80000300800 */
[----:B------:R0:W-:Y:S04]  /*1b410*/  STL [R1+0x1f6c], R26 ;  /* 0x001f6c1a01007387 */ /* 0x0001e80000100800 */
[----:B0-----:R-:W2:Y:S01]  /*1b420*/  LDL R26, [R1+0x580] ;  /* 0x00058000011a7983 */ /* 0x001ea20000100800 */
[----:B------:R-:W-:-:S05]  /*1b430*/  LOP3.LUT R24, R0, 0x1c, RZ, 0xc0, !PT ;  /* 0x0000001c00187812 */ /* 0x000fca00078ec0ff */
[----:B------:R-:W-:Y:S01]  /*1b440*/  IMAD.SHL.U32 R24, R24, 0x4, RZ ;  /* 0x0000000418187824 */ /* 0x000fe200078e00ff */
[----:B------:R-:W-:Y:S06]  /*1b450*/  BAR.SYNC.DEFER_BLOCKING 0x0 ;  /* 0x0000000000007b1d */ /* 0x000fec0000010000 */
[----:B------:R-:W2:Y:S04]  /*1b460*/  LDS R9, [R24+UR6] ;  /* 0x0000000618097984 */ /* 0x000ea80008000800 */
[----:B------:R-:W0:Y:S04]  /*1b470*/  LDS R24, [R17] ;  /* 0x0000000011187984 */ /* 0x000e280000000800 */
[----:B------:R1:W-:Y:S01]  /*1b480*/  STL [R1+0x1f70], R17 ;  /* 0x001f701101007387 */ /* 0x0003e20000100800 */
[----:B--2---:R-:W-:-:S05]  /*1b490*/  FMNMX R26, R9, R26, !PT ;  /* 0x0000001a091a7209 */ /* 0x004fca0007800000 */
[--C-:B------:R-:W-:Y:S01]  /*1b4a0*/  FADD R7, R7, -R26.reuse ;  /* 0x8000001a07077221 */ /* 0x100fe20000000000 */
[----:B------:R-:W-:-:S03]  /*1b4b0*/  FADD R10, R10, -R26 ;  /* 0x8000001a0a0a7221 */ /* 0x000fc60000000000 */
[----:B------:R-:W-:-:S04]  /*1b4c0*/  FMUL R7, R7, 1.4426950216293334961 ;  /* 0x3fb8aa3b07077820 */ /* 0x000fc80000400000 */
[----:B-1----:R1:W2:Y:S02]  /*1b4d0*/  MUFU.EX2 R17, R7 ;  /* 0x0000000700117308 */ /* 0x0022a40000000800 */
[----:B-1----:R-:W-:-:S06]  /*1b4e0*/  FMUL R7, R10, 1.4426950216293334961 ;  /* 0x3fb8aa3b0a077820 */ /* 0x002fcc0000400000 */
[----:B------:R1:W0:Y:S01]  /*1b4f0*/  MUFU.EX2 R10, R7 ;  /* 0x00000007000a7308 */ /* 0x0002220000000800 */
[--C-:B------:R-:W-:Y:S01]  /*1b500*/  FADD R9, R18, -R26.reuse ;  /* 0x8000001a12097221 */ /* 0x100fe20000000000 */
[----:B------:R-:W-:Y:S04]  /*1b510*/  STL [R1+0x2b8], R26 ;  /* 0x0002b81a01007387 */ /* 0x000fe80000100800 */
[----:B--2---:R-:W-:Y:S01]  /*1b520*/  STL [R1+0x33c], R17 ;  /* 0x00033c1101007387 */ /* 0x004fe20000100800 */
[----:B-1----:R-:W-:Y:S01]  /*1b530*/  FMUL R7, R9, 1.4426950216293334961 ;  /* 0x3fb8aa3b09077820 */ /* 0x002fe20000400000 */
[----:B----4-:R-:W-:Y:S02]  /*1b540*/  FADD R9, R27, -R26 ;  /* 0x8000001a1b097221 */ /* 0x010fe40000000000 */
[----:B0-----:R0:W-:Y:S02]  /*1b550*/  STL [R1+0x338], R10 ;  /* 0x0003380a01007387 */ /* 0x0011e40000100800 */
[----:B0-----:R0:W1:Y:S02]  /*1b560*/  MUFU.EX2 R10, R7 ;  /* 0x00000007000a7308 */ /* 0x0010640000000800 */
[----:B0-----:R-:W-:-:S06]  /*1b570*/  FMUL R7, R9, 1.4426950216293334961 ;  /* 0x3fb8aa3b09077820 */ /* 0x001fcc0000400000 */
[----:B------:R0:W2:Y:S01]  /*1b580*/  MUFU.EX2 R17, R7 ;  /* 0x0000000700117308 */ /* 0x0000a20000000800 */
[----:B-1----:R1:W-:Y:S04]  /*1b590*/  STL [R1+0x334], R10 ;  /* 0x0003340a01007387 */ /* 0x0023e80000100800 */
[----:B------:R-:W4:Y:S01]  /*1b5a0*/  LDL.LU R18, [R1+0x60] ;  /* 0x0000600001127983 */ /* 0x000f220000300800 */
[----:B---3--:R-:W-:-:S03]  /*1b5b0*/  FADD R9, R15, -R26 ;  /* 0x8000001a0f097221 */ /* 0x008fc60000000000 */
[----:B------:R-:W3:Y:S01]  /*1b5c0*/  LDL.LU R15, [R1+0x1c] ;  /* 0x00001c00010f7983 */ /* 0x000ee20000300800 */
[----:B0-----:R-:W-:Y:S01]  /*1b5d0*/  FMUL R7, R9, 1.4426950216293334961 ;  /* 0x3fb8aa3b09077820 */ /* 0x001fe20000400000 */
[--C-:B------:R-:W-:Y:S02]  /*1b5e0*/  FADD R9, R16, -R26.reuse ;  /* 0x8000001a10097221 */ /* 0x100fe40000000000 */
[----:B--2---:R-:W-:Y:S04]  /*1b5f0*/  STL [R1+0x32c], R17 ;  /* 0x00032c1101007387 */ /* 0x004fe80000100800 */
[----:B------:R-:W-:Y:S04]  /*1b600*/  STL [R1+0x1f84], R17 ;  /* 0x001f841101007387 */ /* 0x000fe80000100800 */
[----:B------:R-:W2:Y:S01]  /*1b610*/  LDL.LU R16, [R1+0x6c] ;  /* 0x00006c0001107983 */ /* 0x000ea20000300800 */
[----:B------:R0:W1:Y:S02]  /*1b620*/  MUFU.EX2 R27, R7 ;  /* 0x00000007001b7308 */ /* 0x0000640000000800 */
[----:B0-----:R-:W-:Y:S01]  /*1b630*/  FMUL R7, R9, 1.4426950216293334961 ;  /* 0x3fb8aa3b09077820 */ /* 0x001fe20000400000 */
[----:B------:R-:W-:-:S05]  /*1b640*/  FADD R9, R2, -R26 ;  /* 0x8000001a02097221 */ /* 0x000fca0000000000 */
[----:B------:R0:W0:Y:S01]  /*1b650*/  MUFU.EX2 R2, R7 ;  /* 0x0000000700027308 */ /* 0x0000220000000800 */
[----:B------:R-:W-:Y:S01]  /*1b660*/  FMNMX R24, R24, R25, !PT ;  /* 0x0000001918187209 */ /* 0x000fe20007800000 */
[----:B------:R-:W-:Y:S01]  /*1b670*/  FMUL R9, R9, 1.4426950216293334961 ;  /* 0x3fb8aa3b09097820 */ /* 0x000fe20000400000 */
[----:B-1----:R-:W-:-:S03]  /*1b680*/  FADD R10, R23, -R26 ;  /* 0x8000001a170a7221 */ /* 0x002fc60000000000 */
[--C-:B------:R-:W-:Y:S01]  /*1b690*/  FADD R3, R3, -R24.reuse ;  /* 0x8000001803037221 */ /* 0x100fe20000000000 */
[----:B------:R-:W-:Y:S01]  /*1b6a0*/  STL [R1+0x324], R27 ;  /* 0x0003241b01007387 */ /* 0x000fe20000100800 */
[----:B------:R-:W-:Y:S02]  /*1b6b0*/  FMUL R10, R10, 1.4426950216293334961 ;  /* 0x3fb8aa3b0a0a7820 */ /* 0x000fe40000400000 */
[----:B------:R-:W-:Y:S01]  /*1b6c0*/  FMUL R3, R3, 1.4426950216293334961 ;  /* 0x3fb8aa3b03037820 */ /* 0x000fe20000400000 */
[----:B0-----:R0:W1:Y:S04]  /*1b6d0*/  LDS R7, [R29] ;  /* 0x000000001d077984 */ /* 0x0010680000000800 */
[----:B------:R-:W-:Y:S01]  /*1b6e0*/  STL [R1+0x1f78], R27 ;  /* 0x001f781b01007387 */ /* 0x000fe20000100800 */
[----:B0-----:R0:W1:Y:S03]  /*1b6f0*/  MUFU.EX2 R29, R9 ;  /* 0x00000009001d7308 */ /* 0x0010660000000800 */
[----:B------:R-:W-:Y:S04]  /*1b700*/  STL [R1+0x1f74], R25 ;  /* 0x001f741901007387 */ /* 0x000fe80000100800 */
[----:B------:R-:W-:Y:S01]  /*1b710*/  STL [R1+0x318], R2 ;  /* 0x0003180201007387 */ /* 0x000fe20000100800 */
[----:B0-----:R-:W-:-:S03]  /*1b720*/  FADD R9, R12, -R24 ;  /* 0x800000180c097221 */ /* 0x001fc60000000000 */
[----:B------:R0:W-:Y:S01]  /*1b730*/  STL [R1+0x1f7c], R2 ;  /* 0x001f7c0201007387 */ /* 0x0001e20000100800 */
[----:B------:R-:W1:Y:S08]  /*1b740*/  MUFU.EX2 R23, R10 ;  /* 0x0000000a00177308 */ /* 0x000e700000000800 */
[----:B0-----:R0:W1:Y:S02]  /*1b750*/  MUFU.EX2 R2, R3 ;  /* 0x0000000300027308 */ /* 0x0010640000000800 */
[----:B0-----:R-:W-:-:S06]  /*1b760*/  FMUL R3, R9, 1.4426950216293334961 ;  /* 0x3fb8aa3b09037820 */ /* 0x001fcc0000400000 */
[----:B------:R-:W0:Y:S01]  /*1b770*/  MUFU.EX2 R10, R3 ;  /* 0x00000003000a7308 */ /* 0x000e220000000800 */
[----:B------:R-:W-:Y:S04]  /*1b780*/  STL [R1+0x2b4], R24 ;  /* 0x0002b41801007387 */ /* 0x000fe80000100800 */
[----:B-1----:R-:W-:Y:S04]  /*1b790*/  STL [R1+0x30c], R29 ;  /* 0x00030c1d01007387 */ /* 0x002fe80000100800 */
[----:B------:R-:W-:Y:S04]  /*1b7a0*/  STL [R1+0x1f80], R29 ;  /* 0x001f801d01007387 */ /* 0x000fe80000100800 */
[----:B------:R-:W-:Y:S04]  /*1b7b0*/  STL [R1+0x300], R23 ;  /* 0x0003001701007387 */ /* 0x000fe80000100800 */
[----:B------:R-:W-:Y:S04]  /*1b7c0*/  STL [R1+0x1f88], R23 ;  /* 0x001f881701007387 */ /* 0x000fe80000100800 */
[----:B------:R1:W-:Y:S04]  /*1b7d0*/  STL [R1+0x2fc], R2 ;  /* 0x0002fc0201007387 */ /* 0x0003e80000100800 */
[----:B-1----:R-:W2:Y:S04]  /*1b7e0*/  LDL R2, [R1+0x588] ;  /* 0x0005880001027983 */ /* 0x002ea80000100800 */
[----:B0-----:R-:W-:Y:S04]  /*1b7f0*/  STL [R1+0x2f8], R10 ;  /* 0x0002f80a01007387 */ /* 0x001fe80000100800 */
[----:B------:R-:W2:Y:S04]  /*1b800*/  LDL.LU R29, [R1+0x28] ;  /* 0x00002800011d7983 */ /* 0x000ea80000300800 */
[----:B------:R-:W2:Y:S01]  /*1b810*/  LDL.LU R25, [R1+0x14] ;  /* 0x0000140001197983 */ /* 0x000ea20000300800 */
[----:B----4-:R-:W-:-:S04]  /*1b820*/  FADD R9, R18, -R24 ;  /* 0x8000001812097221 */ /* 0x010fc80000000000 */
[----:B------:R-:W-:Y:S01]  /*1b830*/  FMUL R3, R9, 1.4426950216293334961 ;  /* 0x3fb8aa3b09037820 */ /* 0x000fe20000400000 */
[----:B---3--:R-:W-:-:S03]  /*1b840*/  FADD R9, R15, -R24 ;  /* 0x800000180f097221 */ /* 0x008fc60000000000 */
[----:B------:R0:W1:Y:S02]  /*1b850*/  MUFU.EX2 R27, R3 ;  /* 0x00000003001b7308 */ /* 0x0000640000000800 */
[----:B0-----:R-:W-:Y:S01]  /*1b860*/  FMUL R3, R9, 1.4426950216293334961 ;  /* 0x3fb8aa3b09037820 */ /* 0x001fe20000400000 */
[----:B--2---:R-:W-:-:S05]  /*1b870*/  FADD R9, R16, -R24 ;  /* 0x8000001810097221 */ /* 0x004fca0000000000 */
[----:B------:R0:W2:Y:S02]  /*1b880*/  MUFU.EX2 R26, R3 ;  /* 0x00000003001a7308 */ /* 0x0000a40000000800 */
[----:B0-----:R-:W-:-:S06]  /*1b890*/  FMUL R3, R9, 1.4426950216293334961 ;  /* 0x3fb8aa3b09037820 */ /* 0x001fcc0000400000 */
[----:B------:R0:W3:Y:S01]  /*1b8a0*/  MUFU.EX2 R15, R3 ;  /* 0x00000003000f7308 */ /* 0x0000e20000000800 */
[----:B------:R-:W-:Y:S01]  /*1b8b0*/  FADD R9, R28, -R24 ;  /* 0x800000181c097221 */ /* 0x000fe20000000000 */
[----:B-1----:R-:W-:Y:S04]  /*1b8c0*/  STL [R1+0x2f4], R27 ;  /* 0x0002f41b01007387 */ /* 0x002fe80000100800 */
[----:B------:R-:W-:Y:S01]  /*1b8d0*/  STL [R1+0x1f8c], R27 ;  /* 0x001f8c1b01007387 */ /* 0x000fe20000100800 */
[----:B0-----:R-:W-:-:S03]  /*1b8e0*/  FMUL R3, R9, 1.4426950216293334961 ;  /* 0x3fb8aa3b09037820 */ /* 0x001fc60000400000 */
[----:B------:R-:W4:Y:S01]  /*1b8f0*/  LDL.LU R18, [R1+0x68] ;  /* 0x0000680001127983 */ /* 0x000f220000300800 */
[----:B------:R0:W1:Y:S03]  /*1b900*/  MUFU.EX2 R28, R3 ;  /* 0x00000003001c7308 */ /* 0x0000660000000800 */
[----:B------:R-:W4:Y:S04]  /*1b910*/  LDL.LU R16, [R1+0x4] ;  /* 0x0000040001107983 */ /* 0x000f280000300800 */
[----:B--2---:R-:W-:Y:S04]  /*1b920*/  STL [R1+0x2f0], R26 ;  /* 0x0002f01a01007387 */ /* 0x004fe80000100800 */
[----:B---3--:R-:W-:Y:S04]  /*1b930*/  STL [R1+0x2ec], R15 ;  /* 0x0002ec0f01007387 */ /* 0x008fe80000100800 */
[----:B0-----:R0:W2:Y:S04]  /*1b940*/  LDS R3, [R13] ;  /* 0x000000000d037984 */ /* 0x0010a80000000800 */
[----:B0-----:R-:W3:Y:S01]  /*1b950*/  LDL.LU R13, [R1+0x1f90] ;  /* 0x001f9000010d7983 */ /* 0x001ee20000300800 */
[----:B------:R-:W-:-:S04]  /*1b960*/  FADD R5, R5, -R24 ;  /* 0x8000001805057221 */ /* 0x000fc80000000000 */
[----:B------:R-:W-:Y:S01]  /*1b970*/  FMUL R5, R5, 1.4426950216293334961 ;  /* 0x3fb8aa3b05057820 */ /* 0x000fe20000400000 */
[----:B-1----:R-:W-:Y:S01]  /*1b980*/  STL [R1+0x2e8], R28 ;  /* 0x0002e81c01007387 */ /* 0x002fe20000100800 */
[----:B------:R-:W-:Y:S01]  /*1b990*/  FMNMX R2, R7, R2, !PT ;  /* 0x0000000207027209 */ /* 0x000fe20007800000 */
[----:B------:R-:W-:Y:S02]  /*1b9a0*/  FADD R7, R22, -R24 ;  /* 0x8000001816077221 */ /* 0x000fe40000000000 */
[----:B------:R0:W1:Y:S02]  /*1b9b0*/  MUFU.EX2 R22, R5 ;  /* 0x0000000500167308 */ /* 0x0000640000000800 */
[----:B------:R-:W-:Y:S01]  /*1b9c0*/  FMUL R7, R7, 1.4426950216293334961 ;  /* 0x3fb8aa3b07077820 */ /* 0x000fe20000400000 */
[----:B0-----:R-:W-:-:S05]  /*1b9d0*/  FADD R5, R14, -R2 ;  /* 0x800000020e057221 */ /* 0x001fca0000000000 */
[----:B------:R-:W0:Y:S01]  /*1b9e0*/  MUFU.EX2 R12, R7 ;  /* 0x00000007000c7308 */ /* 0x000e220000000800 */
[----:B------:R-:W-:-:S07]  /*1b9f0*/  FMUL R5, R5, 1.4426950216293334961 ;  /* 0x3fb8aa3b05057820 */ /* 0x000fce0000400000 */
[----:B------:R0:W1:Y:S02]  /*1ba00*/  MUFU.EX2 R17, R5 ;  /* 0x0000000500117308 */ /* 0x0000640000000800 */
[----:B0-----:R-:W-:-:S04]  /*1ba10*/  FADD R5, R29, -R2 ;  /* 0x800000021d057221 */ /* 0x001fc80000000000 */
[----:B------:R-:W-:Y:S01]  /*1ba20*/  FMUL R5, R5, 1.4426950216293334961 ;  /* 0x3fb8aa3b05057820 */ /* 0x000fe20000400000 */
[----:B------:R0:W-:Y:S04]  /*1ba30*/  STL [R1+0x2b0], R2 ;  /* 0x0002b00201007387 */ /* 0x0001e80000100800 */
[----:B-1----:R-:W-:Y:S04]  /*1ba40*/  STL [R1+0x2dc], R22 ;  /* 0x0002dc1601007387 */ /* 0x002fe80000100800 */
[----:B------:R-:W-:Y:S04]  /*1ba50*/  STL [R1+0x2d8], R12 ;  /* 0x0002d80c01007387 */ /* 0x000fe80000100800 */
[----:B------:R-:W-:Y:S04]  /*1ba60*/  STL [R1+0x2ac], R17 ;  /* 0x0002ac1101007387 */ /* 0x000fe80000100800 */
[----:B------:R-:W2:Y:S04]  /*1ba70*/  LDL R9, [R1+0x58c] ;  /* 0x00058c0001097983 */ /* 0x000ea80000100800 */
[----:B------:R-:W2:Y:S01]  /*1ba80*/  LDL.LU R29, [R1+0x20] ;  /* 0x00002000011d7983 */ /* 0x000ea20000300800 */
[----:B---3--:R-:W-:-:S04]  /*1ba90*/  FADD R7, R13, -R2 ;  /* 0x800000020d077221 */ /* 0x008fc80000000000 */
[----:B------:R-:W-:-:S04]  /*1baa0*/  FMUL R7, R7, 1.4426950216293334961 ;  /* 0x3fb8aa3b07077820 */ /* 0x000fc80000400000 */
[----:B------:R1:W3:Y:S02]  /*1bab0*/  MUFU.EX2 R23, R7 ;  /* 0x0000000700177308 */ /* 0x0002e40000000800 */
[----:B-1----:R-:W-:-:S06]  /*1bac0*/  FADD R7, R25, -R2 ;  /* 0x8000000219077221 */ /* 0x002fcc0000000000 */
[----:B------:R4:W1:Y:S01]  /*1bad0*/  MUFU.EX2 R25, R5 ;  /* 0x0000000500197308 */ /* 0x0008620000000800 */
[----:B------:R-:W-:Y:S01]  /*1bae0*/  FMUL R7, R7, 1.4426950216293334961 ;  /* 0x3fb8aa3b07077820 */ /* 0x000fe20000400000 */
[----:B----4-:R-:W-:-:S06]  /*1baf0*/  FADD R5, R18, -R2 ;  /* 0x8000000212057221 */ /* 0x010fcc0000000000 */
[----:B------:R4:W0:Y:S01]  /*1bb00*/  MUFU.EX2 R18, R7 ;  /* 0x0000000700127308 */ /* 0x0008220000000800 */
[----:B------:R-:W-:Y:S01]  /*1bb10*/  FMUL R5, R5, 1.4426950216293334961 ;  /* 0x3fb8aa3b05057820 */ /* 0x000fe20000400000 */
[----:B----4-:R-:W-:-:S06]  /*1bb20*/  FADD R7, R16, -R2 ;  /* 0x8000000210077221 */ /* 0x010fcc0000000000 */
[----:B------:R4:W0:Y:S01]  /*1bb30*/  MUFU.EX2 R16, R5 ;  /* 0x0000000500107308 */ /* 0x0008220000000800 */
[----:B---3--:R-:W-:Y:S04]  /*1bb40*/  STL [R1+0x29c], R23 ;  /* 0x00029c1701007387 */ /* 0x008fe80000100800 */
[----:B-1----:R-:W-:Y:S04]  /*1bb50*/  STL [R1+0x298], R25 ;  /* 0x0002981901007387 */ /* 0x002fe80000100800 */
[----:B------:R-:W3:Y:S01]  /*1bb60*/  LDL.LU R14, [R1+0x64] ;  /* 0x00006400010e7983 */ /* 0x000ee20000300800 */
[----:B----4-:R-:W-:-:S03]  /*1bb70*/  FADD R5, R21, -R2 ;  /* 0x8000000215057221 */ /* 0x010fc60000000000 */
[----:B0-----:R-:W-:Y:S04]  /*1bb80*/  STL [R1+0x28c], R18 ;  /* 0x00028c1201007387 */ /* 0x001fe80000100800 */
[----:B------:R-:W-:Y:S04]  /*1bb90*/  STL [R1+0x284], R16 ;  /* 0x0002841001007387 */ /* 0x000fe80000100800 */
[----:B------:R-:W4:Y:S01]  /*1bba0*/  LDL.LU R21, [R1+0x10] ;  /* 0x0000100001157983 */ /* 0x000f220000300800 */
[----:B------:R-:W-:Y:S01]  /*1bbb0*/  FADD R6, R6, -R2 ;  /* 0x8000000206067221 */ /* 0x000fe20000000000 */
[----:B------:R-:W-:Y:S01]  /*1bbc0*/  FMUL R7, R7, 1.4426950216293334961 ;  /* 0x3fb8aa3b07077820 */ /* 0x000fe20000400000 */
[----:B--2---:R-:W-:-:S02]  /*1bbd0*/  FMNMX R27, R3, R9, !PT ;  /* 0x00000009031b7209 */ /* 0x004fc40007800000 */
[----:B------:R-:W-:Y:S01]  /*1bbe0*/  FMUL R3, R6, 1.4426950216293334961 ;  /* 0x3fb8aa3b06037820 */ /* 0x000fe20000400000 */
[----:B------:R-:W0:Y:S01]  /*1bbf0*/  MUFU.EX2 R13, R7 ;  /* 0x00000007000d7308 */ /* 0x000e220000000800 */
[----:B------:R-:W2:Y:S07]  /*1bc00*/  LDL R6, [R1+0x2f8] ;  /* 0x0002f80001067983 */ /* 0x000eae0000100800 */
[----:B------:R1:W0:Y:S02]  /*1bc10*/  MUFU.EX2 R9, R3 ;  /* 0x0000000300097308 */ /* 0x0002240000000800 */
[----:B-1----:R-:W-:Y:S01]  /*1bc20*/  FMUL R3, R5, 1.4426950216293334961 ;  /* 0x3fb8aa3b05037820 */ /* 0x002fe20000400000 */
[----:B------:R-:W-:-:S05]  /*1bc30*/  FADD R5, R11, -R27 ;  /* 0x8000001b0b057221 */ /* 0x000fca0000000000 */
        /* <DEDUP_REMOVED lines=8> */
[--C-:B------:R-:W-:Y:S01]  /*1bcc0*/  FADD R4, R4, -R27.reuse ;  /* 0x8000001b04047221 */ /* 0x100fe20000000000 */
[----:B------:R1:W-:Y:S04]  /*1bcd0*/  STL [R1+0x2a4], R27 ;  /* 0x0002a41b01007387 */ /* 0x0003e80000100800 */
[----:B------:R-:W2:Y:S04]  /*1bce0*/  LDL R7, [R1+0x2fc] ;  /* 0x0002fc0001077983 */ /* 0x000ea80000100800 */
[----:B0-----:R-:W-:Y:S04]  /*1bcf0*/  STL [R1+0x278], R13 ;  /* 0x0002780d01007387 */ /* 0x001fe80000100800 */
[----:B------:R-:W-:Y:S04]  /*1bd00*/  STL [R1+0x274], R9 ;  /* 0x0002740901007387 */ /* 0x000fe80000100800 */
[----:B------:R-:W-:Y:S04]  /*1bd10*/  STL [R1+0x270], R10 ;  /* 0x0002700a01007387 */ /* 0x000fe80000100800 */
[----:B------:R-:W-:Y:S04]  /*1bd20*/  STL [R1+0x258], R2 ;  /* 0x0002580201007387 */ /* 0x000fe80000100800 */
[----:B------:R0:W-:Y:S01]  /*1bd30*/  STL [R1+0x254], R29 ;  /* 0x0002541d01007387 */ /* 0x0001e20000100800 */
[----:B----4-:R-:W-:-:S02]  /*1bd40*/  FADD R5, R21, -R27 ;  /* 0x8000001b15057221 */ /* 0x010fc40000000000 */
[----:B------:R4:W0:Y:S02]  /*1bd50*/  MUFU.EX2 R21, R3 ;  /* 0x0000000300157308 */ /* 0x0008240000000800 */
[----:B----4-:R-:W-:Y:S01]  /*1bd60*/  FMUL R3, R5, 1.4426950216293334961 ;  /* 0x3fb8aa3b05037820 */ /* 0x010fe20000400000 */
[----:B---3--:R-:W-:-:S05]  /*1bd70*/  FADD R5, R14, -R27 ;  /* 0x8000001b0e057221 */ /* 0x008fca0000000000 */
[----:B------:R3:W4:Y:S02]  /*1bd80*/  MUFU.EX2 R20, R3 ;  /* 0x0000000300147308 */ /* 0x0007240000000800 */
[----:B---3--:R-:W-:-:S06]  /*1bd90*/  FMUL R3, R5, 1.4426950216293334961 ;  /* 0x3fb8aa3b05037820 */ /* 0x008fcc0000400000 */
[----:B------:R3:W1:Y:S02]  /*1bda0*/  MUFU.EX2 R14, R3 ;  /* 0x00000003000e7308 */ /* 0x0006640000000800 */
[----:B---3--:R-:W-:Y:S01]  /*1bdb0*/  FMUL R3, R4, 1.4426950216293334961 ;  /* 0x3fb8aa3b04037820 */ /* 0x008fe20000400000 */
[----:B------:R-:W-:-:S05]  /*1bdc0*/  FADD R4, R8, -R27 ;  /* 0x8000001b08047221 */ /* 0x000fca0000000000 */
[----:B------:R3:W1:Y:S01]  /*1bdd0*/  MUFU.EX2 R11, R3 ;  /* 0x00000003000b7308 */ /* 0x0006620000000800 */
[----:B0-----:R-:W-:Y:S01]  /*1bde0*/  STL [R1+0x250], R21 ;  /* 0x0002501501007387 */ /* 0x001fe20000100800 */
[----:B---3--:R-:W-:Y:S01]  /*1bdf0*/  FMUL R3, R4, 1.4426950216293334961 ;  /* 0x3fb8aa3b04037820 */ /* 0x008fe20000400000 */
[----:B------:R-:W-:Y:S02]  /*1be00*/  FADD R4, R19, -R27 ;  /* 0x8000001b13047221 */ /* 0x000fe40000000000 */
[----:B----4-:R-:W-:Y:S03]  /*1be10*/  STL [R1+0x234], R20 ;  /* 0x0002341401007387 */ /* 0x010fe60000100800 */
[----:B------:R0:W3:Y:S01]  /*1be20*/  MUFU.EX2 R8, R3 ;  /* 0x0000000300087308 */ /* 0x0000e20000000800 */
[----:B-1----:R-:W-:Y:S04]  /*1be30*/  STL [R1+0x230], R14 ;  /* 0x0002300e01007387 */ /* 0x002fe80000100800 */
[----:B------:R-:W4:Y:S01]  /*1be40*/  LDL.LU R27, [R1+0x1f8c] ;  /* 0x001f8c00011b7983 */ /* 0x000f220000300800 */
[----:B0-----:R-:W-:-:S03]  /*1be50*/  FMUL R3, R4, 1.4426950216293334961 ;  /* 0x3fb8aa3b04037820 */ /* 0x001fc60000400000 */
[----:B------:R-:W4:Y:S01]  /*1be60*/  LDL R19, [R1+0x334] ;  /* 0x0003340001137983 */ /* 0x000f220000100800 */
[----:B------:R0:W1:Y:S03]  /*1be70*/  MUFU.EX2 R5, R3 ;  /* 0x0000000300057308 */ /* 0x0000660000000800 */
[----:B------:R-:W-:Y:S04]  /*1be80*/  STL [R1+0x228], R11 ;  /* 0x0002280b01007387 */ /* 0x000fe80000100800 */
[----:B------:R-:W4:Y:S04]  /*1be90*/  LDL R4, [R1+0x33c] ;  /* 0x00033c0001047983 */ /* 0x000f280000100800 */
[----:B0-----:R-:W4:Y:S04]  /*1bea0*/  LDL R3, [R1+0x338] ;  /* 0x0003380001037983 */ /* 0x001f280000100800 */
[----:B---3--:R-:W-:Y:S01]  /*1beb0*/  STL [R1+0x224], R8 ;  /* 0x0002240801007387 */ /* 0x008fe20000100800 */
[----:B--2---:R-:W-:Y:S01]  /*1bec0*/  FADD R7, R7, R6 ;  /* 0x0000000607077221 */ /* 0x004fe20000000000 */
[----:B------:R-:W-:-:S02]  /*1bed0*/  FADD R6, R17, R23 ;  /* 0x0000001711067221 */ /* 0x000fc40000000000 */
[----:B------:R-:W2:Y:S04]  /*1bee0*/  LDL.LU R23, [R1+0x1f88] ;  /* 0x001f880001177983 */ /* 0x000ea80000300800 */
[----:B------:R-:W3:Y:S04]  /*1bef0*/  LDL.LU R17, [R1+0x1f84] ;  /* 0x001f840001117983 */ /* 0x000ee80000300800 */
[----:B-1----:R0:W-:Y:S01]  /*1bf00*/  STL [R1+0x210], R5 ;  /* 0x0002100501007387 */ /* 0x0021e20000100800 */
[----:B------:R-:W-:Y:S01]  /*1bf10*/  BAR.SYNC.DEFER_BLOCKING 0x0 ;  /* 0x0000000000007b1d */ /* 0x000fe20000010000 */
[----:B----4-:R-:W-:Y:S01]  /*1bf20*/  FADD R7, R27, R7 ;  /* 0x000000071b077221 */ /* 0x010fe20000000000 */
[----:B------:R-:W-:Y:S01]  /*1bf30*/  FADD R4, R4, R3 ;  /* 0x0000000304047221 */ /* 0x000fe20000000000 */
[----:B------:R-:W-:-:S03]  /*1bf40*/  FADD R3, R2, R29 ;  /* 0x0000001d02037221 */ /* 0x000fc60000000000 */
[----:B------:R-:W4:Y:S04]  /*1bf50*/  LDL.LU R29, [R1+0x1f80] ;  /* 0x001f8000011d7983 */ /* 0x000f280000300800 */
[----:B------:R-:W2:Y:S04]  /*1bf60*/  LDL.LU R2, [R1+0x1f7c] ;  /* 0x001f7c0001027983 */ /* 0x000ea80000300800 */
[----:B------:R-:W2:Y:S01]  /*1bf70*/  LDL.LU R27, [R1+0x1f78] ;  /* 0x001f7800011b7983 */ /* 0x000ea20000300800 */
[----:B------:R-:W-:Y:S01]  /*1bf80*/  FADD R4, R19, R4 ;  /* 0x0000000413047221 */ /* 0x000fe20000000000 */
[----:B------:R-:W-:Y:S01]  /*1bf90*/  FADD R6, R25, R6 ;  /* 0x0000000619067221 */ /* 0x000fe20000000000 */
[----:B------:R-:W-:Y:S01]  /*1bfa0*/  FADD R7, R26, R7 ;  /* 0x000000071a077221 */ /* 0x000fe20000000000 */
[----:B------:R-:W4:Y:S02]  /*1bfb0*/  LDL.LU R25, [R1+0x1f74] ;  /* 0x001f740001197983 */ /* 0x000f240000300800 */
[----:B------:R-:W-:Y:S01]  /*1bfc0*/  FADD R6, R18, R6 ;  /* 0x0000000612067221 */ /* 0x000fe20000000000 */
[----:B------:R-:W-:-:S03]  /*1bfd0*/  FADD R7, R15, R7 ;  /* 0x000000070f077221 */ /* 0x000fc60000000000 */
[----:B------:R-:W-:Y:S01]  /*1bfe0*/  FADD R6, R16, R6 ;  /* 0x0000000610067221 */ /* 0x000fe20000000000 */
[----:B---3--:R-:W-:Y:S02]  /*1bff0*/  FADD R4, R17, R4 ;  /* 0x0000000411047221 */ /* 0x008fe40000000000 */
[----:B------:R-:W3:Y:S04]  /*1c000*/  LDL.LU R17, [R1+0x1f70] ;  /* 0x001f700001117983 */ /* 0x000ee80000300800 */
[----:B------:R-:W3:Y:S04]  /*1c010*/  LDL.LU R26, [R1+0x1f6c] ;  /* 0x001f6c00011a7983 */ /* 0x000ee80000300800 */
[----:B------:R-:W3:Y:S01]  /*1c020*/  LDL.LU R18, [R1+0x1f68] ;  /* 0x001f680001127983 */ /* 0x000ee20000300800 */
[----:B------:R-:W-:Y:S01]  /*1c030*/  FADD R7, R28, R7 ;  /* 0x000000071c077221 */ /* 0x000fe20000000000 */
[----:B------:R-:W-:-:S04]  /*1c040*/  FADD R3, R21, R3 ;  /* 0x0000000315037221 */ /* 0x000fc80000000000 */
[----:B------:R-:W-:Y:S01]  /*1c050*/  FADD R3, R20, R3 ;  /* 0x0000000314037221 */ /* 0x000fe20000000000 */
[----:B------:R-:W-:-:S03]  /*1c060*/  FADD R6, R13, R6 ;  /* 0x000000060d067221 */ /* 0x000fc60000000000 */
[----:B------:R-:W-:Y:S01]  /*1c070*/  FADD R3, R14, R3 ;  /* 0x000000030e037221 */ /* 0x000fe20000000000 */
[----:B------:R-:W-:-:S03]  /*1c080*/  FADD R7, R22, R7 ;  /* 0x0000000716077221 */ /* 0x000fc60000000000 */
[----:B------:R-:W-:Y:S01]  /*1c090*/  FADD R3, R11, R3 ;  /* 0x000000030b037221 */ /* 0x000fe20000000000 */
[----:B------:R-:W-:Y:S01]  /*1c0a0*/  FADD R6, R9, R6 ;  /* 0x0000000609067221 */ /* 0x000fe20000000000 */
[----:B------:R-:W-:Y:S02]  /*1c0b0*/  FADD R7, R12, R7 ;  /* 0x000000070c077221 */ /* 0x000fe40000000000 */
[----:B------:R-:W-:Y:S01]  /*1c0c0*/  FADD R3, R8, R3 ;  /* 0x0000000308037221 */ /* 0x000fe20000000000 */
[----:B------:R-:W-:-:S03]  /*1c0d0*/  FADD R6, R10, R6 ;  /* 0x000000060a067221 */ /* 0x000fc60000000000 */
[----:B0-----:R-:W-:Y:S01]  /*1c0e0*/  FADD R5, R5, R3 ;  /* 0x0000000305057221 */ /* 0x001fe20000000000 */
[----:B------:R-:W0:Y:S01]  /*1c0f0*/  SHFL.BFLY PT, R8, R7, 0x2, 0x1f ;  /* 0x0c401f0007087f89 */ /* 0x000e2200000e0000 */
[----:B--2---:R-:W-:-:S03]  /*1c100*/  FADD R4, R27, R4 ;  /* 0x000000041b047221 */ /* 0x004fc60000000000 */
[----:B------:R-:W2:Y:S04]  /*1c110*/  LDL.LU R27, [R1+0x1f64] ;  /* 0x001f6400011b7983 */ /* 0x000ea80000300800 */
[----:B------:R-:W2:Y:S04]  /*1c120*/  LDL.LU R15, [R1+0x1f60] ;  /* 0x001f6000010f7983 */ /* 0x000ea80000300800 */
[----:B------:R-:W2:Y:S01]  /*1c130*/  LDL.LU R16, [R1+0x1f5c] ;  /* 0x001f5c0001107983 */ /* 0x000ea20000300800 */
[----:B------:R-:W-:-:S03]  /*1c140*/  FADD R4, R2, R4 ;  /* 0x0000000402047221 */ /* 0x000fc60000000000 */
[----:B------:R-:W3:Y:S01]  /*1c150*/  LDL.LU R2, [R1+0x1f58] ;  /* 0x001f580001027983 */ /* 0x000ee20000300800 */
[----:B----4-:R-:W-:-:S03]  /*1c160*/  FADD R4, R29, R4 ;  /* 0x000000041d047221 */ /* 0x010fc60000000000 */
[----:B------:R-:W4:Y:S04]  /*1c170*/  LDL.LU R28, [R1+0x1f54] ;  /* 0x001f5400011c7983 */ /* 0x000f280000300800 */
[----:B------:R-:W4:Y:S01]  /*1c180*/  LDL.LU R29, [R1+0x1f50] ;  /* 0x001f5000011d7983 */ /* 0x000f220000300800 */
[----:B------:R-:W-:-:S03]  /*1c190*/  FADD R9, R23, R4 ;  /* 0x0000000417097221 */ /* 0x000fc60000000000 */
[----:B------:R-:W1:Y:S04]  /*1c1a0*/  SHFL.BFLY PT, R4, R6, 0x2, 0x1f ;  /* 0x0c401f0006047f89 */ /* 0x000e6800000e0000 */
[----:B------:R-:W1:Y:S04]  /*1c1b0*/  SHFL.BFLY PT, R10, R9, 0x2, 0x1f ;  /* 0x0c401f00090a7f89 */ /* 0x000e6800000e0000 */
[----:B------:R-:W1:Y:S01]  /*1c1c0*/  SHFL.BFLY PT, R3, R5, 0x2, 0x1f ;  /* 0x0c401f0005037f89 */ /* 0x000e6200000e0000 */
[----:B0-----:R-:W-:-:S03]  /*1c1d0*/  FADD R7, R7, R8 ;  /* 0x0000000807077221 */ /* 0x001fc60000000000 */
[----:B------:R-:W4:Y:S04]  /*1c1e0*/  LDL.64 R22, [R1+0xd88] ;  /* 0x000d880001167983 */ /* 0x000f280000100a00 */
[----:B------:R-:W4:Y:S04]  /*1c1f0*/  LDL.64 R20, [R1+0xd00] ;  /* 0x000d000001147983 */ /* 0x000f280000100a00 */
[----:B------:R-:W4:Y:S01]  /*1c200*/  LDL.64 R12, [R1+0xce0] ;  /* 0x000ce000010c7983 */ /* 0x000f220000100a00 */
[----:B-1----:R-:W-:Y:S01]  /*1c210*/  FADD R4, R6, R4 ;  /* 0x0000000406047221 */ /* 0x002fe20000000000 */
[----:B------:R-:W-:-:S02]  /*1c220*/  FADD R10, R9, R10 ;  /* 0x0000000a090a7221 */ /* 0x000fc40000000000 */
[----:B------:R-:W0:Y:S01]  /*1c230*/  SHFL.BFLY PT, R6, R7, 0x1, 0x1f ;  /* 0x0c201f0007067f89 */ /* 0x000e2200000e0000 */
[----:B------:R-:W-:-:S03]  /*1c240*/  FADD R3, R5, R3 ;  /* 0x0000000305037221 */ /* 0x000fc60000000000 */
[----:B------:R-:W1:Y:S04]  /*1c250*/  SHFL.BFLY PT, R5, R10, 0x1, 0x1f ;  /* 0x0c201f000a057f89 */ /* 0x000e6800000e0000 */
[----:B------:R-:W1:Y:S04]  /*1c260*/  SHFL.BFLY PT, R8, R4, 0x1, 0x1f ;  /* 0x0c201f0004087f89 */ /* 0x000e6800000e0000 */
[----:B------:R-:W1:Y:S01]  /*1c270*/  SHFL.BFLY PT, R9, R3, 0x1, 0x1f ;  /* 0x0c201f0003097f89 */ /* 0x000e6200000e0000 */
[----:B0-----:R-:W-:Y:S01]  /*1c280*/  FADD R6, R7, R6 ;  /* 0x0000000607067221 */ /* 0x001fe20000000000 */
[----:B-1----:R-:W-:-:S02]  /*1c290*/  FADD R5, R10, R5 ;  /* 0x000000050a057221 */ /* 0x002fc40000000000 */
[----:B------:R-:W4:Y:S01]  /*1c2a0*/  LDL.64 R10, [R1+0xd80] ;  /* 0x000d8000010a7983 */ /* 0x000f220000100a00 */
[----:B------:R-:W-:Y:S01]  /*1c2b0*/  FADD R4, R4, R8 ;  /* 0x0000000804047221 */ /* 0x000fe20000000000 */
[----:B------:R-:W-:Y:S02]  /*1c2c0*/  FADD R3, R3, R9 ;  /* 0x0000000903037221 */ /* 0x000fe40000000000 */
[----:B--2---:R-:W-:Y:S04]  /*1c2d0*/  @!P0 STS [R16], R5 ;  /* 0x0000000510008388 */ /* 0x004fe80000000800 */
[----:B------:R-:W-:Y:S04]  /*1c2e0*/  @!P0 STS [R15], R6 ;  /* 0x000000060f008388 */ /* 0x000fe80000000800 */
[----:B------:R-:W-:Y:S04]  /*1c2f0*/  @!P0 STS [R27], R4 ;  /* 0x000000041b008388 */ /* 0x000fe80000000800 */
[----:B---3--:R0:W-:Y:S01]  /*1c300*/  @!P0 STS [R18], R3 ;  /* 0x0000000312008388 */ /* 0x0081e20000000800 */
[----:B------:R-:W-:Y:S06]  /*1c310*/  BAR.SYNC.DEFER_BLOCKING 0x0 ;  /* 0x0000000000007b1d */ /* 0x000fec0000010000 */
[----:B0-----:R-:W2:Y:S01]  /*1c320*/  LDL.64 R18, [R1+0xcc0] ;  /* 0x000cc00001127983 */ /* 0x001ea20000100a00 */
[----:B----4-:R-:W-:-:S03]  /*1c330*/  IMAD.WIDE R6, R2, 0x2, R22 ;  /* 0x0000000202067825 */ /* 0x010fc600078e0216 */
[----:B------:R-:W3:Y:S01]  /*1c340*/  LDL.64 R14, [R1+0xcb8] ;  /* 0x000cb800010e7983 */ /* 0x000ee20000100a00 */
[----:B------:R-:W-:-:S03]  /*1c350*/  IMAD.WIDE R8, R2, 0x2, R20 ;  /* 0x0000000202087825 */ /* 0x000fc600078e0214 */
[----:B------:R-:W4:Y:S04]  /*1c360*/  LDL.64 R22, [R1+0xcd0] ;  /* 0x000cd00001167983 */ /* 0x000f280000100a00 */
[----:B------:R-:W2:Y:S04]  /*1c370*/  LDL.64 R20, [R1+0xcc8] ;  /* 0x000cc80001147983 */ /* 0x000ea80000100a00 */
[----:B------:R-:W0:Y:S04]  /*1c380*/  LDS R3, [R26] ;  /* 0x000000001a037984 */ /* 0x000e280000000800 */
[----:B0-----:R-:W0:Y:S02]  /*1c390*/  SHFL.BFLY PT, R4, R3, 0x2, 0x1f ;  /* 0x0c401f0003047f89 */ /* 0x001e2400000e0000 */
[----:B0-----:R-:W-:-:S05]  /*1c3a0*/  FADD R3, R3, R4 ;  /* 0x0000000403037221 */ /* 0x001fca0000000000 */
[----:B------:R-:W0:Y:S02]  /*1c3b0*/  SHFL.BFLY PT, R4, R3, 0x1, 0x1f ;  /* 0x0c201f0003047f89 */ /* 0x000e2400000e0000 */
[----:B0-----:R-:W-:-:S05]  /*1c3c0*/  FADD R3, R3, R4 ;  /* 0x0000000403037221 */ /* 0x001fca0000000000 */
[----:B------:R0:W-:Y:S01]  /*1c3d0*/  @!P0 STS [R26], R3 ;  /* 0x000000031a008388 */ /* 0x0001e20000000800 */
[----:B------:R-:W-:Y:S01]  /*1c3e0*/  BAR.SYNC.DEFER_BLOCKING 0x0 ;  /* 0x0000000000007b1d */ /* 0x000fe20000010000 */
[----:B------:R-:W-:-:S05]  /*1c3f0*/  IMAD.WIDE R4, R2, 0x2, R28 ;  /* 0x0000000202047825 */ /* 0x000fca00078e021c */
[----:B0-----:R-:W2:Y:S04]  /*1c400*/  LDL.64 R26, [R1+0xcd8] ;  /* 0x000cd800011a7983 */ /* 0x001ea80000100a00 */
[----:B------:R-:W2:Y:S04]  /*1c410*/  LDG.E.U16 R16, desc[UR10][R4.64] ;  /* 0x0000000a04107981 */ /* 0x000ea8000c1e1500 */
[----:B------:R0:W3:Y:S04]  /*1c420*/  LDG.E.U16 R3, desc[UR10][R6.64] ;  /* 0x0000000a06037981 */ /* 0x0000e8000c1e1500 */
[----:B------:R-:W3:Y:S04]  /*1c430*/  LDL.64 R4, [R1+0xcf8] ;  /* 0x000cf80001047983 */ /* 0x000ee80000100a00 */
[----:B------:R-:W0:Y:S04]  /*1c440*/  LDL.64 R6, [R1+0xcf0] ;  /* 0x000cf00001067983 */ /* 0x000e280000100a00 */
[----:B--2---:R1:W-:Y:S04]  /*1c450*/  STL [R1+0x564], R16 ;  /* 0x0005641001007387 */ /* 0x0043e80000100800 */
[----:B-1----:R1:W2:Y:S04]  /*1c460*/  LDG.E.U16 R16, desc[UR10][R8.64] ;  /* 0x0000000a08107981 */ /* 0x0022a8000c1e1500 */
[----:B------:R-:W1:Y:S01]  /*1c470*/  LDL.64 R8, [R1+0xce8] ;  /* 0x000ce80001087983 */ /* 0x000e620000100a00 */
[----:B---3--:R-:W-:-:S04]  /*1c480*/  IMAD.WIDE R4, R2, 0x2, R4 ;  /* 0x0000000202047825 */ /* 0x008fc800078e0204 */
[C---:B0-----:R-:W-:Y:S02]  /*1c490*/  IMAD.WIDE R6, R2.reuse, 0x2, R6 ;  /* 0x0000000202067825 */ /* 0x041fe400078e0206 */
[----:B------:R-:W3:Y:S02]  /*1c4a0*/  LDG.E.U16 R5, desc[UR10][R4.64] ;  /* 0x0000000a04057981 */ /* 0x000ee4000c1e1500 */
[C---:B------:R-:W-:Y:S02]  /*1c4b0*/  IMAD.WIDE R10, R2.reuse, 0x2, R10 ;  /* 0x00000002020a7825 */ /* 0x040fe400078e020a */
[----:B------:R-:W3:Y:S04]  /*1c4c0*/  LDG.E.U16 R7, desc[UR10][R6.64] ;  /* 0x0000000a06077981 */ /* 0x000ee8000c1e1500 */
[----:B------:R0:W-:Y:S04]  /*1c4d0*/  STL [R1+0x560], R3 ;  /* 0x0005600301007387 */ /* 0x0001e80000100800 */
[----:B0-----:R-:W4:Y:S01]  /*1c4e0*/  LDG.E.U16 R3, desc[UR10][R10.64] ;  /* 0x0000000a0a037981 */ /* 0x001f22000c1e1500 */
[----:B-1----:R-:W-:-:S06]  /*1c4f0*/  IMAD.WIDE R8, R2, 0x2, R8 ;  /* 0x0000000202087825 */ /* 0x002fcc00078e0208 */
[----:B------:R-:W4:Y:S01]  /*1c500*/  LDG.E.U16 R9, desc[UR10][R8.64] ;  /* 0x0000000a08097981 */ /* 0x000f22000c1e1500 */
[----:B------:R-:W-:-:S03]  /*1c510*/  IMAD.WIDE R12, R2, 0x2, R12 ;  /* 0x00000002020c7825 */ /* 0x000fc600078e020c */
[----:B--2---:R0:W-:Y:S04]  /*1c520*/  STL [R1+0x574], R16 ;  /* 0x0005741001007387 */ /* 0x0041e80000100800 */
[----:B---3--:R1:W-:Y:S04]  /*1c530*/  STL [R1+0x570], R5 ;  /* 0x0005700501007387 */ /* 0x0083e80000100800 */
[----:B0-----:R0:W2:Y:S01]  /*1c540*/  LDG.E.U16 R16, desc[UR10][R12.64] ;  /* 0x0000000a0c107981 */ /* 0x0010a2000c1e1500 */
[----:B-1----:R-:W-:-:S03]  /*1c550*/  IMAD.WIDE R4, R2, 0x2, R26 ;  /* 0x0000000202047825 */ /* 0x002fc600078e021a */
[----:B------:R4:W-:Y:S01]  /*1c560*/  STL [R1+0x56c], R7 ;  /* 0x00056c0701007387 */ /* 0x0009e20000100800 */
[----:B0-----:R-:W-:-:S03]  /*1c570*/  IMAD.WIDE R12, R2, 0x2, R14 ;  /* 0x00000002020c7825 */ /* 0x001fc600078e020e */
[----:B------:R-:W3:Y:S01]  /*1c580*/  LDG.E.U16 R15, desc[UR10][R4.64] ;  /* 0x0000000a040f7981 */ /* 0x000ee2000c1e1500 */
[----:B----4-:R-:W-:-:S03]  /*1c590*/  IMAD.WIDE R6, R2, 0x2, R22 ;  /* 0x0000000202067825 */ /* 0x010fc600078e0216 */
[----:B------:R-:W-:Y:S04]  /*1c5a0*/  STL [R1+0x568], R9 ;  /* 0x0005680901007387 */ /* 0x000fe80000100800 */
[----:B------:R-:W4:Y:S04]  /*1c5b0*/  LDL.64 R4, [R1+0xd78] ;  /* 0x000d780001047983 */ /* 0x000f280000100a00 */
[----:B------:R0:W-:Y:S04]  /*1c5c0*/  STL [R1+0x54c], R3 ;  /* 0x00054c0301007387 */ /* 0x0001e80000100800 */
[----:B0-----:R-:W4:Y:S01]  /*1c5d0*/  LDG.E.U16 R3, desc[UR10][R6.64] ;  /* 0x0000000a06037981 */ /* 0x001f22000c1e1500 */
[----:B------:R-:W-:-:S03]  /*1c5e0*/  IMAD.WIDE R8, R2, 0x2, R20 ;  /* 0x0000000202087825 */ /* 0x000fc600078e0214 */
[----:B------:R-:W4:Y:S04]  /*1c5f0*/  LDL.64 R6, [R1+0xd70] ;  /* 0x000d700001067983 */ /* 0x000f280000100a00 */
[----:B--2---:R0:W-:Y:S01]  /*1c600*/  STL [R1+0x558], R16 ;  /* 0x0005581001007387 */ /* 0x0041e20000100800 */
[----:B------:R-:W-:-:S03]  /*1c610*/  IMAD.WIDE R10, R2, 0x2, R18 ;  /* 0x00000002020a7825 */ /* 0x000fc600078e0212 */
[----:B------:R-:W2:Y:S04]  /*1c620*/  LDL.64 R26, [R1+0xc98] ;  /* 0x000c9800011a7983 */ /* 0x000ea80000100a00 */
[----:B------:R-:W2:Y:S04]  /*1c630*/  LDL.64 R22, [R1+0xc90] ;  /* 0x000c900001167983 */ /* 0x000ea80000100a00 */
[----:B0-----:R-:W2:Y:S04]  /*1c640*/  LDG.E.U16 R16, desc[UR10][R8.64] ;  /* 0x0000000a08107981 */ /* 0x001ea8000c1e1500 */
[----:B------:R-:W2:Y:S04]  /*1c650*/  LDL.64 R20, [R1+0xc88] ;  /* 0x000c880001147983 */ /* 0x000ea80000100a00 */
[----:B------:R-:W2:Y:S04]  /*1c660*/  LDL.64 R18, [R1+0xc80] ;  /* 0x000c800001127983 */ /* 0x000ea80000100a00 */
[----:B------:R-:W2:Y:S04]  /*1c670*/  LDL.64 R8, [R1+0xcb0] ;  /* 0x000cb00001087983 */ /* 0x000ea80000100a00 */
[----:B---3--:R0:W-:Y:S04]  /*1c680*/  STL [R1+0x55c], R15 ;  /* 0x00055c0f01007387 */ /* 0x0081e80000100800 */
[----:B0-----:R-:W3:Y:S04]  /*1c690*/  LDL.64 R14, [R1+0xc78] ;  /* 0x000c7800010e7983 */ /* 0x001ee80000100a00 */
[----:B----4-:R0:W-:Y:S04]  /*1c6a0*/  STL [R1+0x554], R3 ;  /* 0x0005540301007387 */ /* 0x0101e80000100800 */
[----:B0-----:R-:W4:Y:S04]  /*1c6b0*/  LDG.E.U16 R3, desc[UR10][R10.64] ;  /* 0x0000000a0a037981 */ /* 0x001f28000c1e1500 */
[----:B------:R-:W3:Y:S01]  /*1c6c0*/  LDL.64 R10, [R1+0xca8] ;  /* 0x000ca800010a7983 */ /* 0x000ee20000100a00 */
[----:B------:R-:W-:-:S03]  /*1c6d0*/  IMAD.WIDE R4, R2, 0x2, R4 ;  /* 0x0000000202047825 */ /* 0x000fc600078e0204 */
[----:B--2---:R0:W-:Y:S01]  /*1c6e0*/  STL [R1+0x550], R16 ;  /* 0x0005501001007387 */ /* 0x0041e20000100800 */
[----:B------:R-:W-:-:S03]  /*1c6f0*/  IMAD.WIDE R6, R2, 0x2, R6 ;  /* 0x0000000202067825 */ /* 0x000fc600078e0206 */
[----:B------:R-:W2:Y:S04]  /*1c700*/  LDG.E.U16 R5, desc[UR10][R4.64] ;  /* 0x0000000a04057981 */ /* 0x000ea8000c1e1500 */
[----:B------:R-:W2:Y:S04]  /*1c710*/  LDG.E.U16 R7, desc[UR10][R6.64] ;  /* 0x0000000a06077981 */ /* 0x000ea8000c1e1500 */
[----:B0-----:R-:W2:Y:S01]  /*1c720*/  LDG.E.U16 R16, desc[UR10][R12.64] ;  /* 0x0000000a0c107981 */ /* 0x001ea2000c1e1500 */
[----:B------:R-:W-:-:S06]  /*1c730*/  IMAD.WIDE R8, R2, 0x2, R8 ;  /* 0x0000000202087825 */ /* 0x000fcc00078e0208 */
[----:B------:R-:W2:Y:S04]  /*1c740*/  LDG.E.U16 R9, desc[UR10][R8.64] ;  /* 0x0000000a08097981 */ /* 0x000ea8000c1e1500 */
[----:B------:R-:W2:Y:S04]  /*1c750*/  LDL.64 R12, [R1+0xca0] ;  /* 0x000ca000010c7983 */ /* 0x000ea80000100a00 */
[----:B----4-:R0:W-:Y:S01]  /*1c760*/  STL [R1+0x548], R3 ;  /* 0x0005480301007387 */ /* 0x0101e20000100800 */
[----:B---3--:R-:W-:-:S05]  /*1c770*/  IMAD.WIDE R10, R2, 0x2, R10 ;  /* 0x00000002020a7825 */ /* 0x008fca00078e020a */
[----:B0-----:R-:W3:Y:S04]  /*1c780*/  LDG.E.U16 R3, desc[UR10][R10.64] ;  /* 0x0000000a0a037981 */ /* 0x001ee8000c1e1500 */
[----:B--2---:R0:W-:Y:S01]  /*1c790*/  STL [R1+0x544], R16 ;  /* 0x0005441001007387 */ /* 0x0041e20000100800 */
[----:B------:R-:W-:-:S03]  /*1c7a0*/  IMAD.WIDE R12, R2, 0x2, R12 ;  /* 0x00000002020c7825 */ /* 0x000fc600078e020c */
[----:B------:R1:W-:Y:S04]  /*1c7b0*/  STL [R1+0x530], R5 ;  /* 0x0005300501007387 */ /* 0x0003e80000100800 */
[----:B0-----:R0:W2:Y:S04]  /*1c7c0*/  LDG.E.U16 R16, desc[UR10][R12.64] ;  /* 0x0000000a0c107981 */ /* 0x0010a8000c1e1500 */
[----:B------:R4:W-:Y:S01]  /*1c7d0*/  STL [R1+0x53c], R7 ;  /* 0x00053c0701007387 */ /* 0x0009e20000100800 */
[----:B-1----:R-:W-:-:S03]  /*1c7e0*/  IMAD.WIDE R4, R2, 0x2, R26 ;  /* 0x0000000202047825 */ /* 0x002fc600078e021a */
[----:B------:R-:W-:Y:S01]  /*1c7f0*/  STL [R1+0x540], R9 ;  /* 0x0005400901007387 */ /* 0x000fe20000100800 */
[----:B0-----:R-:W-:-:S03]  /*1c800*/  IMAD.WIDE R12, R2, 0x2, R14 ;  /* 0x00000002020c7825 */ /* 0x001fc600078e020e */
[----:B------:R-:W2:Y:S01]  /*1c810*/  LDG.E.U16 R15, desc[UR10][R4.64] ;  /* 0x0000000a040f7981 */ /* 0x000ea2000c1e1500 */
[----:B----4-:R-:W-:-:S03]  /*1c820*/  IMAD.WIDE R6, R2, 0x2, R22 ;  /* 0x0000000202067825 */ /* 0x010fc600078e0216 */
[----:B------:R-:W4:Y:S04]  /*1c830*/  LDL.64 R4, [R1+0xc70] ;  /* 0x000c700001047983 */ /* 0x000f280000100a00 */
[----:B---3--:R0:W-:Y:S04]  /*1c840*/  STL [R1+0x538], R3 ;  /* 0x0005380301007387 */ /* 0x0081e80000100800 */
[----:B0-----:R-:W3:Y:S01]  /*1c850*/  LDG.E.U16 R3, desc[UR10][R6.64] ;  /* 0x0000000a06037981 */ /* 0x001ee2000c1e1500 */
        /* <DEDUP_REMOVED lines=10> */
[----:B------:R0:W-:Y:S04]  /*1c900*/  STL [R1+0x52c], R15 ;  /* 0x00052c0f01007387 */ /* 0x0001e80000100800 */
[----:B0-----:R-:W2:Y:S04]  /*1c910*/  LDL.64 R14, [R1+0xc48] ;  /* 0x000c4800010e7983 */ /* 0x001ea80000100a00 */
[----:B---3--:R0:W-:Y:S04]  /*1c920*/  STL [R1+0x528], R3 ;  /* 0x0005280301007387 */ /* 0x0081e80000100800 */
[----:B0-----:R-:W3:Y:S04]  /*1c930*/  LDG.E.U16 R3, desc[UR10][R10.64] ;  /* 0x0000000a0a037981 */ /* 0x001ee8000c1e1500 */
[----:B------:R-:W3:Y:S01]  /*1c940*/  LDL.64 R10, [R1+0xc58] ;  /* 0x000c5800010a7983 */ /* 0x000ee20000100a00 */
[----:B----4-:R-:W-:-:S04]  /*1c950*/  IMAD.WIDE R4, R2, 0x2, R4 ;  /* 0x0000000202047825 */ /* 0x010fc800078e0204 */
[C---:B------:R-:W-:Y:S02]  /*1c960*/  IMAD.WIDE R6, R2.reuse, 0x2, R6 ;  /* 0x0000000202067825 */ /* 0x040fe400078e0206 */
[----:B------:R-:W4:Y:S04]  /*1c970*/  LDG.E.U16 R5, desc[UR10][R4.64] ;  /* 0x0000000a04057981 */ /* 0x000f28000c1e1500 */
[----:B--2---:R0:W-:Y:S04]  /*1c980*/  STL [R1+0x508], R16 ;  /* 0x0005081001007387 */ /* 0x0041e80000100800 */
[----:B------:R-:W2:Y:S04]  /*1c990*/  LDG.E.U16 R7, desc[UR10][R6.64] ;  /* 0x0000000a06077981 */ /* 0x000ea8000c1e1500 */
[----:B0-----:R-:W2:Y:S04]  /*1c9a0*/  LDG.E.U16 R16, desc[UR10][R12.64] ;  /* 0x0000000a0c107981 */ /* 0x001ea8000c1e1500 */
[----:B------:R-:W4:Y:S01]  /*1c9b0*/  LDL.64 R12, [R1+0xc50] ;  /* 0x000c5000010c7983 */ /* 0x000f220000100a00 */
[----:B------:R-:W-:-:S06]  /*1c9c0*/  IMAD.WIDE R8, R2, 0x2, R8 ;  /* 0x0000000202087825 */ /* 0x000fcc00078e0208 */
[----:B------:R-:W4:Y:S04]  /*1c9d0*/  LDG.E.U16 R9, desc[UR10][R8.64] ;  /* 0x0000000a08097981 */ /* 0x000f28000c1e1500 */
[----:B---3--:R0:W-:Y:S01]  /*1c9e0*/  STL [R1+0x500], R3 ;  /* 0x0005000301007387 */ /* 0x0081e20000100800 */
[----:B------:R-:W-:-:S05]  /*1c9f0*/  IMAD.WIDE R10, R2, 0x2, R10 ;  /* 0x00000002020a7825 */ /* 0x000fca00078e020a */
[----:B0-----:R-:W3:Y:S04]  /*1ca00*/  LDG.E.U16 R3, desc[UR10][R10.64] ;  /* 0x0000000a0a037981 */ /* 0x001ee8000c1e1500 */
[----:B--2---:R0:W-:Y:S01]  /*1ca10*/  STL [R1+0x510], R16 ;  /* 0x0005101001007387 */ /* 0x0041e20000100800 */
[----:B----4-:R-:W-:-:S03]  /*1ca20*/  IMAD.WIDE R12, R2, 0x2, R12 ;  /* 0x00000002020c7825 */ /* 0x010fc600078e020c */
        /* <DEDUP_REMOVED lines=12> */
[----:B------:R-:W4:Y:S01]  /*1caf0*/  LDL.64 R6, [R1+0xc38] ;  /* 0x000c380001067983 */ /* 0x000f220000100a00 */
[----:B------:R-:W-:-:S03]  /*1cb00*/  IMAD.WIDE R10, R2, 0x2, R18 ;  /* 0x00000002020a7825 */ /* 0x000fc600078e0212 */
[----:B--2---:R0:W-:Y:S04]  /*1cb10*/  STL [R1+0x4f8], R16 ;  /* 0x0004f81001007387 */ /* 0x0041e80000100800 */
        /* <DEDUP_REMOVED lines=14> */
[----:B------:R-:W4:Y:S04]  /*1cc00*/  LDG.E.U16 R7, desc[UR10][R6.64] ;  /* 0x0000000a06077981 */ /* 0x000f28000c1e1500 */
[----:B--2---:R0:W-:Y:S04]  /*1cc10*/  STL [R1+0x4f4], R16 ;  /* 0x0004f41001007387 */ /* 0x0041e80000100800 */
[----:B0-----:R-:W2:Y:S01]  /*1cc20*/  LDG.E.U16 R16, desc[UR10][R12.64] ;  /* 0x0000000a0c107981 */ /* 0x001ea2000c1e1500 */
[----:B------:R-:W-:-:S06]  /*1cc30*/  IMAD.WIDE R8, R2, 0x2, R8 ;  /* 0x0000000202087825 */ /* 0x000fcc00078e0208 */
[----:B------:R-:W4:Y:S04]  /*1cc40*/  LDG.E.U16 R9, desc[UR10][R8.64] ;  /* 0x0000000a08097981 */ /* 0x000f28000c1e1500 */
[----:B------:R-:W4:Y:S04]  /*1cc50*/  LDL.64 R12, [R1+0xc20] ;  /* 0x000c2000010c7983 */ /* 0x000f280000100a00 */
        /* <DEDUP_REMOVED lines=322> */
[----:B0-----:R0:W3:Y:S02]  /*1e080*/  LDG.E.U16 R3, desc[UR10][R10.64] ;  /* 0x0000000a0a037981 */ /* 0x0010e4000c1e1500 */
[C---:B0-----:R-:W-:Y:S02]  /*1e090*/  IMAD.WIDE R10, R2.reuse, 0x2, R18 ;  /* 0x00000002020a7825 */ /* 0x041fe400078e0212 */
[----:B--2---:R0:W-:Y:S04]  /*1e0a0*/  STL [R1+0x1f4], R16 ;  /* 0x0001f41001007387 */ /* 0x0041e80000100800 */
[----:B----4-:R1:W-:Y:S01]  /*1e0b0*/  STL [R1+0x1f0], R5 ;  /* 0x0001f00501007387 */ /* 0x0103e20000100800 */
[----:B------:R-:W-:-:S03]  /*1e0c0*/  IMAD.WIDE R12, R2, 0x2, R12 ;  /* 0x00000002020c7825 */ /* 0x000fc600078e020c */
[----:B------:R2:W-:Y:S04]  /*1e0d0*/  STL [R1+0x1e0], R7 ;  /* 0x0001e00701007387 */ /* 0x0005e80000100800 */
[----:B0-----:R0:W4:Y:S01]  /*1e0e0*/  LDG.E.U16 R16, desc[UR10][R12.64] ;  /* 0x0000000a0c107981 */ /* 0x001122000c1e1500 */
[----:B-1----:R-:W-:-:S03]  /*1e0f0*/  IMAD.WIDE R4, R2, 0x2, R26 ;  /* 0x0000000202047825 */ /* 0x002fc600078e021a */
[----:B------:R1:W-:Y:S01]  /*1e100*/  STL [R1+0x1d8], R9 ;  /* 0x0001d80901007387 */ /* 0x0003e20000100800 */
[----:B--2---:R-:W-:-:S03]  /*1e110*/  IMAD.WIDE R6, R2, 0x2, R22 ;  /* 0x0000000202067825 */ /* 0x004fc600078e0216 */
[----:B------:R-:W2:Y:S04]  /*1e120*/  LDG.E.U16 R18, desc[UR10][R4.64] ;  /* 0x0000000a04127981 */ /* 0x000ea8000c1e1500 */
[----:B------:R-:W2:Y:S01]  /*1e130*/  LDG.E.U16 R19, desc[UR10][R6.64] ;  /* 0x0000000a06137981 */ /* 0x000ea2000c1e1500 */
[----:B-1----:R-:W-:-:S03]  /*1e140*/  IMAD.WIDE R8, R2, 0x2, R20 ;  /* 0x0000000202087825 */ /* 0x002fc600078e0214 */
[----:B------:R-:W2:Y:S04]  /*1e150*/  LDL.64 R4, [R1+0x9b8] ;  /* 0x0009b80001047983 */ /* 0x000ea80000100a00 */
[----:B------:R-:W2:Y:S04]  /*1e160*/  LDL.64 R6, [R1+0x9b0] ;  /* 0x0009b00001067983 */ /* 0x000ea80000100a00 */
[----:B---3--:R1:W-:Y:S01]  /*1e170*/  STL [R1+0x1e8], R3 ;  /* 0x0001e80301007387 */ /* 0x0083e20000100800 */
[----:B0-----:R-:W-:-:S03]  /*1e180*/  IMAD.WIDE R12, R2, 0x2, R14 ;  /* 0x00000002020c7825 */ /* 0x001fc600078e020e */
[----:B------:R-:W3:Y:S04]  /*1e190*/  LDL.64 R26, [R1+0x990] ;  /* 0x00099000011a7983 */ /* 0x000ee80000100a00 */
[----:B------:R-:W3:Y:S04]  /*1e1a0*/  LDL.64 R14, [R1+0x988] ;  /* 0x00098800010e7983 */ /* 0x000ee80000100a00 */
[----:B-1----:R-:W3:Y:S04]  /*1e1b0*/  LDG.E.U16 R3, desc[UR10][R8.64] ;  /* 0x0000000a08037981 */ /* 0x002ee8000c1e1500 */
[----:B------:R-:W3:Y:S04]  /*1e1c0*/  LDL.64 R8, [R1+0x9a8] ;  /* 0x0009a80001087983 */ /* 0x000ee80000100a00 */
[----:B----4-:R0:W-:Y:S04]  /*1e1d0*/  STL [R1+0x1ec], R16 ;  /* 0x0001ec1001007387 */ /* 0x0101e80000100800 */
[----:B------:R-:W4:Y:S04]  /*1e1e0*/  LDL.64 R22, [R1+0x980] ;  /* 0x0009800001167983 */ /* 0x000f280000100a00 */
[----:B------:R-:W4:Y:S04]  /*1e1f0*/  LDL.64 R20, [R1+0x978] ;  /* 0x0009780001147983 */ /* 0x000f280000100a00 */
[----:B0-----:R-:W4:Y:S04]  /*1e200*/  LDG.E.U16 R16, desc[UR10][R10.64] ;  /* 0x0000000a0a107981 */ /* 0x001f28000c1e1500 */
[----:B------:R-:W4:Y:S04]  /*1e210*/  LDL.64 R10, [R1+0x9a0] ;  /* 0x0009a000010a7983 */ /* 0x000f280000100a00 */
[----:B--2---:R-:W-:Y:S04]  /*1e220*/  STL [R1+0x1dc], R19 ;  /* 0x0001dc1301007387 */ /* 0x004fe80000100800 */
[----:B------:R0:W-:Y:S04]  /*1e230*/  STL [R1+0x1e4], R18 ;  /* 0x0001e41201007387 */ /* 0x0001e80000100800 */
[----:B0-----:R-:W2:Y:S04]  /*1e240*/  LDL.64 R18, [R1+0x970] ;  /* 0x0009700001127983 */ /* 0x001ea80000100a00 */
[----:B---3--:R0:W-:Y:S04]  /*1e250*/  STL [R1+0x1d4], R3 ;  /* 0x0001d40301007387 */ /* 0x0081e80000100800 */
[----:B0-----:R-:W3:Y:S04]  /*1e260*/  LDG.E.U16 R3, desc[UR10][R12.64] ;  /* 0x0000000a0c037981 */ /* 0x001ee8000c1e1500 */
[----:B------:R-:W2:Y:S01]  /*1e270*/  LDL.64 R12, [R1+0x998] ;  /* 0x00099800010c7983 */ /* 0x000ea20000100a00 */
[----:B------:R-:W-:-:S04]  /*1e280*/  IMAD.WIDE R4, R2, 0x2, R4 ;  /* 0x0000000202047825 */ /* 0x000fc800078e0204 */
[C---:B------:R-:W-:Y:S02]  /*1e290*/  IMAD.WIDE R6, R2.reuse, 0x2, R6 ;  /* 0x0000000202067825 */ /* 0x040fe400078e0206 */
[----:B------:R-:W2:Y:S02]  /*1e2a0*/  LDG.E.U16 R5, desc[UR10][R4.64] ;  /* 0x0000000a04057981 */ /* 0x000ea4000c1e1500 */
[C---:B------:R-:W-:Y:S02]  /*1e2b0*/  IMAD.WIDE R8, R2.reuse, 0x2, R8 ;  /* 0x0000000202087825 */ /* 0x040fe400078e0208 */
[----:B------:R-:W2:Y:S04]  /*1e2c0*/  LDG.E.U16 R7, desc[UR10][R6.64] ;  /* 0x0000000a06077981 */ /* 0x000ea8000c1e1500 */
[----:B------:R-:W2:Y:S04]  /*1e2d0*/  LDG.E.U16 R9, desc[UR10][R8.64] ;  /* 0x0000000a08097981 */ /* 0x000ea8000c1e1500 */
[----:B----4-:R0:W-:Y:S01]  /*1e2e0*/  STL [R1+0x1d0], R16 ;  /* 0x0001d01001007387 */ /* 0x0101e20000100800 */
[----:B------:R-:W-:-:S05]  /*1e2f0*/  IMAD.WIDE R10, R2, 0x2, R10 ;  /* 0x00000002020a7825 */ /* 0x000fca00078e020a */
[----:B0-----:R0:W4:Y:S04]  /*1e300*/  LDG.E.U16 R16, desc[UR10][R10.64] ;  /* 0x0000000a0a107981 */ /* 0x001128000c1e1500 */
[----:B---3--:R1:W-:Y:S01]  /*1e310*/  STL [R1+0x1c0], R3 ;  /* 0x0001c00301007387 */ /* 0x0083e20000100800 */
[----:B--2---:R-:W-:-:S05]  /*1e320*/  IMAD.WIDE R12, R2, 0x2, R12 ;  /* 0x00000002020c7825 */ /* 0x004fca00078e020c */
[----:B-1----:R1:W2:Y:S04]  /*1e330*/  LDG.E.U16 R3, desc[UR10][R12.64] ;  /* 0x0000000a0c037981 */ /* 0x0022a8000c1e1500 */
[----:B------:R3:W-:Y:S04]  /*1e340*/  STL [R1+0x1b8], R5 ;  /* 0x0001b80501007387 */ /* 0x0007e80000100800 */
[----:B------:R1:W-:Y:S01]  /*1e350*/  STL [R1+0x1c8], R7 ;  /* 0x0001c80701007387 */ /* 0x0003e20000100800 */
[----:B0-----:R-:W-:-:S04]  /*1e360*/  IMAD.WIDE R10, R2, 0x2, R20 ;  /* 0x00000002020a7825 */ /* 0x001fc800078e0214 */
[----:B---3--:R-:W-:-:S04]  /*1e370*/  IMAD.WIDE R4, R2, 0x2, R26 ;  /* 0x0000000202047825 */ /* 0x008fc800078e021a */
[C---:B-1----:R-:W-:Y:S01]  /*1e380*/  IMAD.WIDE R6, R2.reuse, 0x2, R14 ;  /* 0x0000000202067825 */ /* 0x042fe200078e020e */
[----:B------:R-:W3:Y:S04]  /*1e390*/  LDG.E.U16 R21, desc[UR10][R4.64] ;  /* 0x0000000a04157981 */ /* 0x000ee8000c1e1500 */
[----:B------:R-:W3:Y:S04]  /*1e3a0*/  LDL.64 R14, [R1+0x948] ;  /* 0x00094800010e7983 */ /* 0x000ee80000100a00 */
[----:B------:R0:W-:Y:S01]  /*1e3b0*/  STL [R1+0x1cc], R9 ;  /* 0x0001cc0901007387 */ /* 0x0001e20000100800 */
[----:B------:R-:W-:-:S03]  /*1e3c0*/  IMAD.WIDE R12, R2, 0x2, R18 ;  /* 0x00000002020c7825 */ /* 0x000fc600078e0212 */
[----:B------:R-:W3:Y:S04]  /*1e3d0*/  LDL.64 R4, [R1+0x968] ;  /* 0x0009680001047983 */ /* 0x000ee80000100a00 */
[----:B------:R1:W3:Y:S01]  /*1e3e0*/  LDG.E.U16 R18, desc[UR10][R6.64] ;  /* 0x0000000a06127981 */ /* 0x0002e2000c1e1500 */
[----:B0-----:R-:W-:-:S05]  /*1e3f0*/  IMAD.WIDE R8, R2, 0x2, R22 ;  /* 0x0000000202087825 */ /* 0x001fca00078e0216 */
[----:B------:R-:W3:Y:S04]  /*1e400*/  LDG.E.U16 R19, desc[UR10][R8.64] ;  /* 0x0000000a08137981 */ /* 0x000ee8000c1e1500 */
[----:B------:R-:W1:Y:S04]  /*1e410*/  LDL.64 R6, [R1+0x960] ;  /* 0x0009600001067983 */ /* 0x000e680000100a00 */
[----:B------:R-:W3:Y:S04]  /*1e420*/  LDL.64 R8, [R1+0x958] ;  /* 0x0009580001087983 */ /* 0x000ee80000100a00 */
[----:B----4-:R0:W-:Y:S04]  /*1e430*/  STL [R1+0x1c4], R16 ;  /* 0x0001c41001007387 */ /* 0x0101e80000100800 */
[----:B------:R-:W4:Y:S04]  /*1e440*/  LDL.64 R22, [R1+0x938] ;  /* 0x0009380001167983 */ /* 0x000f280000100a00 */
[----:B0-----:R-:W4:Y:S04]  /*1e450*/  LDG.E.U16 R16, desc[UR10][R10.64] ;  /* 0x0000000a0a107981 */ /* 0x001f28000c1e1500 */
[----:B------:R-:W4:Y:S04]  /*1e460*/  LDL.64 R10, [R1+0x950] ;  /* 0x00095000010a7983 */ /* 0x000f280000100a00 */
[----:B--2---:R0:W-:Y:S04]  /*1e470*/  STL [R1+0x1bc], R3 ;  /* 0x0001bc0301007387 */ /* 0x0041e80000100800 */
[----:B------:R-:W2:Y:S04]  /*1e480*/  LDL.64 R26, [R1+0x930] ;  /* 0x00093000011a7983 */ /* 0x000ea80000100a00 */
[----:B0-----:R-:W2:Y:S04]  /*1e490*/  LDG.E.U16 R3, desc[UR10][R12.64] ;  /* 0x0000000a0c037981 */ /* 0x001ea8000c1e1500 */
[----:B---3--:R0:W-:Y:S04]  /*1e4a0*/  STL [R1+0x1b4], R21 ;  /* 0x0001b41501007387 */ /* 0x0081e80000100800 */
[----:B0-----:R-:W3:Y:S01]  /*1e4b0*/  LDL.64 R20, [R1+0x928] ;  /* 0x0009280001147983 */ /* 0x001ee20000100a00 */
[----:B------:R-:W-:-:S03]  /*1e4c0*/  IMAD.WIDE R4, R2, 0x2, R4 ;  /* 0x0000000202047825 */ /* 0x000fc600078e0204 */
[----:B------:R-:W-:Y:S01]  /*1e4d0*/  STL [R1+0x1a0], R19 ;  /* 0x0001a01301007387 */ /* 0x000fe20000100800 */
[----:B-1----:R-:W-:-:S03]  /*1e4e0*/  IMAD.WIDE R6, R2, 0x2, R6 ;  /* 0x0000000202067825 */ /* 0x002fc600078e0206 */
[----:B------:R0:W-:Y:S01]  /*1e4f0*/  STL [R1+0x1b0], R18 ;  /* 0x0001b01201007387 */ /* 0x0001e20000100800 */
[----:B------:R-:W-:-:S03]  /*1e500*/  IMAD.WIDE R8, R2, 0x2, R8 ;  /* 0x0000000202087825 */ /* 0x000fc600078e0208 */
[----:B------:R-:W3:Y:S04]  /*1e510*/  LDG.E.U16 R7, desc[UR10][R6.64] ;  /* 0x0000000a06077981 */ /* 0x000ee8000c1e1500 */
[----:B0-----:R-:W3:Y:S04]  /*1e520*/  LDL.64 R18, [R1+0x920] ;  /* 0x0009200001127983 */ /* 0x001ee80000100a00 */
[----:B------:R-:W3:Y:S04]  /*1e530*/  LDG.E.U16 R9, desc[UR10][R8.64] ;  /* 0x0000000a08097981 */ /* 0x000ee8000c1e1500 */
[----:B----4-:R0:W-:Y:S04]  /*1e540*/  STL [R1+0x198], R16 ;  /* 0x0001981001007387 */ /* 0x0101e80000100800 */
[----:B0-----:R-:W4:Y:S01]  /*1e550*/  LDG.E.U16 R16, desc[UR10][R4.64] ;  /* 0x0000000a04107981 */ /* 0x001f22000c1e1500 */
[----:B------:R-:W-:-:S03]  /*1e560*/  IMAD.WIDE R10, R2, 0x2, R10 ;  /* 0x00000002020a7825 */ /* 0x000fc600078e020a */
[----:B------:R-:W4:Y:S04]  /*1e570*/  LDL.64 R4, [R1+0x940] ;  /* 0x0009400001047983 */ /* 0x000f280000100a00 */
[----:B--2---:R0:W-:Y:S04]  /*1e580*/  STL [R1+0x1a8], R3 ;  /* 0x0001a80301007387 */ /* 0x0041e80000100800 */
[----:B0-----:R3:W2:Y:S01]  /*1e590*/  LDG.E.U16 R3, desc[UR10][R10.64] ;  /* 0x0000000a0a037981 */ /* 0x0016a2000c1e1500 */
[----:B------:R-:W-:-:S03]  /*1e5a0*/  IMAD.WIDE R12, R2, 0x2, R14 ;  /* 0x00000002020c7825 */ /* 0x000fc600078e020e */
[----:B------:R-:W2:Y:S01]  /*1e5b0*/  LDL.64 R14, [R1+0x918] ;  /* 0x00091800010e7983 */ /* 0x000ea20000100a00 */
[----:B---3--:R-:W-:-:S03]  /*1e5c0*/  IMAD.WIDE R10, R2, 0x2, R20 ;  /* 0x00000002020a7825 */ /* 0x008fc600078e0214 */
[----:B----4-:R0:W-:Y:S04]  /*1e5d0*/  STL [R1+0x1ac], R16 ;  /* 0x0001ac1001007387 */ /* 0x0101e80000100800 */
[----:B------:R1:W-:Y:S04]  /*1e5e0*/  STL [R1+0x1a4], R7 ;  /* 0x0001a40701007387 */ /* 0x0003e80000100800 */
[----:B0-----:R0:W3:Y:S01]  /*1e5f0*/  LDG.E.U16 R16, desc[UR10][R12.64] ;  /* 0x0000000a0c107981 */ /* 0x0010e2000c1e1500 */
[----:B-1----:R-:W-:-:S03]  /*1e600*/  IMAD.WIDE R6, R2, 0x2, R22 ;  /* 0x0000000202067825 */ /* 0x002fc600078e0216 */
[----:B------:R-:W4:Y:S04]  /*1e610*/  LDL.64 R22, [R1+0x8f8] ;  /* 0x0008f80001167983 */ /* 0x000f280000100a00 */
[----:B------:R1:W-:Y:S01]  /*1e620*/  STL [R1+0x19c], R9 ;  /* 0x00019c0901007387 */ /* 0x0003e20000100800 */
[----:B------:R-:W-:-:S03]  /*1e630*/  IMAD.WIDE R4, R2, 0x2, R4 ;  /* 0x0000000202047825 */ /* 0x000fc600078e0204 */
[----:B------:R-:W4:Y:S01]  /*1e640*/  LDL.64 R20, [R1+0x8f0] ;  /* 0x0008f00001147983 */ /* 0x000f220000100a00 */
[----:B0-----:R-:W-:-:S03]  /*1e650*/  IMAD.WIDE R12, R2, 0x2, R18 ;  /* 0x00000002020c7825 */ /* 0x001fc600078e0212 */
[----:B------:R-:W4:Y:S01]  /*1e660*/  LDG.E.U16 R18, desc[UR10][R6.64] ;  /* 0x0000000a06127981 */ /* 0x000f22000c1e1500 */
[----:B-1----:R-:W-:-:S03]  /*1e670*/  IMAD.WIDE R8, R2, 0x2, R26 ;  /* 0x0000000202087825 */ /* 0x002fc600078e021a */
[----:B------:R0:W4:Y:S04]  /*1e680*/  LDG.E.U16 R27, desc[UR10][R4.64] ;  /* 0x0000000a041b7981 */ /* 0x000128000c1e1500 */
[----:B------:R-:W4:Y:S04]  /*1e690*/  LDG.E.U16 R19, desc[UR10][R8.64] ;  /* 0x0000000a08137981 */ /* 0x000f28000c1e1500 */
[----:B------:R-:W4:Y:S04]  /*1e6a0*/  LDL.64 R6, [R1+0x910] ;  /* 0x0009100001067983 */ /* 0x000f280000100a00 */
[----:B------:R-:W4:Y:S04]  /*1e6b0*/  LDL.64 R8, [R1+0x908] ;  /* 0x0009080001087983 */ /* 0x000f280000100a00 */
[----:B--2---:R1:W-:Y:S04]  /*1e6c0*/  STL [R1+0x194], R3 ;  /* 0x0001940301007387 */ /* 0x0043e80000100800 */
[----:B-1----:R-:W2:Y:S04]  /*1e6d0*/  LDG.E.U16 R3, desc[UR10][R10.64] ;  /* 0x0000000a0a037981 */ /* 0x002ea8000c1e1500 */
[----:B------:R-:W2:Y:S01]  /*1e6e0*/  LDL.64 R10, [R1+0x900] ;  /* 0x00090000010a7983 */ /* 0x000ea20000100a00 */
[----:B0-----:R-:W-:-:S03]  /*1e6f0*/  IMAD.WIDE R4, R2, 0x2, R14 ;  /* 0x0000000202047825 */ /* 0x001fc600078e020e */
[----:B---3--:R0:W-:Y:S04]  /*1e700*/  STL [R1+0x190], R16 ;  /* 0x0001901001007387 */ /* 0x0081e80000100800 */
[----:B0-----:R4:W3:Y:S02]  /*1e710*/  LDG.E.U16 R16, desc[UR10][R12.64] ;  /* 0x0000000a0c107981 */ /* 0x0018e4000c1e1500 */
[C---:B----4-:R-:W-:Y:S02]  /*1e720*/  IMAD.WIDE R12, R2.reuse, 0x2, R22 ;  /* 0x00000002020c7825 */ /* 0x050fe400078e0216 */
[----:B------:R0:W-:Y:S04]  /*1e730*/  STL [R1+0x17c], R27 ;  /* 0x00017c1b01007387 */ /* 0x0001e80000100800 */
[----:B------:R1:W4:Y:S01]  /*1e740*/  LDG.E.U16 R22, desc[UR10][R4.64] ;  /* 0x0000000a04167981 */ /* 0x000322000c1e1500 */
[----:B------:R-:W-:-:S03]  /*1e750*/  IMAD.WIDE R6, R2, 0x2, R6 ;  /* 0x0000000202067825 */ /* 0x000fc600078e0206 */
[----:B0-----:R-:W4:Y:S01]  /*1e760*/  LDL.64 R26, [R1+0x8e0] ;  /* 0x0008e000011a7983 */ /* 0x001f220000100a00 */
[----:B------:R-:W-:-:S03]  /*1e770*/  IMAD.WIDE R8, R2, 0x2, R8 ;  /* 0x0000000202087825 */ /* 0x000fc600078e0208 */
[----:B------:R-:W-:Y:S04]  /*1e780*/  STL [R1+0x188], R19 ;  /* 0x0001881301007387 */ /* 0x000fe80000100800 */
[----:B------:R0:W-:Y:S04]  /*1e790*/  STL [R1+0x170], R18 ;  /* 0x0001701201007387 */ /* 0x0001e80000100800 */
[----:B------:R-:W4:Y:S04]  /*1e7a0*/  LDG.E.U16 R23, desc[UR10][R6.64] ;  /* 0x0000000a06177981 */ /* 0x000f28000c1e1500 */
[----:B------:R-:W4:Y:S04]  /*1e7b0*/  LDL.64 R14, [R1+0x8d0] ;  /* 0x0008d000010e7983 */ /* 0x000f280000100a00 */
[----:B0-----:R-:W4:Y:S04]  /*1e7c0*/  LDL.64 R18, [R1+0x8d8] ;  /* 0x0008d80001127983 */ /* 0x001f280000100a00 */
[----:B------:R-:W4:Y:S04]  /*1e7d0*/  LDL.64 R6, [R1+0x8e8] ;  /* 0x0008e80001067983 */ /* 0x000f280000100a00 */
[----:B------:R-:W4:Y:S04]  /*1e7e0*/  LDG.E.U16 R9, desc[UR10][R8.64] ;  /* 0x0000000a08097981 */ /* 0x000f28000c1e1500 */
[----:B--2---:R0:W-:Y:S01]  /*1e7f0*/  STL [R1+0x18c], R3 ;  /* 0x00018c0301007387 */ /* 0x0041e20000100800 */
[----:B------:R-:W-:-:S05]  /*1e800*/  IMAD.WIDE R10, R2, 0x2, R10 ;  /* 0x00000002020a7825 */ /* 0x000fca00078e020a */
[----:B0-----:R-:W2:Y:S01]  /*1e810*/  LDG.E.U16 R3, desc[UR10][R10.64] ;  /* 0x0000000a0a037981 */ /* 0x001ea2000c1e1500 */
[----:B-1----:R-:W-:-:S03]  /*1e820*/  IMAD.WIDE R4, R2, 0x2, R20 ;  /* 0x0000000202047825 */ /* 0x002fc600078e0214 */
[----:B---3--:R0:W-:Y:S04]  /*1e830*/  STL [R1+0x184], R16 ;  /* 0x0001841001007387 */ /* 0x0081e80000100800 */
[----:B------:R-:W3:Y:S04]  /*1e840*/  LDL.64 R20, [R1+0x8c0] ;  /* 0x0008c00001147983 */ /* 0x000ee80000100a00 */
[----:B0-----:R0:W3:Y:S04]  /*1e850*/  LDG.E.U16 R16, desc[UR10][R12.64] ;  /* 0x0000000a0c107981 */ /* 0x0010e8000c1e1500 */
[----:B----4-:R1:W-:Y:S04]  /*1e860*/  STL [R1+0x174], R22 ;  /* 0x0001741601007387 */ /* 0x0103e80000100800 */
[----:B-1----:R-:W4:Y:S04]  /*1e870*/  LDL.LU R22, [R1+0x580] ;  /* 0x0005800001167983 */ /* 0x002f280000300800 */
[----:B------:R1:W-:Y:S04]  /*1e880*/  STL [R1+0x16c], R23 ;  /* 0x00016c1701007387 */ /* 0x0003e80000100800 */
[----:B-1----:R-:W4:Y:S04]  /*1e890*/  LDL R23, [R1+0x2b8] ;  /* 0x0002b80001177983 */ /* 0x002f280000100800 */
[----:B------:R-:W-:Y:S04]  /*1e8a0*/  STL [R1+0x168], R9 ;  /* 0x0001680901007387 */ /* 0x000fe80000100800 */
[----:B--2---:R1:W-:Y:S04]  /*1e8b0*/  STL [R1+0x158], R3 ;  /* 0x0001580301007387 */ /* 0x0043e80000100800 */
[----:B-1----:R-:W2:Y:S01]  /*1e8c0*/  LDG.E.U16 R3, desc[UR10][R4.64] ;  /* 0x0000000a04037981 */ /* 0x002ea2000c1e1500 */
[----:B------:R-:W-:-:S04]  /*1e8d0*/  IMAD.WIDE R6, R2, 0x2, R6 ;  /* 0x0000000202067825 */ /* 0x000fc800078e0206 */
[C---:B------:R-:W-:Y:S02]  /*1e8e0*/  IMAD.WIDE R8, R2.reuse, 0x2, R26 ;  /* 0x0000000202087825 */ /* 0x040fe400078e021a */
[----:B------:R-:W4:Y:S02]  /*1e8f0*/  LDG.E.U16 R6, desc[UR10][R6.64] ;  /* 0x0000000a06067981 */ /* 0x000f24000c1e1500 */
[C---:B------:R-:W-:Y:S02]  /*1e900*/  IMAD.WIDE R10, R2.reuse, 0x2, R18 ;  /* 0x00000002020a7825 */ /* 0x040fe400078e0212 */
[----:B------:R-:W4:Y:S04]  /*1e910*/  LDL.64 R4, [R1+0x8c8] ;  /* 0x0008c80001047983 */ /* 0x000f280000100a00 */
[----:B------:R-:W4:Y:S04]  /*1e920*/  LDG.E.U16 R7, desc[UR10][R8.64] ;  /* 0x0000000a08077981 */ /* 0x000f28000c1e1500 */
[----:B------:R-:W4:Y:S01]  /*1e930*/  LDL.64 R8, [R1+0x8b8] ;  /* 0x0008b80001087983 */ /* 0x000f220000100a00 */
[----:B0-----:R-:W-:-:S03]  /*1e940*/  IMAD.WIDE R12, R2, 0x2, R14 ;  /* 0x00000002020c7825 */ /* 0x001fc600078e020e */
[----:B---3--:R0:W-:Y:S04]  /*1e950*/  STL [R1+0x150], R16 ;  /* 0x0001501001007387 */ /* 0x0081e80000100800 */
[----:B------:R-:W3:Y:S04]  /*1e960*/  LDL.64 R26, [R1+0x8a0] ;  /* 0x0008a000011a7983 */ /* 0x000ee80000100a00 */
[----:B------:R-:W3:Y:S04]  /*1e970*/  LDL.64 R18, [R1+0x898] ;  /* 0x0008980001127983 */ /* 0x000ee80000100a00 */
[----:B0-----:R0:W3:Y:S04]  /*1e980*/  LDG.E.U16 R16, desc[UR10][R10.64] ;  /* 0x0000000a0a107981 */ /* 0x0010e8000c1e1500 */
[----:B------:R-:W3:Y:S04]  /*1e990*/  LDL.64 R14, [R1+0x890] ;  /* 0x00089000010e7983 */ /* 0x000ee80000100a00 */
[----:B------:R-:W0:Y:S04]  /*1e9a0*/  LDL.64 R10, [R1+0x8b0] ;  /* 0x0008b000010a7983 */ /* 0x000e280000100a00 */
[----:B--2---:R1:W-:Y:S04]  /*1e9b0*/  STL [R1+0x160], R3 ;  /* 0x0001600301007387 */ /* 0x0043e80000100800 */
[----:B-1----:R-:W2:Y:S04]  /*1e9c0*/  LDG.E.U16 R3, desc[UR10][R12.64] ;  /* 0x0000000a0c037981 */ /* 0x002ea8000c1e1500 */
[----:B------:R-:W2:Y:S01]  /*1e9d0*/  LDL.64 R12, [R1+0x8a8] ;  /* 0x0008a800010c7983 */ /* 0x000ea20000100a00 */
[----:B----4-:R-:W-:-:S03]  /*1e9e0*/  IMAD.WIDE R4, R2, 0x2, R4 ;  /* 0x0000000202047825 */ /* 0x010fc600078e0204 */
[----:B------:R-:W-:Y:S04]  /*1e9f0*/  STL [R1+0x15c], R7 ;  /* 0x00015c0701007387 */ /* 0x000fe80000100800 */
[----:B------:R1:W-:Y:S01]  /*1ea00*/  STL [R1+0x164], R6 ;  /* 0x0001640601007387 */ /* 0x0003e20000100800 */
[----:B------:R-:W-:-:S03]  /*1ea10*/  IMAD.WIDE R8, R2, 0x2, R8 ;  /* 0x0000000202087825 */ /* 0x000fc600078e0208 */
[----:B------:R-:W4:Y:S01]  /*1ea20*/  LDG.E.U16 R4, desc[UR10][R4.64] ;  /* 0x0000000a04047981 */ /* 0x000f22000c1e1500 */
[----:B-1----:R-:W-:-:S03]  /*1ea30*/  IMAD.WIDE R6, R2, 0x2, R20 ;  /* 0x0000000202067825 */ /* 0x002fc600078e0214 */
[----:B------:R-:W4:Y:S04]  /*1ea40*/  LDL.64 R20, [R1+0x888] ;  /* 0x0008880001147983 */ /* 0x000f280000100a00 */
[----:B------:R-:W4:Y:S04]  /*1ea50*/  LDG.E.U16 R5, desc[UR10][R6.64] ;  /* 0x0000000a06057981 */ /* 0x000f28000c1e1500 */
[----:B------:R-:W4:Y:S01]  /*1ea60*/  LDG.E.U16 R6, desc[UR10][R8.64] ;  /* 0x0000000a08067981 */ /* 0x000f22000c1e1500 */
[----:B0-----:R-:W-:-:S05]  /*1ea70*/  IMAD.WIDE R10, R2, 0x2, R10 ;  /* 0x00000002020a7825 */ /* 0x001fca00078e020a */
[----:B------:R0:W4:Y:S04]  /*1ea80*/  LDG.E.U16 R7, desc[UR10][R10.64] ;  /* 0x0000000a0a077981 */ /* 0x000128000c1e1500 */
[----:B---3--:R-:W-:Y:S04]  /*1ea90*/  STL [R1+0x154], R16 ;  /* 0x0001541001007387 */ /* 0x008fe80000100800 */
[----:B--2---:R1:W-:Y:S01]  /*1eaa0*/  STL [R1+0x14c], R3 ;  /* 0x00014c0301007387 */ /* 0x0043e20000100800 */
[----:B------:R-:W-:-:S05]  /*1eab0*/  IMAD.WIDE R12, R2, 0x2, R12 ;  /* 0x00000002020c7825 */ /* 0x000fca00078e020c */
[----:B-1----:R1:W2:Y:S01]  /*1eac0*/  LDG.E.U16 R3, desc[UR10][R12.64] ;  /* 0x0000000a0c037981 */ /* 0x0022a2000c1e1500 */
[----:B------:R-:W-:-:S04]  /*1ead0*/  LOP3.LUT R16, R0, 0x1c, RZ, 0xc0, !PT ;  /* 0x0000001c00107812 */ /* 0x000fc800078ec0ff */
[----:B------:R-:W-:Y:S01]  /*1eae0*/  SHF.L.U32 R16, R16, 0x2, RZ ;  /* 0x0000000210107819 */ /* 0x000fe200000006ff */
[----:B----4-:R-:W-:Y:S01]  /*1eaf0*/  STL [R1+0x148], R4 ;  /* 0x0001480401007387 */ /* 0x010fe20000100800 */
[----:B0-----:R-:W-:-:S03]  /*1eb00*/  IMAD.WIDE R10, R2, 0x2, R26 ;  /* 0x00000002020a7825 */ /* 0x001fc600078e021a */
[----:B------:R-:W-:Y:S01]  /*1eb10*/  LDS R4, [R16+UR6] ;  /* 0x0000000610047984 */ /* 0x000fe20008000800 */
[----:B-1----:R-:W-:-:S04]  /*1eb20*/  IMAD.WIDE R12, R2, 0x2, R18 ;  /* 0x00000002020c7825 */ /* 0x002fc800078e0212 */
[C---:B------:R-:W-:Y:S02]  /*1eb30*/  IMAD.WIDE R8, R2.reuse, 0x2, R14 ;  /* 0x0000000202087825 */ /* 0x040fe400078e020e */
[----:B------:R-:W3:Y:S04]  /*1eb40*/  LDG.E.U16 R13, desc[UR10][R12.64] ;  /* 0x0000000a0c0d7981 */ /* 0x000ee8000c1e1500 */
[----:B------:R-:W-:Y:S04]  /*1eb50*/  STL [R1+0x13c], R5 ;  /* 0x00013c0501007387 */ /* 0x000fe80000100800 */
[----:B------:R0:W1:Y:S04]  /*1eb60*/  LDS R5, [R17] ;  /* 0x0000000011057984 */ /* 0x0000680000000800 */
[----:B------:R-:W4:Y:S04]  /*1eb70*/  LDL.64 R18, [R1+0x878] ;  /* 0x0008780001127983 */ /* 0x000f280000100a00 */
[----:B0-----:R-:W3:Y:S04]  /*1eb80*/  LDL.64 R16, [R1+0x870] ;  /* 0x0008700001107983 */ /* 0x001ee80000100a00 */
[----:B------:R-:W3:Y:S04]  /*1eb90*/  LDL.64 R14, [R1+0x868] ;  /* 0x00086800010e7983 */ /* 0x000ee80000100a00 */
[----:B------:R-:W3:Y:S04]  /*1eba0*/  LDG.E.U16 R9, desc[UR10][R8.64] ;  /* 0x0000000a08097981 */ /* 0x000ee8000c1e1500 */
[----:B------:R-:W-:Y:S04]  /*1ebb0*/  STL [R1+0x140], R7 ;  /* 0x0001400701007387 */ /* 0x000fe80000100800 */
[----:B------:R0:W-:Y:S02]  /*1ebc0*/  STL [R1+0x134], R6 ;  /* 0x0001340601007387 */ /* 0x0001e40000100800 */
[----:B0-----:R-:W-:-:S02]  /*1ebd0*/  IMAD.WIDE R6, R2, 0x2, R20 ;  /* 0x0000000202067825 */ /* 0x001fc400078e0214 */
[----:B------:R-:W3:Y:S04]  /*1ebe0*/  LDG.E.U16 R20, desc[UR10][R10.64] ;  /* 0x0000000a0a147981 */ /* 0x000ee8000c1e1500 */
[----:B------:R0:W4:Y:S04]  /*1ebf0*/  LDG.E.U16 R21, desc[UR10][R6.64] ;  /* 0x0000000a06157981 */ /* 0x000128000c1e1500 */
[----:B------:R-:W4:Y:S04]  /*1ec00*/  LDL.64 R10, [R1+0x880] ;  /* 0x00088000010a7983 */ /* 0x000f280000100a00 */
[----:B--2---:R2:W-:Y:S04]  /*1ec10*/  STL [R1+0x144], R3 ;  /* 0x0001440301007387 */ /* 0x0045e80000100800 */
[----:B------:R-:W4:Y:S01]  /*1ec20*/  LDL.64 R26, [R1+0x858] ;  /* 0x00085800011a7983 */ /* 0x000f220000100a00 */
[----:B--2---:R-:W-:-:S03]  /*1ec30*/  FADD R3, -R23, R22 ;  /* 0x0000001617037221 */ /* 0x004fc60000000100 */
[----:B------:R-:W2:Y:S01]  /*1ec40*/  LDL.64 R22, [R1+0x860] ;  /* 0x0008600001167983 */ /* 0x000ea20000100a00 */
[----:B0-----:R-:W-:Y:S01]  /*1ec50*/  FMUL R6, R3, 1.4426950216293334961 ;  /* 0x3fb8aa3b03067820 */ /* 0x001fe20000400000 */
[----:B------:R-:W-:Y:S02]  /*1ec60*/  FADD R3, -R24, R25 ;  /* 0x0000001918037221 */ /* 0x000fe40000000100 */
[----:B------:R-:W2:Y:S02]  /*1ec70*/  LDL.64 R24, [R1+0x850] ;  /* 0x0008500001187983 */ /* 0x000ea40000100a00 */
[----:B------:R-:W-:Y:S02]  /*1ec80*/  FMUL R3, R3, 1.4426950216293334961 ;  /* 0x3fb8aa3b03037820 */ /* 0x000fe40000400000 */
[----:B---3--:R0:W-:Y:S04]  /*1ec90*/  STL [R1+0x138], R20 ;  /* 0x0001381401007387 */ /* 0x0081e80000100800 */
[----:B------:R3:W-:Y:S01]  /*1eca0*/  STL [R1+0x128], R13 ;  /* 0x0001280d01007387 */ /* 0x0007e20000100800 */
[C---:B----4-:R-:W-:Y:S01]  /*1ecb0*/  IMAD.WIDE R10, R2.reuse, 0x2, R10 ;  /* 0x00000002020a7825 */ /* 0x050fe200078e020a */
[----:B0-----:R0:W-:Y:S03]  /*1ecc0*/  MUFU.EX2 R20, R6 ;  /* 0x0000000600147308 */ /* 0x0011e60000000800 */
[C---:B---3--:R-:W-:Y:S01]  /*1ecd0*/  IMAD.WIDE R12, R2.reuse, 0x2, R18 ;  /* 0x00000002020c7825 */ /* 0x048fe200078e0212 */
[----:B------:R3:W-:Y:S04]  /*1ece0*/  STL [R1+0x12c], R9 ;  /* 0x00012c0901007387 */ /* 0x0007e80000100800 */
[----:B------:R-:W4:Y:S01]  /*1ecf0*/  LDG.E.U16 R11, desc[UR10][R10.64] ;  /* 0x0000000a0a0b7981 */ /* 0x000f22000c1e1500 */
[----:B0-----:R-:W-:-:S03]  /*1ed00*/  IMAD.WIDE R6, R2, 0x2, R16 ;  /* 0x0000000202067825 */ /* 0x001fc600078e0210 */
[----:B------:R-:W4:Y:S01]  /*1ed10*/  LDG.E.U16 R12, desc[UR10][R12.64] ;  /* 0x0000000a0c0c7981 */ /* 0x000f22000c1e1500 */
[----:B---3--:R-:W-:-:S03]  /*1ed20*/  IMAD.WIDE R8, R2, 0x2, R14 ;  /* 0x0000000202087825 */ /* 0x008fc600078e020e */
[----:B------:R-:W1:Y:S04]  /*1ed30*/  LDL.LU.64 R18, [R1+0x578] ;  /* 0x0005780001127983 */ /* 0x000e680000300a00 */
[----:B------:R0:W-:Y:S04]  /*1ed40*/  STL [R1+0x130], R21 ;  /* 0x0001301501007387 */ /* 0x0001e80000100800 */
[----:B------:R-:W3:Y:S04]  /*1ed50*/  LDG.E.U16 R13, desc[UR10][R6.64] ;  /* 0x0000000a060d7981 */ /* 0x000ee8000c1e1500 */
[----:B------:R-:W3:Y:S01]  /*1ed60*/  LDL.64 R14, [R1+0x840] ;  /* 0x00084000010e7983 */ /* 0x000ee20000100a00 */
[----:B0-----:R0:W1:Y:S03]  /*1ed70*/  MUFU.EX2 R21, R3 ;  /* 0x0000000300157308 */ /* 0x0010660000000800 */
[----:B------:R-:W3:Y:S04]  /*1ed80*/  LDL.64 R16, [R1+0x848] ;  /* 0x0008480001107983 */ /* 0x000ee80000100a00 */
[----:B0-----:R2:W3:Y:S02]  /*1ed90*/  LDG.E.U16 R3, desc[UR10][R8.64] ;  /* 0x0000000a08037981 */ /* 0x0014e4000c1e1500 */
[----:B--2---:R-:W-:-:S02]  /*1eda0*/  IMAD.WIDE R8, R2, 0x2, R22 ;  /* 0x0000000202087825 */ /* 0x004fc400078e0216 */
[----:B------:R-:W2:Y:S02]  /*1edb0*/  LDL.64 R22, [R1+0x838] ;  /* 0x0008380001167983 */ /* 0x000ea40000100a00 */
[----:B------:R-:W-:Y:S02]  /*1edc0*/  IMAD.WIDE R6, R2, 0x2, R24 ;  /* 0x0000000202067825 */ /* 0x000fe400078e0218 */
[----:B----4-:R0:W-:Y:S04]  /*1edd0*/  STL [R1+0x118], R11 ;  /* 0x0001180b01007387 */ /* 0x0101e80000100800 */
[----:B------:R-:W4:Y:S01]  /*1ede0*/  LDL.64 R24, [R1+0x830] ;  /* 0x0008300001187983 */ /* 0x000f220000100a00 */
[----:B-1----:R-:W-:-:S03]  /*1edf0*/  FFMA2 R4, R18.F32x2.HI_LO, R20.F32x2.HI_LO, R4.F32x2.HI_LO ;  /* 0x0000001412047249 */ /* 0x002fc60000000004 */
[----:B---3--:R-:W-:Y:S04]  /*1ee00*/  STL [R1+0x120], R13 ;  /* 0x0001200d01007387 */ /* 0x008fe80000100800 */
[----:B------:R1:W-:Y:S01]  /*1ee10*/  STL [R1+0xf8], R12 ;  /* 0x0000f80c01007387 */ /* 0x0003e20000100800 */
[----:B0-----:R-:W-:-:S03]  /*1ee20*/  IMAD.WIDE R10, R2, 0x2, R26 ;  /* 0x00000002020a7825 */ /* 0x001fc600078e021a */
[----:B------:R-:W3:Y:S04]  /*1ee30*/  LDG.E.U16 R26, desc[UR10][R8.64] ;  /* 0x0000000a081a7981 */ /* 0x000ee8000c1e1500 */
[----:B------:R-:W3:Y:S04]  /*1ee40*/  LDG.E.U16 R27, desc[UR10][R10.64] ;  /* 0x0000000a0a1b7981 */ /* 0x000ee8000c1e1500 */
[----:B-1----:R-:W3:Y:S04]  /*1ee50*/  LDL.64 R12, [R1+0x828] ;  /* 0x00082800010c7983 */ /* 0x002ee80000100a00 */
[----:B------:R0:W-:Y:S04]  /*1ee60*/  STL [R1+0x124], R3 ;  /* 0x0001240301007387 */ /* 0x0001e80000100800 */
[----:B------:R-:W3:Y:S04]  /*1ee70*/  LDL.64 R18, [R1+0x820] ;  /* 0x0008200001127983 */ /* 0x000ee80000100a00 */
[----:B0-----:R0:W3:Y:S04]  /*1ee80*/  LDG.E.U16 R3, desc[UR10][R6.64] ;  /* 0x0000000a06037981 */ /* 0x0010e8000c1e1500 */
[----:B------:R-:W-:Y:S01]  /*1ee90*/  STL [R1+0x1ec4], R20 ;  /* 0x001ec41401007387 */ /* 0x000fe20000100800 */
[----:B0-----:R-:W-:-:S03]  /*1eea0*/  IMAD.WIDE R6, R2, 0x2, R14 ;  /* 0x0000000202067825 */ /* 0x001fc600078e020e */
[----:B------:R-:W-:Y:S04]  /*1eeb0*/  STL.64 [R1+0x2e0], R4 ;  /* 0x0002e00401007387 */ /* 0x000fe80000100a00 */
[----:B------:R0:W-:Y:S01]  /*1eec0*/  STL [R1+0x1ec0], R21 ;  /* 0x001ec01501007387 */ /* 0x0001e20000100800 */
[----:B------:R-:W-:-:S03]  /*1eed0*/  IMAD.WIDE R8, R2, 0x2, R16 ;  /* 0x0000000202087825 */ /* 0x000fc600078e0210 */
[----:B------:R-:W3:Y:S04]  /*1eee0*/  LDL.64 R16, [R1+0x810] ;  /* 0x0008100001107983 */ /* 0x000ee80000100a00 */
[----:B------:R-:W3:Y:S04]  /*1eef0*/  LDL.64 R14, [R1+0x808] ;  /* 0x00080800010e7983 */ /* 0x000ee80000100a00 */
[----:B0-----:R-:W3:Y:S01]  /*1ef00*/  LDL.64 R20, [R1+0x818] ;  /* 0x0008180001147983 */ /* 0x001ee20000100a00 */
[----:B--2---:R-:W-:-:S03]  /*1ef10*/  IMAD.WIDE R4, R2, 0x2, R22 ;  /* 0x0000000202047825 */ /* 0x004fc600078e0216 */
[----:B------:R-:W2:Y:S04]  /*1ef20*/  LDG.E.U16 R22, desc[UR10][R6.64] ;  /* 0x0000000a06167981 */ /* 0x000ea8000c1e1500 */
[----:B------:R4:W2:Y:S02]  /*1ef30*/  LDG.E.U16 R23, desc[UR10][R4.64] ;  /* 0x0000000a04177981 */ /* 0x0008a4000c1e1500 */
[C---:B----4-:R-:W-:Y:S02]  /*1ef40*/  IMAD.WIDE R4, R2.reuse, 0x2, R24 ;  /* 0x0000000202047825 */ /* 0x050fe400078e0218 */
[----:B---3--:R0:W-:Y:S02]  /*1ef50*/  STL [R1+0x11c], R26 ;  /* 0x00011c1a01007387 */ /* 0x0081e40000100800 */
[----:B------:R-:W-:-:S02]  /*1ef60*/  IMAD.WIDE R6, R2, 0x2, R12 ;  /* 0x0000000202067825 */ /* 0x000fc400078e020c */
[----:B0-----:R0:W3:Y:S02]  /*1ef70*/  LDG.E.U16 R26, desc[UR10][R8.64] ;  /* 0x0000000a081a7981 */ /* 0x0010e4000c1e1500 */
[C---:B0-----:R-:W-:Y:S02]  /*1ef80*/  IMAD.WIDE R8, R2.reuse, 0x2, R18 ;  /* 0x0000000202087825 */ /* 0x041fe400078e0212 */
[----:B--2---:R-:W-:Y:S04]  /*1ef90*/  STL [R1+0x1f48], R22 ;  /* 0x001f481601007387 */ /* 0x004fe80000100800 */
[----:B------:R-:W2:Y:S04]  /*1efa0*/  LDL.64 R12, [R1+0x800] ;  /* 0x00080000010c7983 */ /* 0x000ea80000100a00 */
[----:B------:R-:W4:Y:S04]  /*1efb0*/  LDL.64 R10, [R1+0x7f8] ;  /* 0x0007f800010a7983 */ /* 0x000f280000100a00 */
[----:B------:R0:W-:Y:S04]  /*1efc0*/  STL [R1+0x10c], R27 ;  /* 0x00010c1b01007387 */ /* 0x0001e80000100800 */
[----:B------:R1:W-:Y:S04]  /*1efd0*/  STL [R1+0x114], R3 ;  /* 0x0001140301007387 */ /* 0x0003e80000100800 */
[----:B------:R-:W2:Y:S04]  /*1efe0*/  LDL.64 R18, [R1+0x7f0] ;  /* 0x0007f00001127983 */ /* 0x000ea80000100a00 */
[----:B0-----:R-:W2:Y:S04]  /*1eff0*/  LDG.E.U16 R27, desc[UR10][R4.64] ;  /* 0x0000000a041b7981 */ /* 0x001ea8000c1e1500 */
[----:B-1----:R0:W2:Y:S02]  /*1f000*/  LDG.E.U16 R3, desc[UR10][R6.64] ;  /* 0x0000000a06037981 */ /* 0x0020a4000c1e1500 */
[----:B0-----:R-:W-:-:S05]  /*1f010*/  IMAD.WIDE R6, R2, 0x2, R20 ;  /* 0x0000000202067825 */ /* 0x001fca00078e0214 */
[----:B------:R-:W2:Y:S01]  /*1f020*/  LDG.E.U16 R21, desc[UR10][R6.64] ;  /* 0x0000000a06157981 */ /* 0x000ea2000c1e1500 */
[----:B------:R-:W-:-:S03]  /*1f030*/  IMAD.WIDE R4, R2, 0x2, R14 ;  /* 0x0000000202047825 */ /* 0x000fc600078e020e */
[----:B---3--:R0:W-:Y:S04]  /*1f040*/  STL [R1+0x110], R26 ;  /* 0x0001101a01007387 */ /* 0x0081e80000100800 */
[----:B------:R-:W3:Y:S04]  /*1f050*/  LDL.64 R24, [R1+0x7e8] ;  /* 0x0007e80001187983 */ /* 0x000ee80000100a00 */
[----:B------:R1:W-:Y:S04]  /*1f060*/  STL [R1+0xd8], R23 ;  /* 0x0000d81701007387 */ /* 0x0003e80000100800 */
[----:B0-----:R0:W3:Y:S04]  /*1f070*/  LDG.E.U16 R26, desc[UR10][R8.64] ;  /* 0x0000000a081a7981 */ /* 0x0010e8000c1e1500 */
[----:B------:R-:W3:Y:S04]  /*1f080*/  LDL.64 R14, [R1+0x7d8] ;  /* 0x0007d800010e7983 */ /* 0x000ee80000100a00 */
[----:B-1----:R-:W3:Y:S01]  /*1f090*/  LDL.64 R22, [R1+0x7e0] ;  /* 0x0007e00001167983 */ /* 0x002ee20000100a00 */
[----:B0-----:R-:W-:-:S04]  /*1f0a0*/  IMAD.WIDE R8, R2, 0x2, R16 ;  /* 0x0000000202087825 */ /* 0x001fc800078e0210 */
[----:B----4-:R-:W-:-:S05]  /*1f0b0*/  IMAD.WIDE R6, R2, 0x2, R10 ;  /* 0x0000000202067825 */ /* 0x010fca00078e020a */
[----:B------:R-:W4:Y:S04]  /*1f0c0*/  LDG.E.U16 R20, desc[UR10][R6.64] ;  /* 0x0000000a06147981 */ /* 0x000f28000c1e1500 */
[----:B--2---:R-:W-:Y:S04]  /*1f0d0*/  STL [R1+0x1f10], R21 ;  /* 0x001f101501007387 */ /* 0x004fe80000100800 */
[----:B------:R0:W-:Y:S04]  /*1f0e0*/  STL [R1+0x108], R27 ;  /* 0x0001081b01007387 */ /* 0x0001e80000100800 */
[----:B------:R1:W-:Y:S04]  /*1f0f0*/  STL [R1+0x104], R3 ;  /* 0x0001040301007387 */ /* 0x0003e80000100800 */
[----:B------:R-:W2:Y:S04]  /*1f100*/  LDL.64 R10, [R1+0x7c0] ;  /* 0x0007c000010a7983 */ /* 0x000ea80000100a00 */
[----:B0-----:R0:W2:Y:S04]  /*1f110*/  LDG.E.U16 R27, desc[UR10][R8.64] ;  /* 0x0000000a081b7981 */ /* 0x0010a8000c1e1500 */
[----:B-1----:R1:W2:Y:S04]  /*1f120*/  LDG.E.U16 R3, desc[UR10][R4.64] ;  /* 0x0000000a04037981 */ /* 0x0022a8000c1e1500 */
[----:B------:R-:W2:Y:S01]  /*1f130*/  LDL.64 R16, [R1+0x7d0] ;  /* 0x0007d00001107983 */ /* 0x000ea20000100a00 */
[----:B0-----:R-:W-:-:S03]  /*1f140*/  IMAD.WIDE R8, R2, 0x2, R12 ;  /* 0x0000000202087825 */ /* 0x001fc600078e020c */
[----:B------:R-:W4:Y:S01]  /*1f150*/  LDL.64 R12, [R1+0x7c8] ;  /* 0x0007c800010c7983 */ /* 0x000f220000100a00 */
[----:B-1----:R-:W-:-:S03]  /*1f160*/  IMAD.WIDE R4, R2, 0x2, R18 ;  /* 0x0000000202047825 */ /* 0x002fc600078e0212 */
[----:B------:R-:W4:Y:S04]  /*1f170*/  LDG.E.U16 R18, desc[UR10][R8.64] ;  /* 0x0000000a08127981 */ /* 0x000f28000c1e1500 */
[----:B------:R3:W4:Y:S02]  /*1f180*/  LDG.E.U16 R21, desc[UR10][R4.64] ;  /* 0x0000000a04157981 */ /* 0x000724000c1e1500 */
[----:B---3--:R-:W-:-:S04]  /*1f190*/  IMAD.WIDE R4, R2, 0x2, R24 ;  /* 0x0000000202047825 */ /* 0x008fc800078e0218 */
[----:B------:R-:W-:-:S04]  /*1f1a0*/  IMAD.WIDE R8, R2, 0x2, R14 ;  /* 0x0000000202087825 */ /* 0x000fc800078e020e */
[----:B------:R-:W-:-:S05]  /*1f1b0*/  IMAD.WIDE R6, R2, 0x2, R22 ;  /* 0x0000000202067825 */ /* 0x000fca00078e0216 */
[----:B------:R2:W3:Y:S02]  /*1f1c0*/  LDG.E.U16 R19, desc[UR10][R6.64] ;  /* 0x0000000a06137981 */ /* 0x0004e4000c1e1500 */
[----:B--2---:R-:W-:-:S06]  /*1f1d0*/  IMAD.WIDE R6, R2, 0x2, R16 ;  /* 0x0000000202067825 */ /* 0x004fcc00078e0210 */
[----:B------:R-:W2:Y:S04]  /*1f1e0*/  LDG.E.U16 R7, desc[UR10][R6.64] ;  /* 0x0000000a06077981 */ /* 0x000ea8000c1e1500 */
[----:B----4-:R0:W-:Y:S04]  /*1f1f0*/  STL [R1+0x1f44], R18 ;  /* 0x001f441201007387 */ /* 0x0101e80000100800 */
[----:B------:R-:W-:Y:S04]  /*1f200*/  STL [R1+0xf0], R27 ;  /* 0x0000f01b01007387 */ /* 0x000fe80000100800 */
[----:B------:R1:W-:Y:S04]  /*1f210*/  STL [R1+0x100], R26 ;  /* 0x0001001a01007387 */ /* 0x0003e80000100800 */
[----:B0-----:R0:W4:Y:S04]  /*1f220*/  LDG.E.U16 R18, desc[UR10][R4.64] ;  /* 0x0000000a04127981 */ /* 0x001128000c1e1500 */
[----:B------:R-:W2:Y:S04]  /*1f230*/  LDL.64 R24, [R1+0x7b0] ;  /* 0x0007b00001187983 */ /* 0x000ea80000100a00 */
[----:B-1----:R-:W2:Y:S01]  /*1f240*/  LDL.64 R26, [R1+0x7b8] ;  /* 0x0007b800011a7983 */ /* 0x002ea20000100a00 */
[----:B0-----:R-:W-:-:S03]  /*1f250*/  IMAD.WIDE R4, R2, 0x2, R10 ;  /* 0x0000000202047825 */ /* 0x001fc600078e020a */
[----:B------:R-:W2:Y:S04]  /*1f260*/  LDL.64 R14, [R1+0x7a8] ;  /* 0x0007a800010e7983 */ /* 0x000ea80000100a00 */
[----:B------:R0:W-:Y:S04]  /*1f270*/  STL [R1+0xf4], R3 ;  /* 0x0000f40301007387 */ /* 0x0001e80000100800 */
[----:B------:R-:W2:Y:S04]  /*1f280*/  LDG.E.U16 R16, desc[UR10][R4.64] ;  /* 0x0000000a04107981 */ /* 0x000ea8000c1e1500 */
[----:B------:R-:W2:Y:S04]  /*1f290*/  LDL.64 R22, [R1+0x7a0] ;  /* 0x0007a00001167983 */ /* 0x000ea80000100a00 */
[----:B0-----:R0:W2:Y:S02]  /*1f2a0*/  LDG.E.U16 R3, desc[UR10][R8.64] ;  /* 0x0000000a08037981 */ /* 0x0010a4000c1e1500 */
[----:B0-----:R-:W-:-:S05]  /*1f2b0*/  IMAD.WIDE R8, R2, 0x2, R12 ;  /* 0x0000000202087825 */ /* 0x001fca00078e020c */
[----:B------:R2:W2:Y:S04]  /*1f2c0*/  LDG.E.U16 R17, desc[UR10][R8.64] ;  /* 0x0000000a08117981 */ /* 0x0004a8000c1e1500 */
[----:B------:R-:W-:Y:S04]  /*1f2d0*/  STL [R1+0xec], R21 ;  /* 0x0000ec1501007387 */ /* 0x000fe80000100800 */
[----:B------:R0:W-:Y:S04]  /*1f2e0*/  STL [R1+0xc8], R20 ;  /* 0x0000c81401007387 */ /* 0x0001e80000100800 */
[----:B0-----:R-:W2:Y:S04]  /*1f2f0*/  LDL.64 R20, [R1+0x798] ;  /* 0x0007980001147983 */ /* 0x001ea80000100a00 */
[----:B---3--:R-:W-:Y:S04]  /*1f300*/  STL [R1+0xe4], R19 ;  /* 0x0000e41301007387 */ /* 0x008fe80000100800 */
[----:B----4-:R0:W-:Y:S04]  /*1f310*/  STL [R1+0xe8], R18 ;  /* 0x0000e81201007387 */ /* 0x0101e80000100800 */
[----:B------:R-:W3:Y:S04]  /*1f320*/  LDL.64 R10, [R1+0x670] ;  /* 0x00067000010a7983 */ /* 0x000ee80000100a00 */
[----:B------:R-:W4:Y:S04]  /*1f330*/  LDL.64 R12, [R1+0x670] ;  /* 0x00067000010c7983 */ /* 0x000f280000100a00 */
[----:B0-----:R-:W4:Y:S01]  /*1f340*/  LDL.64 R18, [R1+0x790] ;  /* 0x0007900001127983 */ /* 0x001f220000100a00 */
[----:B--2---:R-:W-:-:S05]  /*1f350*/  IMAD.WIDE R8, R2, 0x2, R26 ;  /* 0x0000000202087825 */ /* 0x004fca00078e021a */
[----:B------:R-:W2:Y:S04]  /*1f360*/  LDG.E.U16 R27, desc[UR10][R8.64] ;  /* 0x0000000a081b7981 */ /* 0x000ea8000c1e1500 */
[----:B------:R-:W-:Y:S04]  /*1f370*/  STL [R1+0x1f4c], R16 ;  /* 0x001f4c1001007387 */ /* 0x000fe80000100800 */
[----:B------:R0:W-:Y:S04]  /*1f380*/  STL [R1+0xe0], R3 ;  /* 0x0000e00301007387 */ /* 0x0001e80000100800 */
[----:B------:R1:W-:Y:S01]  /*1f390*/  STL [R1+0xdc], R7 ;  /* 0x0000dc0701007387 */ /* 0x0003e20000100800 */
[----:B0-----:R-:W4:Y:S03]  /*1f3a0*/  LDC R3, c[0x0][0x3d8] ;  /* 0x0000f600ff037b82 */ /* 0x001f260000000800 */
[----:B------:R0:W-:Y:S01]  /*1f3b0*/  STL [R1+0xd4], R17 ;  /* 0x0000d41101007387 */ /* 0x0001e20000100800 */
[----:B-1----:R-:W-:-:S03]  /*1f3c0*/  IMAD.WIDE R6, R2, 0x2, R14 ;  /* 0x0000000202067825 */ /* 0x002fc600078e020e */
[----:B------:R-:W2:Y:S04]  /*1f3d0*/  LDL.64 R14, [R1+0x778] ;  /* 0x00077800010e7983 */ /* 0x000ea80000100a00 */
[----:B0-----:R-:W2:Y:S01]  /*1f3e0*/  LDL.64 R16, [R1+0x780] ;  /* 0x0007800001107983 */ /* 0x001ea20000100a00 */
[----:B------:R-:W-:-:S03]  /*1f3f0*/  IMAD.WIDE R4, R2, 0x2, R24 ;  /* 0x0000000202047825 */ /* 0x000fc600078e0218 */
[----:B------:R0:W2:Y:S04]  /*1f400*/  LDG.E.U16 R25, desc[UR10][R6.64] ;  /* 0x0000000a06197981 */ /* 0x0000a8000c1e1500 */
[----:B------:R1:W2:Y:S01]  /*1f410*/  LDG.E.U16 R24, desc[UR10][R4.64] ;  /* 0x0000000a04187981 */ /* 0x0002a2000c1e1500 */
[----:B0-----:R-:W-:-:S04]  /*1f420*/  IMAD.WIDE R6, R2, 0x2, R20 ;  /* 0x0000000202067825 */ /* 0x001fc800078e0214 */
[----:B-1----:R-:W-:-:S05]  /*1f430*/  IMAD.WIDE R4, R2, 0x2, R22 ;  /* 0x0000000202047825 */ /* 0x002fca00078e0216 */
[----:B------:R-:W2:Y:S01]  /*1f440*/  LDG.E.U16 R21, desc[UR10][R4.64] ;  /* 0x0000000a04157981 */ /* 0x000ea2000c1e1500 */
[----:B---3--:R-:W0:Y:S01]  /*1f450*/  LDC R10, c[0x0][0x3d8] ;  /* 0x0000f600ff0a7b82 */ /* 0x008e220000000800 */
[----:B----4-:R-:W-:Y:S01]  /*1f460*/  LEA R12, R3, R28, 0x4 ;  /* 0x0000001c030c7211 */ /* 0x010fe200078e20ff */
[----:B------:R-:W-:-:S04]  /*1f470*/  IMAD.WIDE R8, R2, 0x2, R18 ;  /* 0x0000000202087825 */ /* 0x000fc800078e0212 */
[----:B------:R-:W-:Y:S01]  /*1f480*/  STL [R1+0x670], R12 ;  /* 0x0006700c01007387 */ /* 0x000fe20000100800 */
[----:B------:R-:W-:Y:S01]  /*1f490*/  MOV R13, R11 ;  /* 0x0000000b000d7202 */ /* 0x000fe20000000f00 */
[----:B------:R-:W1:Y:S02]  /*1f4a0*/  LDC R3, c[0x0][0x3d8] ;  /* 0x0000f600ff037b82 */ /* 0x000e640000000800 */
[----:B------:R-:W3:Y:S04]  /*1f4b0*/  LDG.E.U16 R19, desc[UR10][R8.64] ;  /* 0x0000000a08137981 */ /* 0x000ee8000c1e1500 */
[----:B------:R4:W3:Y:S02]  /*1f4c0*/  LDG.E.U16 R18, desc[UR10][R6.64] ;  /* 0x0000000a06127981 */ /* 0x0008e4000c1e1500 */
[----:B------:R-:W0:Y:S02]  /*1f4d0*/  LDC R11, c[0x0][0x3d8] ;  /* 0x0000f600ff0b7b82 */ /* 0x000e240000000800 */
[----:B--2---:R2:W-:Y:S04]  /*1f4e0*/  STL [R1+0xb8], R27 ;  /* 0x0000b81b01007387 */ /* 0x0045e80000100800 */
[----:B------:R-:W3:Y:S04]  /*1f4f0*/  LDL.64 R22, [R1+0x668] ;  /* 0x0006680001167983 */ /* 0x000ee80000100a00 */
[----:B--2---:R-:W2:Y:S01]  /*1f500*/  LDL.64 R26, [R1+0x660] ;  /* 0x00066000011a7983 */ /* 0x004ea20000100a00 */
[----:B----4-:R-:W-:-:S03]  /*1f510*/  IMAD.WIDE R6, R2, 0x2, R14 ;  /* 0x0000000202067825 */ /* 0x010fc600078e020e */
[----:B------:R-:W4:Y:S01]  /*1f520*/  LDL.64 R14, [R1+0x658] ;  /* 0x00065800010e7983 */ /* 0x000f220000100a00 */
[----:B------:R-:W-:-:S03]  /*1f530*/  IMAD.WIDE R8, R2, 0x2, R16 ;  /* 0x0000000202087825 */ /* 0x000fc600078e0210 */
[----:B------:R-:W2:Y:S04]  /*1f540*/  LDG.E.U16 R7, desc[UR10][R6.64] ;  /* 0x0000000a06077981 */ /* 0x000ea8000c1e1500 */
[----:B------:R-:W0:Y:S04]  /*1f550*/  LDL.64 R16, [R1+0x660] ;  /* 0x0006600001107983 */ /* 0x000e280000100a00 */
[----:B------:R1:W2:Y:S01]  /*1f560*/  LDG.E.U16 R9, desc[UR10][R8.64] ;  /* 0x0000000a08097981 */ /* 0x0002a2000c1e1500 */
[----:B------:R-:W-:Y:S02]  /*1f570*/  IMAD.WIDE R4, R2, 0x2, R12 ;  /* 0x0000000202047825 */ /* 0x000fe400078e020c */
[----:B------:R-:W0:Y:S08]  /*1f580*/  LDC R13, c[0x0][0x3d8] ;  /* 0x0000f600ff0d7b82 */ /* 0x000e300000000800 */
[----:B------:R-:W0:Y:S08]  /*1f590*/  LDC R12, c[0x0][0x3d8] ;  /* 0x0000f600ff0c7b82 */ /* 0x000e300000000800 */
[----:B-1----:R-:W1:Y:S01]  /*1f5a0*/  LDC R8, c[0x0][0x3d8] ;  /* 0x0000f600ff087b82 */ /* 0x002e620000000800 */
[----:B---3--:R-:W3:Y:S04]  /*1f5b0*/  LDL.64 R22, [R1+0x668] ;  /* 0x0006680001167983 */ /* 0x008ee80000100a00 */
[----:B----4-:R-:W4:Y:S04]  /*1f5c0*/  LDL.64 R14, [R1+0x658] ;  /* 0x00065800010e7983 */ /* 0x010f280000100a00 */
[----:B--2---:R2:W-:Y:S04]  /*1f5d0*/  STL [R1+0x1f40], R9 ;  /* 0x001f400901007387 */ /* 0x0045e80000100800 */
[----:B------:R-:W-:Y:S04]  /*1f5e0*/  STL [R1+0xcc], R25 ;  /* 0x0000cc1901007387 */ /* 0x000fe80000100800 */
[----:B------:R1:W-:Y:S01]  /*1f5f0*/  STL [R1+0xd0], R24 ;  /* 0x0000d01801007387 */ /* 0x0003e20000100800 */
[----:B0-----:R-:W-:-:S02]  /*1f600*/  LEA R16, R10, R28, 0x6 ;  /* 0x0000001c0a107211 */ /* 0x001fc400078e30ff */
[----:B------:R-:W-:Y:S01]  /*1f610*/  MOV R17, R27 ;  /* 0x0000001b00117202 */ /* 0x000fe20000000f00 */
[----:B--2---:R0:W2:Y:S04]  /*1f620*/  LDG.E.U16 R9, desc[UR10][R4.64] ;  /* 0x0000000a04097981 */ /* 0x0040a8000c1e1500 */
[----:B-1----:R-:W2:Y:S04]  /*1f630*/  LDL.64 R24, [R1+0x5d0] ;  /* 0x0005d00001187983 */ /* 0x002ea80000100a00 */
[----:B------:R1:W-:Y:S04]  /*1f640*/  STL [R1+0xc4], R21 ;  /* 0x0000c41501007387 */ /* 0x0003e80000100800 */
[----:B-1----:R-:W2:Y:S04]  /*1f650*/  LDL.64 R20, [R1+0x650] ;  /* 0x0006500001147983 */ /* 0x002ea80000100a00 */
[----:B--2---:R-:W2:Y:S04]  /*1f660*/  LDL.64 R20, [R1+0x650] ;  /* 0x0006500001147983 */ /* 0x004ea80000100a00 */
[----:B------:R-:W-:Y:S04]  /*1f670*/  STL [R1+0xbc], R19 ;  /* 0x0000bc1301007387 */ /* 0x000fe80000100800 */
[----:B------:R1:W-:Y:S04]  /*1f680*/  STL [R1+0xc0], R18 ;  /* 0x0000c01201007387 */ /* 0x0003e80000100800 */
[----:B-1----:R-:W2:Y:S01]  /*1f690*/  LDL.64 R18, [R1+0x5d0] ;  /* 0x0005d00001127983 */ /* 0x002ea20000100a00 */
[----:B---3--:R-:W-:Y:S01]  /*1f6a0*/  IMAD R22, R11, 0x20, R28 ;  /* 0x000000200b167824 */ /* 0x008fe200078e021c */
[----:B----4-:R-:W-:-:S02]  /*1f6b0*/  LEA R14, R3, R28, 0x7 ;  /* 0x0000001c030e7211 */ /* 0x010fc400078e38ff */
[----:B------:R-:W1:Y:S01]  /*1f6c0*/  LDC R3, c[0x0][0x3d8] ;  /* 0x0000f600ff037b82 */ /* 0x000e620000000800 */
[----:B--2---:R-:W2:Y:S04]  /*1f6d0*/  LDL.64 R18, [R1+0x610] ;  /* 0x0006100001127983 */ /* 0x004ea80000100a00 */
[----:B------:R3:W-:Y:S04]  /*1f6e0*/  STL [R1+0x668], R22 ;  /* 0x0006681601007387 */ /* 0x0007e80000100800 */
[----:B------:R-:W-:Y:S04]  /*1f6f0*/  STL [R1+0x660], R16 ;  /* 0x0006601001007387 */ /* 0x000fe80000100800 */
[----:B------:R4:W-:Y:S04]  /*1f700*/  STL [R1+0xb4], R7 ;  /* 0x0000b40701007387 */ /* 0x0009e80000100800 */
[----:B------:R1:W-:Y:S01]  /*1f710*/  STL [R1+0x658], R14 ;  /* 0x0006580e01007387 */ /* 0x0003e20000100800 */
[----:B------:R-:W-:-:S04]  /*1f720*/  IMAD.WIDE R10, R2, 0x2, R22 ;  /* 0x00000002020a7825 */ /* 0x000fc800078e0216 */
[----:B------:R-:W-:Y:S02]  /*1f730*/  IMAD R20, R13, 0x100, R28 ;  /* 0x000001000d147824 */ /* 0x000fe400078e021c */
[C---:B0-----:R-:W-:Y:S01]  /*1f740*/  IMAD.WIDE R4, R2.reuse, 0x2, R14 ;  /* 0x0000000202047825 */ /* 0x041fe200078e020e */
[----:B------:R-:W2:Y:S04]  /*1f750*/  LDL.64 R26, [R1+0x6c0] ;  /* 0x0006c000011a7983 */ /* 0x000ea80000100a00 */
[----:B---3--:R-:W3:Y:S01]  /*1f760*/  LDG.E.U16 R22, desc[UR10][R4.64] ;  /* 0x0000000a04167981 */ /* 0x008ee2000c1e1500 */
[----:B----4-:R-:W-:-:S03]  /*1f770*/  IMAD.WIDE R6, R2, 0x2, R16 ;  /* 0x0000000202067825 */ /* 0x010fc600078e0210 */
[----:B------:R0:W4:Y:S04]  /*1f780*/  LDG.E.U16 R17, desc[UR10][R10.64] ;  /* 0x0000000a0a117981 */ /* 0x000128000c1e1500 */
[----:B-1----:R-:W3:Y:S04]  /*1f790*/  LDL.64 R14, [R1+0x700] ;  /* 0x00070000010e7983 */ /* 0x002ee80000100a00 */
[----:B------:R1:W3:Y:S04]  /*1f7a0*/  LDG.E.U16 R16, desc[UR10][R6.64] ;  /* 0x0000000a06107981 */ /* 0x0002e8000c1e1500 */
[----:B------:R-:W1:Y:S04]  /*1f7b0*/  LDL.64 R6, [R1+0x610] ;  /* 0x0006100001067983 */ /* 0x000e680000100a00 */
[----:B------:R-:W-:Y:S01]  /*1f7c0*/  STL [R1+0xb0], R9 ;  /* 0x0000b00901007387 */ /* 0x000fe20000100800 */
[----:B0-----:R-:W-:-:S03]  /*1f7d0*/  IMAD.WIDE R10, R2, 0x2, R20 ;  /* 0x00000002020a7825 */ /* 0x001fc600078e0214 */
[----:B------:R0:W-:Y:S01]  /*1f7e0*/  STL [R1+0x650], R20 ;  /* 0x0006501401007387 */ /* 0x0001e20000100800 */
[--C-:B--2---:R-:W-:Y:S02]  /*1f7f0*/  IMAD R18, R8, 0x120, R28.reuse ;  /* 0x0000012008127824 */ /* 0x104fe400078e021c */
[----:B-1----:R-:W-:Y:S01]  /*1f800*/  IMAD R6, R12, 0x110, R28 ;  /* 0x000001100c067824 */ /* 0x002fe200078e021c */
[----:B------:R-:W-:Y:S02]  /*1f810*/  MOV R7, R19 ;  /* 0x0000001300077202 */ /* 0x000fe40000000f00 */
[----:B------:R-:W-:Y:S02]  /*1f820*/  MOV R19, R25 ;  /* 0x0000001900137202 */ /* 0x000fe40000000f00 */
[----:B------:R-:W-:Y:S04]  /*1f830*/  STL [R1+0x610], R6 ;  /* 0x0006100601007387 */ /* 0x000fe80000100800 */
[----:B------:R-:W2:Y:S04]  /*1f840*/  LDL.64 R24, [R1+0x770] ;  /* 0x0007700001187983 */ /* 0x000ea80000100a00 */
[----:B0-----:R-:W2:Y:S04]  /*1f850*/  LDL.64 R20, [R1+0x768] ;  /* 0x0007680001147983 */ /* 0x001ea80000100a00 */
[----:B------:R0:W-:Y:S01]  /*1f860*/  STL [R1+0x5d0], R18 ;  /* 0x0005d01201007387 */ /* 0x0001e20000100800 */
[----:B------:R-:W-:-:S03]  /*1f870*/  IMAD.WIDE R4, R2, 0x2, R18 ;  /* 0x0000000202047825 */ /* 0x000fc600078e0212 */
[----:B------:R-:W2:Y:S04]  /*1f880*/  LDL.64 R12, [R1+0x760] ;  /* 0x00076000010c7983 */ /* 0x000ea80000100a00 */
[----:B------:R1:W2:Y:S04]  /*1f890*/  LDG.E.U16 R23, desc[UR10][R4.64] ;  /* 0x0000000a04177981 */ /* 0x0002a8000c1e1500 */
[----:B0-----:R-:W2:Y:S04]  /*1f8a0*/  LDG.E.U16 R18, desc[UR10][R10.64] ;  /* 0x0000000a0a127981 */ /* 0x001ea8000c1e1500 */
[----:B------:R-:W2:Y:S01]  /*1f8b0*/  LDL.64 R10, [R1+0x740] ;  /* 0x00074000010a7983 */ /* 0x000ea20000100a00 */
[----:B------:R-:W-:-:S04]  /*1f8c0*/  IMAD.WIDE R6, R2, 0x2, R6 ;  /* 0x0000000202067825 */ /* 0x000fc800078e0206 */
[C---:B-1----:R-:W-:Y:S01]  /*1f8d0*/  IMAD.WIDE R4, R2.reuse, 0x2, R26 ;  /* 0x0000000202047825 */ /* 0x042fe200078e021a */
[----:B------:R3:W2:Y:S03]  /*1f8e0*/  LDG.E.U16 R9, desc[UR10][R6.64] ;  /* 0x0000000a06097981 */ /* 0x0006a6000c1e1500 */
[C---:B---3--:R-:W-:Y:S01]  /*1f8f0*/  IMAD.WIDE R6, R2.reuse, 0x2, R14 ;  /* 0x0000000202067825 */ /* 0x048fe200078e020e */
[----:B----4-:R-:W-:Y:S04]  /*1f900*/  STL [R1+0xac], R17 ;  /* 0x0000ac1101007387 */ /* 0x010fe80000100800 */
[----:B------:R-:W3:Y:S01]  /*1f910*/  LDL.64 R26, [R1+0x738] ;  /* 0x00073800011a7983 */ /* 0x000ee20000100a00 */
[----:B------:R-:W0:Y:S08]  /*1f920*/  LDC R15, c[0x0][0x3d8] ;  /* 0x0000f600ff0f7b82 */ /* 0x000e300000000800 */
[----:B------:R-:W1:Y:S01]  /*1f930*/  LDC R14, c[0x0][0x3d8] ;  /* 0x0000f600ff0e7b82 */ /* 0x000e620000000800 */
[----:B------:R-:W4:Y:S04]  /*1f940*/  LDG.E.U16 R7, desc[UR10][R6.64] ;  /* 0x0000000a06077981 */ /* 0x000f28000c1e1500 */
[----:B------:R2:W3:Y:S02]  /*1f950*/  LDG.E.U16 R6, desc[UR10][R4.64] ;  /* 0x0000000a04067981 */ /* 0x0004e4000c1e1500 */
[----:B--2---:R-:W-:-:S02]  /*1f960*/  IMAD.WIDE R4, R2, 0x2, R24 ;  /* 0x0000000202047825 */ /* 0x004fc400078e0218 */
[----:B------:R-:W2:Y:S04]  /*1f970*/  LDL.64 R24, [R1+0x6f8] ;  /* 0x0006f80001187983 */ /* 0x000ea80000100a00 */
[----:B------:R-:W2:Y:S04]  /*1f980*/  LDG.E.U16 R19, desc[UR10][R4.64] ;  /* 0x0000000a04137981 */ /* 0x000ea8000c1e1500 */
[----:B------:R-:W2:Y:S01]  /*1f990*/  LDL.64 R4, [R1+0x5c8] ;  /* 0x0005c80001047983 */ /* 0x000ea20000100a00 */
[----:B------:R-:W-:-:S05]  /*1f9a0*/  IMAD.WIDE R10, R2, 0x2, R10 ;  /* 0x00000002020a7825 */ /* 0x000fca00078e020a */
[----:B------:R0:W3:Y:S02]  /*1f9b0*/  LDG.E.U16 R8, desc[UR10][R10.64] ;  /* 0x0000000a0a087981 */ /* 0x0000e4000c1e1500 */
[----:B0-----:R-:W-:-:S05]  /*1f9c0*/  IMAD.WIDE R10, R2, 0x2, R20 ;  /* 0x00000002020a7825 */ /* 0x001fca00078e0214 */
[----:B------:R-:W3:Y:S04]  /*1f9d0*/  LDG.E.U16 R21, desc[UR10][R10.64] ;  /* 0x0000000a0a157981 */ /* 0x000ee8000c1e1500 */
[----:B------:R-:W3:Y:S04]  /*1f9e0*/  LDL.64 R10, [R1+0x608] ;  /* 0x00060800010a7983 */ /* 0x000ee80000100a00 */
[----:B--2---:R-:W2:Y:S04]  /*1f9f0*/  LDL.64 R4, [R1+0x5c8] ;  /* 0x0005c80001047983 */ /* 0x004ea80000100a00 */
[----:B---3--:R-:W1:Y:S04]  /*1fa00*/  LDL.64 R10, [R1+0x608] ;  /* 0x00060800010a7983 */ /* 0x008e680000100a00 */
[----:B------:R0:W-:Y:S04]  /*1fa10*/  STL [R1+0x1f24], R21 ;  /* 0x001f241501007387 */ /* 0x0001e80000100800 */
[----:B0-----:R-:W3:Y:S04]  /*1fa20*/  LDL.64 R20, [R1+0x648] ;  /* 0x0006480001147983 */ /* 0x001ee80000100a00 */
[----:B---3--:R-:W3:Y:S01]  /*1fa30*/  LDL.64 R20, [R1+0x648] ;  /* 0x0006480001147983 */ /* 0x008ee20000100a00 */
[----:B-1----:R-:W-:-:S02]  /*1fa40*/  IMAD R10, R14, 0x112, R28 ;  /* 0x000001120e0a7824 */ /* 0x002fc400078e021c */
[----:B------:R-:W-:-:S04]  /*1fa50*/  IMAD.WIDE R12, R2, 0x2, R12 ;  /* 0x00000002020c7825 */ /* 0x000fc800078e020c */
[--C-:B--2---:R-:W-:Y:S02]  /*1fa60*/  IMAD R4, R3, 0x122, R28.reuse ;  /* 0x0000012203047824 */ /* 0x104fe400078e021c */
[----:B------:R-:W0:Y:S01]  /*1fa70*/  LDC R3, c[0x0][0x3d8] ;  /* 0x0000f600ff037b82 */ /* 0x000e220000000800 */
[----:B------:R1:W2:Y:S01]  /*1fa80*/  LDG.E.U16 R17, desc[UR10][R12.64] ;  /* 0x0000000a0c117981 */ /* 0x0002a2000c1e1500 */
[----:B---3--:R-:W-:-:S06]  /*1fa90*/  IMAD R20, R15, 0x102, R28 ;  /* 0x000001020f147824 */ /* 0x008fcc00078e021c */
[----:B------:R-:W3:Y:S01]  /*1faa0*/  LDC R15, c[0x0][0x3d8] ;  /* 0x0000f600ff0f7b82 */ /* 0x000ee20000000800 */
[----:B------:R0:W-:Y:S04]  /*1fab0*/  STL [R1+0x648], R20 ;  /* 0x0006481401007387 */ /* 0x0001e80000100800 */
[----:B------:R-:W-:Y:S04]  /*1fac0*/  STL [R1+0x8c], R23 ;  /* 0x00008c1701007387 */ /* 0x000fe80000100800 */
[----:B------:R0:W-:Y:S01]  /*1fad0*/  STL [R1+0x608], R10 ;  /* 0x0006080a01007387 */ /* 0x0001e20000100800 */
[----:B-1----:R-:W-:-:S03]  /*1fae0*/  IMAD.WIDE R12, R2, 0x2, R20 ;  /* 0x00000002020c7825 */ /* 0x002fc600078e0214 */
[----:B------:R1:W-:Y:S04]  /*1faf0*/  STL [R1+0x5c8], R4 ;  /* 0x0005c80401007387 */ /* 0x0003e80000100800 */
[----:B------:R1:W-:Y:S04]  /*1fb00*/  STL [R1+0xa0], R19 ;  /* 0x0000a01301007387 */ /* 0x0003e80000100800 */
[----:B------:R1:W2:Y:S04]  /*1fb10*/  LDG.E.U16 R14, desc[UR10][R12.64] ;  /* 0x0000000a0c0e7981 */ /* 0x0002a8000c1e1500 */
[----:B0-----:R-:W2:Y:S01]  /*1fb20*/  LDL.64 R20, [R1+0x750] ;  /* 0x0007500001147983 */ /* 0x001ea20000100a00 */
[----:B------:R-:W-:-:S05]  /*1fb30*/  IMAD.WIDE R10, R2, 0x2, R10 ;  /* 0x00000002020a7825 */ /* 0x000fca00078e020a */
[----:B------:R0:W2:Y:S01]  /*1fb40*/  LDG.E.U16 R23, desc[UR10][R10.64] ;  /* 0x0000000a0a177981 */ /* 0x0000a2000c1e1500 */
[----:B-1----:R-:W-:-:S03]  /*1fb50*/  IMAD.WIDE R12, R2, 0x2, R26 ;  /* 0x00000002020c7825 */ /* 0x002fc600078e021a */
[----:B------:R-:W2:Y:S01]  /*1fb60*/  LDL.64 R26, [R1+0x5c0] ;  /* 0x0005c000011a7983 */ /* 0x000ea20000100a00 */
[----:B0-----:R-:W-:-:S03]  /*1fb70*/  IMAD.WIDE R10, R2, 0x2, R24 ;  /* 0x00000002020a7825 */ /* 0x001fc600078e0218 */
[----:B------:R-:W2:Y:S01]  /*1fb80*/  LDL.64 R24, [R1+0x640] ;  /* 0x0006400001187983 */ /* 0x000ea20000100a00 */
[----:B------:R-:W-:-:S05]  /*1fb90*/  IMAD.WIDE R4, R2, 0x2, R4 ;  /* 0x0000000202047825 */ /* 0x000fca00078e0204 */
[----:B------:R0:W3:Y:S04]  /*1fba0*/  LDG.E.U16 R19, desc[UR10][R4.64] ;  /* 0x0000000a04137981 */ /* 0x0000e8000c1e1500 */
[----:B------:R-:W0:Y:S04]  /*1fbb0*/  LDL.64 R4, [R1+0x6b8] ;  /* 0x0006b80001047983 */ /* 0x000e280000100a00 */
[----:B--2---:R-:W2:Y:S04]  /*1fbc0*/  LDL.64 R24, [R1+0x640] ;  /* 0x0006400001187983 */ /* 0x004ea80000100a00 */
[----:B------:R1:W-:Y:S04]  /*1fbd0*/  STL [R1+0x98], R17 ;  /* 0x0000981101007387 */ /* 0x0003e80000100800 */
[----:B------:R0:W-:Y:S04]  /*1fbe0*/  STL [R1+0x84], R14 ;  /* 0x0000840e01007387 */ /* 0x0001e80000100800 */
[----:B------:R-:W2:Y:S04]  /*1fbf0*/  LDL.64 R26, [R1+0x5c0] ;  /* 0x0005c000011a7983 */ /* 0x000ea80000100a00 */
[----:B------:R3:W-:Y:S01]  /*1fc00*/  STL [R1+0x80], R23 ;  /* 0x0000801701007387 */ /* 0x0007e20000100800 */
[----:B-1----:R-:W2:Y:S08]  /*1fc10*/  LDC R17, c[0x0][0x3d8] ;  /* 0x0000f600ff117b82 */ /* 0x002eb00000000800 */
[----:B0-----:R-:W0:Y:S01]  /*1fc20*/  LDC R14, c[0x0][0x3d8] ;  /* 0x0000f600ff0e7b82 */ /* 0x001e220000000800 */
[----:B---3--:R-:W3:Y:S04]  /*1fc30*/  LDG.E.U16 R23, desc[UR10][R12.64] ;  /* 0x0000000a0c177981 */ /* 0x008ee8000c1e1500 */
[----:B------:R-:W2:Y:S01]  /*1fc40*/  LDL.64 R12, [R1+0x680] ;  /* 0x00068000010c7983 */ /* 0x000ea20000100a00 */
[----:B------:R-:W-:-:S03]  /*1fc50*/  IMAD.WIDE R4, R2, 0x2, R4 ;  /* 0x0000000202047825 */ /* 0x000fc600078e0204 */
[----:B--2---:R-:W2:Y:S04]  /*1fc60*/  LDL.64 R12, [R1+0x680] ;  /* 0x00068000010c7983 */ /* 0x004ea80000100a00 */
[----:B------:R1:W-:Y:S04]  /*1fc70*/  STL [R1+0x7c], R19 ;  /* 0x00007c1301007387 */ /* 0x0003e80000100800 */
[----:B-1----:R-:W4:Y:S04]  /*1fc80*/  LDG.E.U16 R19, desc[UR10][R10.64] ;  /* 0x0000000a0a137981 */ /* 0x002f28000c1e1500 */
[----:B------:R-:W4:Y:S04]  /*1fc90*/  LDL.64 R10, [R1+0x758] ;  /* 0x00075800010a7983 */ /* 0x000f280000100a00 */
[----:B---3--:R1:W-:Y:S04]  /*1fca0*/  STL [R1+0x74], R23 ;  /* 0x0000741701007387 */ /* 0x0083e80000100800 */
[----:B-1----:R4:W3:Y:S01]  /*1fcb0*/  LDG.E.U16 R23, desc[UR10][R4.64] ;  /* 0x0000000a04177981 */ /* 0x0028e2000c1e1500 */
[----:B--2---:R-:W-:Y:S01]  /*1fcc0*/  LEA R12, R3, R28, 0x2 ;  /* 0x0000001c030c7211 */ /* 0x004fe200078e10ff */
[----:B----4-:R-:W-:-:S04]  /*1fcd0*/  IMAD.WIDE R4, R2, 0x2, R10 ;  /* 0x0000000202047825 */ /* 0x010fc800078e020a */
[C---:B------:R-:W-:Y:S02]  /*1fce0*/  IMAD.WIDE R10, R2.reuse, 0x2, R20 ;  /* 0x00000002020a7825 */ /* 0x040fe400078e0214 */
[----:B------:R-:W2:Y:S04]  /*1fcf0*/  LDL.64 R20, [R1+0x730] ;  /* 0x0007300001147983 */ /* 0x000ea80000100a00 */
[----:B------:R-:W-:Y:S04]  /*1fd00*/  STL [R1+0x680], R12 ;  /* 0x0006800c01007387 */ /* 0x000fe80000100800 */
[----:B------:R1:W-:Y:S04]  /*1fd10*/  STL [R1+0x70], R19 ;  /* 0x0000701301007387 */ /* 0x0003e80000100800 */
[----:B-1----:R-:W4:Y:S04]  /*1fd20*/  LDG.E.U16 R19, desc[UR10][R4.64] ;  /* 0x0000000a04137981 */ /* 0x002f28000c1e1500 */
[----:B------:R-:W2:Y:S01]  /*1fd30*/  LDL.64 R4, [R1+0x600] ;  /* 0x0006000001047983 */ /* 0x000ea20000100a00 */
[----:B------:R-:W-:-:S04]  /*1fd40*/  IMAD.WIDE R12, R2, 0x2, R12 ;  /* 0x00000002020c7825 */ /* 0x000fc800078e020c */
[--C-:B------:R-:W-:Y:S02]  /*1fd50*/  IMAD R24, R17, 0x104, R28.reuse ;  /* 0x0000010411187824 */ /* 0x100fe400078e021c */
[----:B0-----:R-:W-:Y:S02]  /*1fd60*/  IMAD R26, R14, 0x124, R28 ;  /* 0x000001240e1a7824 */ /* 0x001fe400078e021c */
[----:B------:R-:W0:Y:S01]  /*1fd70*/  LDC R14, c[0x0][0x3d8] ;  /* 0x0000f600ff0e7b82 */ /* 0x000e220000000800 */
[----:B------:R1:W4:Y:S04]  /*1fd80*/  LDG.E.U16 R3, desc[UR10][R12.64] ;  /* 0x0000000a0c037981 */ /* 0x000328000c1e1500 */
[----:B--2---:R-:W2:Y:S04]  /*1fd90*/  LDL.64 R4, [R1+0x600] ;  /* 0x0006000001047983 */ /* 0x004ea80000100a00 */
[----:B---3--:R3:W-:Y:S04]  /*1fda0*/  STL [R1+0x6c], R23 ;  /* 0x00006c1701007387 */ /* 0x0087e80000100800 */
[----:B---3--:R3:W4:Y:S04]  /*1fdb0*/  LDG.E.U16 R23, desc[UR10][R10.64] ;  /* 0x0000000a0a177981 */ /* 0x008728000c1e1500 */
[----:B------:R0:W-:Y:S01]  /*1fdc0*/  STL [R1+0x640], R24 ;  /* 0x0006401801007387 */ /* 0x0001e20000100800 */
[----:B-1----:R-:W-:-:S04]  /*1fdd0*/  IMAD.WIDE R12, R2, 0x2, R24 ;  /* 0x00000002020c7825 */ /* 0x002fc800078e0218 */
[----:B--2---:R-:W-:Y:S02]  /*1fde0*/  IMAD R4, R15, 0x114, R28 ;  /* 0x000001140f047824 */ /* 0x004fe400078e021c */
[----:B------:R-:W1:Y:S02]  /*1fdf0*/  LDC R15, c[0x0][0x3d8] ;  /* 0x0000f600ff0f7b82 */ /* 0x000e640000000800 */
[C---:B---3--:R-:W-:Y:S01]  /*1fe00*/  IMAD.WIDE R10, R2.reuse, 0x2, R4 ;  /* 0x00000002020a7825 */ /* 0x048fe200078e0204 */
[----:B------:R2:W-:Y:S04]  /*1fe10*/  STL [R1+0x600], R4 ;  /* 0x0006000401007387 */ /* 0x0005e80000100800 */
[----:B0-----:R-:W3:Y:S04]  /*1fe20*/  LDL.64 R24, [R1+0x6b0] ;  /* 0x0006b00001187983 */ /* 0x001ee80000100a00 */
[----:B------:R-:W-:Y:S04]  /*1fe30*/  STL [R1+0x5c0], R26 ;  /* 0x0005c01a01007387 */ /* 0x000fe80000100800 */
[----:B----4-:R0:W-:Y:S04]  /*1fe40*/  STL [R1+0x88], R19 ;  /* 0x0000881301007387 */ /* 0x0101e80000100800 */
[----:B------:R-:W4:Y:S01]  /*1fe50*/  LDG.E.U16 R17, desc[UR10][R10.64] ;  /* 0x0000000a0a117981 */ /* 0x000f22000c1e1500 */
[----:B--2---:R-:W-:-:S03]  /*1fe60*/  IMAD.WIDE R4, R2, 0x2, R26 ;  /* 0x0000000202047825 */ /* 0x004fc600078e021a */
[----:B0-----:R-:W2:Y:S04]  /*1fe70*/  LDG.E.U16 R19, desc[UR10][R12.64] ;  /* 0x0000000a0c137981 */ /* 0x001ea8000c1e1500 */
[----:B------:R-:W2:Y:S04]  /*1fe80*/  LDL.64 R10, [R1+0x728] ;  /* 0x00072800010a7983 */ /* 0x000ea80000100a00 */
[----:B------:R-:W3:Y:S04]  /*1fe90*/  LDL.64 R12, [R1+0x6f0] ;  /* 0x0006f000010c7983 */ /* 0x000ee80000100a00 */
[----:B------:R0:W-:Y:S04]  /*1fea0*/  STL [R1+0x78], R23 ;  /* 0x0000781701007387 */ /* 0x0001e80000100800 */
[----:B------:R-:W3:Y:S04]  /*1feb0*/  LDL.64 R26, [R1+0x5f8] ;  /* 0x0005f800011a7983 */ /* 0x000ee80000100a00 */
[----:B0-----:R0:W4:Y:S02]  /*1fec0*/  LDG.E.U16 R23, desc[UR10][R4.64] ;  /* 0x0000000a04177981 */ /* 0x001124000c1e1500 */
[----:B0-----:R-:W-:-:S02]  /*1fed0*/  IMAD.WIDE R4, R2, 0x2, R20 ;  /* 0x0000000202047825 */ /* 0x001fc400078e0214 */
[----:B------:R-:W4:Y:S02]  /*1fee0*/  LDL.64 R20, [R1+0x5b8] ;  /* 0x0005b80001147983 */ /* 0x000f240000100a00 */
[C---:B--2---:R-:W-:Y:S02]  /*1fef0*/  IMAD.WIDE R10, R2.reuse, 0x2, R10 ;  /* 0x00000002020a7825 */ /* 0x044fe400078e020a */
[----:B---3--:R-:W2:Y:S04]  /*1ff00*/  LDL.64 R26, [R1+0x5f8] ;  /* 0x0005f800011a7983 */ /* 0x008ea80000100a00 */
[----:B----4-:R-:W3:Y:S04]  /*1ff10*/  LDL.64 R20, [R1+0x5b8] ;  /* 0x0005b80001147983 */ /* 0x010ee80000100a00 */
[----:B------:R0:W-:Y:S04]  /*1ff20*/  STL [R1+0x68], R3 ;  /* 0x0000680301007387 */ /* 0x0001e80000100800 */
[----:B------:R4:W-:Y:S04]  /*1ff30*/  STL [R1+0x60], R19 ;  /* 0x0000601301007387 */ /* 0x0009e80000100800 */
[----:B------:R1:W-:Y:S01]  /*1ff40*/  STL [R1+0x58], R17 ;  /* 0x0000581101007387 */ /* 0x0003e20000100800 */
[----:B0-----:R-:W3:Y:S03]  /*1ff50*/  LDC R3, c[0x0][0x3d8] ;  /* 0x0000f600ff037b82 */ /* 0x001ee60000000800 */
[----:B----4-:R0:W4:Y:S04]  /*1ff60*/  LDG.E.U16 R19, desc[UR10][R4.64] ;  /* 0x0000000a04137981 */ /* 0x010128000c1e1500 */
[----:B-1----:R-:W2:Y:S04]  /*1ff70*/  LDG.E.U16 R17, desc[UR10][R10.64] ;  /* 0x0000000a0a117981 */ /* 0x002ea8000c1e1500 */
[----:B------:R-:W2:Y:S01]  /*1ff80*/  LDL.64 R10, [R1+0x638] ;  /* 0x00063800010a7983 */ /* 0x000ea20000100a00 */
[----:B0-----:R-:W-:-:S03]  /*1ff90*/  IMAD.WIDE R4, R2, 0x2, R24 ;  /* 0x0000000202047825 */ /* 0x001fc600078e0218 */
[----:B--2---:R-:W2:Y:S04]  /*1ffa0*/  LDL.64 R10, [R1+0x638] ;  /* 0x00063800010a7983 */ /* 0x004ea80000100a00 */
[----:B------:R0:W-:Y:S04]  /*1ffb0*/  STL [R1+0x54], R23 ;  /* 0x0000541701007387 */ /* 0x0001e80000100800 */
[----:B----4-:R1:W-:Y:S04]  /*1ffc0*/  STL [R1+0x64], R19 ;  /* 0x0000641301007387 */ /* 0x0103e80000100800 */
[----:B------:R-:W4:Y:S01]  /*1ffd0*/  LDL.64 R24, [R1+0x678] ;  /* 0x0006780001187983 */ /* 0x000f220000100a00 */
[----:B------:R-:W-:-:S04]  /*1ffe0*/  IMAD.WIDE R12, R2, 0x2, R12 ;  /* 0x00000002020c7825 */ /* 0x000fc800078e020c */
[--C-:B------:R-:W-:Y:S02]  /*1fff0*/  IMAD R26, R14, 0x116, R28.reuse ;  /* 0x000001160e1a7824 */ /* 0x100fe400078e021c */
[----:B---3--:R-:W-:Y:S01]  /*20000*/  IMAD R20, R3, 0x126, R28 ;  /* 0x0000012603147824 */ /* 0x008fe200078e021c */
[----:B------:R-:W3:Y:S08]  /*20010*/  LDC R14, c[0x0][0x3d8] ;  /* 0x0000f600ff0e7b82 */ /* 0x000ef00000000800 */
[----:B------:R-:W2:Y:S01]  /*20020*/  LDC R3, c[0x0][0x3d8] ;  /* 0x0000f600ff037b82 */ /* 0x000ea20000000800 */
[----:B0-----:R-:W3:Y:S04]  /*20030*/  LDG.E.U16 R23, desc[UR10][R12.64] ;  /* 0x0000000a0c177981 */ /* 0x001ee8000c1e1500 */
[----:B-1----:R0:W3:Y:S02]  /*20040*/  LDG.E.U16 R19, desc[UR10][R4.64] ;  /* 0x0000000a04137981 */ /* 0x0020e4000c1e1500 */
[----:B0-----:R-:W-:-:S05]  /*20050*/  IMAD.WIDE R4, R2, 0x2, R20 ;  /* 0x0000000202047825 */ /* 0x001fca00078e0214 */
[----:B------:R-:W3:Y:S01]  /*20060*/  LDG.E.U16 R21, desc[UR10][R4.64] ;  /* 0x0000000a04157981 */ /* 0x000ee2000c1e1500 */
[----:B--2---:R-:W-:Y:S02]  /*20070*/  IMAD R10, R15, 0x106, R28 ;  /* 0x000001060f0a7824 */ /* 0x004fe400078e021c */
[----:B------:R-:W0:Y:S01]  /*20080*/  LDC R15, c[0x0][0x3d8] ;  /* 0x0000f600ff0f7b82 */ /* 0x000e220000000800 */
[----:B----4-:R-:W2:Y:S04]  /*20090*/  LDL.64 R24, [R1+0x678] ;  /* 0x0006780001187983 */ /* 0x010ea80000100a00 */
[----:B------:R1:W-:Y:S04]  /*200a0*/  STL [R1+0x5c], R17 ;  /* 0x00005c1101007387 */ /* 0x0003e80000100800 */
[----:B------:R4:W-:Y:S01]  /*200b0*/  STL [R1+0x638], R10 ;  /* 0x0006380a01007387 */ /* 0x0009e20000100800 */
[----:B------:R-:W-:-:S03]  /*200c0*/  IMAD.WIDE R12, R2, 0x2, R10 ;  /* 0x00000002020c7825 */ /* 0x000fc600078e020a */
[----:B------:R4:W-:Y:S01]  /*200d0*/  STL [R1+0x5f8], R26 ;  /* 0x0005f81a01007387 */ /* 0x0009e20000100800 */
[----:B-1----:R-:W2:Y:S01]  /*200e0*/  LDC R17, c[0x0][0x3d8] ;  /* 0x0000f600ff117b82 */ /* 0x002ea20000000800 */
[----:B----4-:R-:W-:Y:S02]  /*200f0*/  IMAD.WIDE R10, R2, 0x2, R26 ;  /* 0x00000002020a7825 */ /* 0x010fe400078e021a */
[----:B------:R-:W4:Y:S04]  /*20100*/  LDL.64 R26, [R1+0x5f0] ;  /* 0x0005f000011a7983 */ /* 0x000f280000100a00 */
[----:B------:R-:W-:Y:S04]  /*20110*/  STL [R1+0x5b8], R20 ;  /* 0x0005b81401007387 */ /* 0x000fe80000100800 */
[----:B---3--:R1:W-:Y:S04]  /*20120*/  STL [R1+0x50], R23 ;  /* 0x0000501701007387 */ /* 0x0083e80000100800 */
[----:B-1----:R1:W3:Y:S04]  /*20130*/  LDG.E.U16 R23, desc[UR10][R12.64] ;  /* 0x0000000a0c177981 */ /* 0x0022e8000c1e1500 */
[----:B------:R-:W1:Y:S04]  /*20140*/  LDL.64 R12, [R1+0x6e8] ;  /* 0x0006e800010c7983 */ /* 0x000e680000100a00 */
[----:B----4-:R-:W4:Y:S04]  /*20150*/  LDL.64 R26, [R1+0x5f0] ;  /* 0x0005f000011a7983 */ /* 0x010f280000100a00 */
[----:B------:R0:W-:Y:S04]  /*20160*/  STL [R1+0x4c], R19 ;  /* 0x00004c1301007387 */ /* 0x0001e80000100800 */
[----:B0-----:R-:W3:Y:S04]  /*20170*/  LDG.E.U16 R19, desc[UR10][R10.64] ;  /* 0x0000000a0a137981 */ /* 0x001ee8000c1e1500 */
[----:B------:R-:W3:Y:S04]  /*20180*/  LDL.64 R10, [R1+0x6a8] ;  /* 0x0006a800010a7983 */ /* 0x000ee80000100a00 */
[----:B------:R0:W-:Y:S04]  /*20190*/  STL [R1+0x1f28], R21 ;  /* 0x001f281501007387 */ /* 0x0001e80000100800 */
[----:B0-----:R-:W3:Y:S01]  /*201a0*/  LDL.64 R20, [R1+0x630] ;  /* 0x0006300001147983 */ /* 0x001ee20000100a00 */
[----:B--2---:R-:W-:-:S02]  /*201b0*/  IMAD R24, R17, 0x8, R28 ;  /* 0x0000000811187824 */ /* 0x004fc400078e021c */
[----:B-1----:R-:W-:-:S04]  /*201c0*/  IMAD.WIDE R12, R2, 0x2, R12 ;  /* 0x00000002020c7825 */ /* 0x002fc800078e020c */
[C---:B------:R-:W-:Y:S01]  /*201d0*/  IMAD.WIDE R4, R2.reuse, 0x2, R24 ;  /* 0x0000000202047825 */ /* 0x040fe200078e0218 */
[----:B------:R-:W2:Y:S04]  /*201e0*/  LDG.E.U16 R17, desc[UR10][R12.64] ;  /* 0x0000000a0c117981 */ /* 0x000ea8000c1e1500 */
[----:B---3--:R-:W3:Y:S04]  /*201f0*/  LDL.64 R20, [R1+0x630] ;  /* 0x0006300001147983 */ /* 0x008ee80000100a00 */
[----:B------:R0:W-:Y:S04]  /*20200*/  STL [R1+0x678], R24 ;  /* 0x0006781801007387 */ /* 0x0001e80000100800 */
[----:B------:R-:W2:Y:S04]  /*20210*/  LDL.64 R12, [R1+0x5b0] ;  /* 0x0005b000010c7983 */ /* 0x000ea80000100a00 */
[----:B------:R-:W-:Y:S04]  /*20220*/  STL [R1+0x48], R23 ;  /* 0x0000481701007387 */ /* 0x000fe80000100800 */
[----:B------:R1:W-:Y:S01]  /*20230*/  STL [R1+0x44], R19 ;  /* 0x0000441301007387 */ /* 0x0003e20000100800 */
[----:B------:R-:W-:-:S04]  /*20240*/  IMAD.WIDE R10, R2, 0x2, R10 ;  /* 0x00000002020a7825 */ /* 0x000fc800078e020a */
[----:B----4-:R-:W-:Y:S02]  /*20250*/  IMAD R26, R14, 0x118, R28 ;  /* 0x000001180e1a7824 */ /* 0x010fe400078e021c */
[----:B------:R-:W4:Y:S01]  /*20260*/  LDC R14, c[0x0][0x3d8] ;  /* 0x0000f600ff0e7b82 */ /* 0x000f220000000800 */
[----:B0-----:R-:W2:Y:S04]  /*20270*/  LDL.64 R24, [R1+0x6a0] ;  /* 0x0006a00001187983 */ /* 0x001ea80000100a00 */
[----:B-1----:R-:W2:Y:S04]  /*20280*/  LDG.E.U16 R19, desc[UR10][R4.64] ;  /* 0x0000000a04137981 */ /* 0x002ea8000c1e1500 */
[----:B------:R0:W2:Y:S04]  /*20290*/  LDG.E.U16 R23, desc[UR10][R10.64] ;  /* 0x0000000a0a177981 */ /* 0x0000a8000c1e1500 */
[----:B------:R-:W2:Y:S01]  /*202a0*/  LDL.64 R4, [R1+0x5b0] ;  /* 0x0005b00001047983 */ /* 0x000ea20000100a00 */
[----:B0-----:R-:W-:-:S04]  /*202b0*/  IMAD.WIDE R10, R2, 0x2, R26 ;  /* 0x00000002020a7825 */ /* 0x001fc800078e021a */
[--C-:B---3--:R-:W-:Y:S02]  /*202c0*/  IMAD R20, R15, 0x108, R28.reuse ;  /* 0x000001080f147824 */ /* 0x108fe400078e021c */
[----:B------:R-:W0:Y:S03]  /*202d0*/  LDC R15, c[0x0][0x3d8] ;  /* 0x0000f600ff0f7b82 */ /* 0x000e260000000800 */
[----:B------:R-:W-:Y:S04]  /*202e0*/  STL [R1+0x630], R20 ;  /* 0x0006301401007387 */ /* 0x000fe80000100800 */
[----:B------:R1:W-:Y:S04]  /*202f0*/  STL [R1+0x5f0], R26 ;  /* 0x0005f01a01007387 */ /* 0x0003e80000100800 */
[----:B-1----:R-:W3:Y:S01]  /*20300*/  LDL.64 R26, [R1+0x628] ;  /* 0x00062800011a7983 */ /* 0x002ee20000100a00 */
[----:B--2---:R-:W-:Y:S01]  /*20310*/  IMAD R4, R3, 0x128, R28 ;  /* 0x0000012803047824 */ /* 0x004fe200078e021c */
[----:B------:R-:W-:Y:S01]  /*20320*/  MOV R5, R13 ;  /* 0x0000000d00057202 */ /* 0x000fe20000000f00 */
[C---:B------:R-:W-:Y:S01]  /*20330*/  IMAD.WIDE R12, R2.reuse, 0x2, R20 ;  /* 0x00000002020c7825 */ /* 0x040fe200078e0214 */
[----:B------:R-:W1:Y:S02]  /*20340*/  LDC R3, c[0x0][0x3d8] ;  /* 0x0000f600ff037b82 */ /* 0x000e640000000800 */
[----:B------:R2:W-:Y:S04]  /*20350*/  STL [R1+0x5b0], R4 ;  /* 0x0005b00401007387 */ /* 0x0005e80000100800 */
[----:B------:R-:W4:Y:S01]  /*20360*/  LDL.64 R20, [R1+0x5e8] ;  /* 0x0005e80001147983 */ /* 0x000f220000100a00 */
[----:B--2---:R-:W-:-:S03]  /*20370*/  IMAD.WIDE R4, R2, 0x2, R4 ;  /* 0x0000000202047825 */ /* 0x004fc600078e0204 */
[----:B---3--:R-:W0:Y:S04]  /*20380*/  LDL.64 R26, [R1+0x628] ;  /* 0x00062800011a7983 */ /* 0x008e280000100a00 */
[----:B----4-:R-:W2:Y:S04]  /*20390*/  LDL.64 R20, [R1+0x5e8] ;  /* 0x0005e80001147983 */ /* 0x010ea80000100a00 */
[----:B------:R3:W-:Y:S04]  /*203a0*/  STL [R1+0x38], R17 ;  /* 0x0000381101007387 */ /* 0x0007e80000100800 */
[----:B---3--:R-:W3:Y:S04]  /*203b0*/  LDG.E.U16 R17, desc[UR10][R12.64] ;  /* 0x0000000a0c117981 */ /* 0x008ee8000c1e1500 */
[----:B------:R-:W4:Y:S04]  /*203c0*/  LDL.64 R12, [R1+0x720] ;  /* 0x00072000010c7983 */ /* 0x000f280000100a00 */
[----:B------:R1:W-:Y:S04]  /*203d0*/  STL [R1+0x34], R23 ;  /* 0x0000341701007387 */ /* 0x0003e80000100800 */
[----:B-1----:R-:W2:Y:S04]  /*203e0*/  LDG.E.U16 R23, desc[UR10][R10.64] ;  /* 0x0000000a0a177981 */ /* 0x002ea8000c1e1500 */
[----:B------:R-:W2:Y:S04]  /*203f0*/  LDL.64 R10, [R1+0x6e0] ;  /* 0x0006e000010a7983 */ /* 0x000ea80000100a00 */
[----:B------:R1:W-:Y:S04]  /*20400*/  STL [R1+0x3c], R19 ;  /* 0x00003c1301007387 */ /* 0x0003e80000100800 */
[----:B-1----:R1:W2:Y:S02]  /*20410*/  LDG.E.U16 R19, desc[UR10][R4.64] ;  /* 0x0000000a04137981 */ /* 0x0022a4000c1e1500 */
[----:B-1----:R-:W-:-:S02]  /*20420*/  IMAD.WIDE R4, R2, 0x2, R24 ;  /* 0x0000000202047825 */ /* 0x002fc400078e0218 */
[----:B---3--:R1:W-:Y:S02]  /*20430*/  STL [R1+0x30], R17 ;  /* 0x0000301101007387 */ /* 0x0083e40000100800 */
[----:B----4-:R-:W-:-:S05]  /*20440*/  IMAD.WIDE R12, R2, 0x2, R12 ;  /* 0x00000002020c7825 */ /* 0x010fca00078e020c */
[----:B-1----:R-:W3:Y:S04]  /*20450*/  LDG.E.U16 R17, desc[UR10][R12.64] ;  /* 0x0000000a0c117981 */ /* 0x002ee8000c1e1500 */
[----:B------:R-:W4:Y:S04]  /*20460*/  LDL.64 R12, [R1+0x5a8] ;  /* 0x0005a800010c7983 */ /* 0x000f280000100a00 */
[----:B--2---:R1:W-:Y:S04]  /*20470*/  STL [R1+0x2c], R23 ;  /* 0x00002c1701007387 */ /* 0x0043e80000100800 */
[----:B------:R2:W-:Y:S01]  /*20480*/  STL [R1+0x28], R19 ;  /* 0x0000281301007387 */ /* 0x0005e20000100800 */
[----:B0-----:R-:W-:-:S02]  /*20490*/  IMAD R26, R15, 0x10a, R28 ;  /* 0x0000010a0f1a7824 */ /* 0x001fc400078e021c */
[----:B------:R-:W-:Y:S02]  /*204a0*/  IMAD R20, R14, 0x11a, R28 ;  /* 0x0000011a0e147824 */ /* 0x000fe400078e021c */
[C---:B------:R-:W-:Y:S01]  /*204b0*/  IMAD.WIDE R10, R2.reuse, 0x2, R10 ;  /* 0x00000002020a7825 */ /* 0x040fe200078e020a */
[----:B------:R-:W3:Y:S01]  /*204c0*/  LDL.64 R24, [R1+0x698] ;  /* 0x0006980001187983 */ /* 0x000ee20000100a00 */
[----:B------:R-:W0:Y:S08]  /*204d0*/  LDC R15, c[0x0][0x3d8] ;  /* 0x0000f600ff0f7b82 */ /* 0x000e300000000800 */
[----:B------:R-:W0:Y:S01]  /*204e0*/  LDC R14, c[0x0][0x3d8] ;  /* 0x0000f600ff0e7b82 */ /* 0x000e220000000800 */
[----:B-1----:R1:W3:Y:S04]  /*204f0*/  LDG.E.U16 R23, desc[UR10][R10.64] ;  /* 0x0000000a0a177981 */ /* 0x0022e8000c1e1500 */
[----:B--2---:R2:W2:Y:S04]  /*20500*/  LDG.E.U16 R19, desc[UR10][R4.64] ;  /* 0x0000000a04137981 */ /* 0x0044a8000c1e1500 */
[----:B------:R-:W2:Y:S04]  /*20510*/  LDL.64 R4, [R1+0x5a8] ;  /* 0x0005a80001047983 */ /* 0x000ea80000100a00 */
[----:B------:R0:W-:Y:S04]  /*20520*/  STL [R1+0x628], R26 ;  /* 0x0006281a01007387 */ /* 0x0001e80000100800 */
[----:B------:R0:W-:Y:S01]  /*20530*/  STL [R1+0x5e8], R20 ;  /* 0x0005e81401007387 */ /* 0x0001e20000100800 */
[----:B-1----:R-:W-:-:S04]  /*20540*/  IMAD.WIDE R10, R2, 0x2, R20 ;  /* 0x00000002020a7825 */ /* 0x002fc800078e0214 */
[----:B--2---:R-:W-:Y:S01]  /*20550*/  IMAD R4, R3, 0x12a, R28 ;  /* 0x0000012a03047824 */ /* 0x004fe200078e021c */
[----:B----4-:R-:W-:Y:S01]  /*20560*/  MOV R5, R13 ;  /* 0x0000000d00057202 */ /* 0x010fe20000000f00 */
[C---:B------:R-:W-:Y:S01]  /*20570*/  IMAD.WIDE R12, R2.reuse, 0x2, R26 ;  /* 0x00000002020c7825 */ /* 0x040fe200078e021a */
[----:B------:R-:W1:Y:S01]  /*20580*/  LDC R3, c[0x0][0x3d8] ;  /* 0x0000f600ff037b82 */ /* 0x000e620000000800 */
[----:B0-----:R-:W2:Y:S04]  /*20590*/  LDL.64 R26, [R1+0x5e0] ;  /* 0x0005e000011a7983 */ /* 0x001ea80000100a00 */
[----:B------:R-:W-:Y:S04]  /*205a0*/  STL [R1+0x5a8], R4 ;  /* 0x0005a80401007387 */ /* 0x000fe80000100800 */
[----:B------:R-:W4:Y:S04]  /*205b0*/  LDL.64 R20, [R1+0x5a0] ;  /* 0x0005a00001147983 */ /* 0x000f280000100a00 */
[----:B--2---:R-:W2:Y:S04]  /*205c0*/  LDL.64 R26, [R1+0x5e0] ;  /* 0x0005e000011a7983 */ /* 0x004ea80000100a00 */
[----:B----4-:R-:W1:Y:S04]  /*205d0*/  LDL.64 R20, [R1+0x5a0] ;  /* 0x0005a00001147983 */ /* 0x010e680000100a00 */
[----:B---3--:R0:W-:Y:S04]  /*205e0*/  STL [R1+0x24], R17 ;  /* 0x0000241101007387 */ /* 0x0081e80000100800 */
[----:B0-----:R-:W3:Y:S04]  /*205f0*/  LDG.E.U16 R17, desc[UR10][R12.64] ;  /* 0x0000000a0c117981 */ /* 0x001ee8000c1e1500 */
[----:B------:R-:W4:Y:S04]  /*20600*/  LDL.64 R12, [R1+0x718] ;  /* 0x00071800010c7983 */ /* 0x000f280000100a00 */
[----:B------:R0:W-:Y:S04]  /*20610*/  STL [R1+0x20], R23 ;  /* 0x0000201701007387 */ /* 0x0001e80000100800 */
[----:B0-----:R-:W2:Y:S04]  /*20620*/  LDG.E.U16 R23, desc[UR10][R10.64] ;  /* 0x0000000a0a177981 */ /* 0x001ea8000c1e1500 */
[----:B------:R-:W2:Y:S04]  /*20630*/  LDL.64 R10, [R1+0x6d8] ;  /* 0x0006d800010a7983 */ /* 0x000ea80000100a00 */
[----:B------:R-:W-:Y:S04]  /*20640*/  STL [R1+0x1c], R19 ;  /* 0x00001c1301007387 */ /* 0x000fe80000100800 */
[----:B---3--:R0:W-:Y:S01]  /*20650*/  STL [R1+0x18], R17 ;  /* 0x0000181101007387 */ /* 0x0081e20000100800 */
[----:B----4-:R-:W-:-:S05]  /*20660*/  IMAD.WIDE R12, R2, 0x2, R12 ;  /* 0x00000002020c7825 */ /* 0x010fca00078e020c */
[----:B0-----:R-:W3:Y:S04]  /*20670*/  LDG.E.U16 R17, desc[UR10][R12.64] ;  /* 0x0000000a0c117981 */ /* 0x001ee8000c1e1500 */
[----:B------:R-:W4:Y:S01]  /*20680*/  LDL.64 R12, [R1+0x620] ;  /* 0x00062000010c7983 */ /* 0x000f220000100a00 */
[----:B------:R-:W-:-:S05]  /*20690*/  IMAD.WIDE R4, R2, 0x2, R4 ;  /* 0x0000000202047825 */ /* 0x000fca00078e0204 */
[----:B------:R0:W3:Y:S04]  /*206a0*/  LDG.E.U16 R19, desc[UR10][R4.64] ;  /* 0x0000000a04137981 */ /* 0x0000e8000c1e1500 */
[----:B----4-:R-:W4:Y:S04]  /*206b0*/  LDL.64 R12, [R1+0x620] ;  /* 0x00062000010c7983 */ /* 0x010f280000100a00 */
[----:B--2---:R2:W-:Y:S01]  /*206c0*/  STL [R1+0x14], R23 ;  /* 0x0000141701007387 */ /* 0x0045e20000100800 */
[----:B0-----:R-:W-:-:S04]  /*206d0*/  IMAD.WIDE R4, R2, 0x2, R24 ;  /* 0x0000000202047825 */ /* 0x001fc800078e0218 */
[--C-:B------:R-:W-:Y:S02]  /*206e0*/  IMAD R26, R14, 0x11c, R28.reuse ;  /* 0x0000011c0e1a7824 */ /* 0x100fe400078e021c */
[----:B-1----:R-:W-:Y:S02]  /*206f0*/  IMAD R20, R3, 0x12c, R28 ;  /* 0x0000012c03147824 */ /* 0x002fe400078e021c */
[C---:B------:R-:W-:Y:S01]  /*20700*/  IMAD.WIDE R10, R2.reuse, 0x2, R10 ;  /* 0x00000002020a7825 */ /* 0x040fe200078e020a */
[----:B---3--:R0:W-:Y:S04]  /*20710*/  STL [R1+0x10], R19 ;  /* 0x0000101301007387 */ /* 0x0081e80000100800 */
[----:B------:R-:W3:Y:S01]  /*20720*/  LDL.64 R24, [R1+0x690] ;  /* 0x0006900001187983 */ /* 0x000ee20000100a00 */
[----:B------:R-:W1:Y:S03]  /*20730*/  LDC R14, c[0x0][0x3d8] ;  /* 0x0000f600ff0e7b82 */ /* 0x000e660000000800 */
[----:B--2---:R-:W2:Y:S04]  /*20740*/  LDG.E.U16 R23, desc[UR10][R10.64] ;  /* 0x0000000a0a177981 */ /* 0x004ea8000c1e1500 */
[----:B0-----:R0:W2:Y:S02]  /*20750*/  LDG.E.U16 R19, desc[UR10][R4.64] ;  /* 0x0000000a04137981 */ /* 0x0010a4000c1e1500 */
[----:B0-----:R-:W-:-:S04]  /*20760*/  IMAD.WIDE R4, R2, 0x2, R20 ;  /* 0x0000000202047825 */ /* 0x001fc800078e0214 */
[----:B----4-:R-:W-:Y:S02]  /*20770*/  IMAD R12, R15, 0x10c, R28 ;  /* 0x0000010c0f0c7824 */ /* 0x010fe400078e021c */
[C---:B------:R-:W-:Y:S01]  /*20780*/  IMAD.WIDE R10, R2.reuse, 0x2, R26 ;  /* 0x00000002020a7825 */ /* 0x040fe200078e021a */
[----:B------:R-:W0:Y:S02]  /*20790*/  LDC R15, c[0x0][0x3d8] ;  /* 0x0000f600ff0f7b82 */ /* 0x000e240000000800 */
[----:B------:R4:W-:Y:S04]  /*207a0*/  STL [R1+0x620], R12 ;  /* 0x0006200c01007387 */ /* 0x0009e80000100800 */
[----:B------:R1:W-:Y:S04]  /*207b0*/  STL [R1+0x5e0], R26 ;  /* 0x0005e01a01007387 */ /* 0x0003e80000100800 */
[----:B------:R1:W-:Y:S04]  /*207c0*/  STL [R1+0xc], R17 ;  /* 0x00000c1101007387 */ /* 0x0003e80000100800 */
[----:B------:R2:W-:Y:S04]  /*207d0*/  STL [R1+0x5a0], R20 ;  /* 0x0005a01401007387 */ /* 0x0005e80000100800 */
[----:B------:R-:W3:Y:S01]  /*207e0*/  LDG.E.U16 R27, desc[UR10][R10.64] ;  /* 0x0000000a0a1b7981 */ /* 0x000ee2000c1e1500 */
[----:B----4-:R-:W-:-:S03]  /*207f0*/  IMAD.WIDE R12, R2, 0x2, R12 ;  /* 0x00000002020c7825 */ /* 0x010fc600078e020c */
[----:B-1----:R1:W4:Y:S01]  /*20800*/  LDG.E.U16 R26, desc[UR10][R4.64] ;  /* 0x0000000a041a7981 */ /* 0x002322000c1e1500 */
[----:B------:R-:W0:Y:S03]  /*20810*/  LDC R17, c[0x0][0x3d8] ;  /* 0x0000f600ff117b82 */ /* 0x000e260000000800 */
[----:B--2---:R-:W2:Y:S04]  /*20820*/  LDG.E.U16 R20, desc[UR10][R12.64] ;  /* 0x0000000a0c147981 */ /* 0x004ea8000c1e1500 */
[----:B------:R-:W3:Y:S04]  /*20830*/  LDL.64 R12, [R1+0x6d0] ;  /* 0x0006d000010c7983 */ /* 0x000ee80000100a00 */
[----:B--2---:R2:W-:Y:S04]  /*20840*/  STL [R1+0x1f14], R20 ;  /* 0x001f141401007387 */ /* 0x0045e80000100800 */
[----:B--2---:R-:W2:Y:S04]  /*20850*/  LDL.64 R20, [R1+0x598] ;  /* 0x0005980001147983 */ /* 0x004ea80000100a00 */
[----:B--2---:R-:W1:Y:S04]  /*20860*/  LDL.64 R20, [R1+0x710] ;  /* 0x0007100001147983 */ /* 0x004e680000100a00 */
[----:B---3--:R-:W-:Y:S01]  /*20870*/  STL [R1+0x1f18], R27 ;  /* 0x001f181b01007387 */ /* 0x008fe20000100800 */
[----:B-1----:R-:W-:-:S06]  /*20880*/  IMAD.WIDE R4, R2, 0x2, R20 ;  /* 0x0000000202047825 */ /* 0x002fcc00078e0214 */
[----:B------:R-:W2:Y:S04]  /*20890*/  LDG.E.U16 R5, desc[UR10][R4.64] ;  /* 0x0000000a04057981 */ /* 0x000ea8000c1e1500 */
[----:B----4-:R1:W-:Y:S04]  /*208a0*/  STL [R1+0x1f1c], R26 ;  /* 0x001f1c1a01007387 */ /* 0x0103e80000100800 */
[----:B------:R-:W3:Y:S01]  /*208b0*/  LDL.64 R20, [R1+0x598] ;  /* 0x0005980001147983 */ /* 0x000ee20000100a00 */
[----:B------:R-:W-:-:S03]  /*208c0*/  IMAD.WIDE R12, R2, 0x2, R12 ;  /* 0x00000002020c7825 */ /* 0x000fc600078e020c */
[----:B------:R-:W-:Y:S01]  /*208d0*/  STL [R1+0x8], R23 ;  /* 0x0000081701007387 */ /* 0x000fe20000100800 */
[----:B------:R-:W-:-:S03]  /*208e0*/  IMAD.WIDE R10, R2, 0x2, R24 ;  /* 0x00000002020a7825 */ /* 0x000fc600078e0218 */
[----:B------:R-:W4:Y:S04]  /*208f0*/  LDG.E.U16 R4, desc[UR10][R12.64] ;  /* 0x0000000a0c047981 */ /* 0x000f28000c1e1500 */
[----:B-1----:R-:W3:Y:S04]  /*20900*/  LDL.64 R26, [R1+0x748] ;  /* 0x00074800011a7983 */ /* 0x002ee80000100a00 */
[----:B------:R-:W-:Y:S04]  /*20910*/  STL [R1+0x4], R19 ;  /* 0x0000041301007387 */ /* 0x000fe80000100800 */
[----:B------:R-:W3:Y:S04]  /*20920*/  LDL.64 R24, [R1+0x708] ;  /* 0x0007080001187983 */ /* 0x000ee80000100a00 */
[----:B------:R-:W3:Y:S04]  /*20930*/  LDG.E.U16 R3, desc[UR10][R10.64] ;  /* 0x0000000a0a037981 */ /* 0x000ee8000c1e1500 */
[----:B--2---:R-:W-:Y:S04]  /*20940*/  STL [R1+0x1f00], R5 ;  /* 0x001f000501007387 */ /* 0x004fe80000100800 */
[----:B------:R-:W2:Y:S04]  /*20950*/  LDL.64 R12, [R1+0x5d8] ;  /* 0x0005d800010c7983 */ /* 0x000ea80000100a00 */
[----:B--2---:R-:W0:Y:S04]  /*20960*/  LDL.64 R12, [R1+0x5d8] ;  /* 0x0005d800010c7983 */ /* 0x004e280000100a00 */
[----:B----4-:R1:W-:Y:S04]  /*20970*/  STL [R1+0x1f04], R4 ;  /* 0x001f040401007387 */ /* 0x0103e80000100800 */
[----:B-1----:R-:W2:Y:S04]  /*20980*/  LDL.64 R4, [R1+0x618] ;  /* 0x0006180001047983 */ /* 0x002ea80000100a00 */
[----:B--2---:R-:W2:Y:S01]  /*20990*/  LDL.64 R4, [R1+0x618] ;  /* 0x0006180001047983 */ /* 0x004ea20000100a00 */
[----:B0-----:R-:W-:-:S03]  /*209a0*/  IMAD R12, R15, 0x11e, R28 ;  /* 0x0000011e0f0c7824 */ /* 0x001fc600078e021c */
[----:B---3--:R-:W-:Y:S01]  /*209b0*/  STL [R1+0x1f08], R3 ;  /* 0x001f080301007387 */ /* 0x008fe20000100800 */
[----:B------:R-:W-:-:S04]  /*209c0*/  IMAD R20, R14, 0x12e, R28 ;  /* 0x0000012e0e147824 */ /* 0x000fc800078e021c */
[----:B------:R-:W-:-:S05]  /*209d0*/  IMAD.WIDE R14, R2, 0x2, R20 ;  /* 0x00000002020e7825 */ /* 0x000fca00078e0214 */
[----:B------:R0:W3:Y:S01]  /*209e0*/  LDG.E.U16 R23, desc[UR10][R14.64] ;  /* 0x0000000a0e177981 */ /* 0x0000e2000c1e1500 */
[----:B--2---:R-:W-:-:S05]  /*209f0*/  IMAD R4, R17, 0x10e, R28 ;  /* 0x0000010e11047824 */ /* 0x004fca00078e021c */
[----:B------:R-:W-:Y:S04]  /*20a00*/  STL [R1+0x618], R4 ;  /* 0x0006180401007387 */ /* 0x000fe80000100800 */
[----:B------:R-:W-:Y:S04]  /*20a10*/  STL [R1+0x1584], R28 ;  /* 0x0015841c01007387 */ /* 0x000fe80000100800 */
[----:B------:R-:W-:Y:S04]  /*20a20*/  STL [R1+0x5d8], R12 ;  /* 0x0005d80c01007387 */ /* 0x000fe80000100800 */
[----:B------:R1:W-:Y:S04]  /*20a30*/  STL [R1+0x1580], R29 ;  /* 0x0015801d01007387 */ /* 0x0003e80000100800 */
[----:B-1----:R-:W2:Y:S04]  /*20a40*/  LDL.64 R28, [R1+0x788] ;  /* 0x00078800011c7983 */ /* 0x002ea80000100a00 */
[----:B------:R1:W-:Y:S01]  /*20a50*/  STL [R1+0x598], R20 ;  /* 0x0005981401007387 */ /* 0x0003e20000100800 */
[----:B------:R-:W-:-:S03]  /*20a60*/  IMAD.WIDE R10, R2, 0x2, R4 ;  /* 0x00000002020a7825 */ /* 0x000fc600078e0204 */
[----:B------:R-:W4:Y:S01]  /*20a70*/  LDL.64 R4, [R1+0x688] ;  /* 0x0006880001047983 */ /* 0x000f220000100a00 */
[----:B------:R-:W-:-:S03]  /*20a80*/  IMAD.WIDE R12, R2, 0x2, R12 ;  /* 0x00000002020c7825 */ /* 0x000fc600078e020c */
[----:B------:R-:W3:Y:S01]  /*20a90*/  LDG.E.U16 R17, desc[UR10][R10.64] ;  /* 0x0000000a0a117981 */ /* 0x000ee2000c1e1500 */
[----:B0-----:R-:W-:-:S03]  /*20aa0*/  IMAD.WIDE R14, R2, 0x2, R24 ;  /* 0x00000002020e7825 */ /* 0x001fc600078e0218 */
[----:B------:R0:W3:Y:S04]  /*20ab0*/  LDG.E.U16 R19, desc[UR10][R12.64] ;  /* 0x0000000a0c137981 */ /* 0x0000e8000c1e1500 */
[----:B-1----:R-:W3:Y:S04]  /*20ac0*/  LDL.64 R20, [R1+0x6c8] ;  /* 0x0006c80001147983 */ /* 0x002ee80000100a00 */
[----:B------:R-:W3:Y:S01]  /*20ad0*/  LDG.E.U16 R14, desc[UR10][R14.64] ;  /* 0x0000000a0e0e7981 */ /* 0x000ee2000c1e1500 */
[----:B0-----:R-:W-:-:S05]  /*20ae0*/  IMAD.WIDE R12, R2, 0x2, R26 ;  /* 0x00000002020c7825 */ /* 0x001fca00078e021a */
[----:B------:R4:W3:Y:S01]  /*20af0*/  LDG.E.U16 R25, desc[UR10][R12.64] ;  /* 0x0000000a0c197981 */ /* 0x0008e2000c1e1500 */
[----:B--2---:R-:W-:-:S05]  /*20b00*/  IMAD.WIDE R10, R2, 0x2, R28 ;  /* 0x00000002020a7825 */ /* 0x004fca00078e021c */
[----:B------:R3:W2:Y:S01]  /*20b10*/  LDG.E.U16 R24, desc[UR10][R10.64] ;  /* 0x0000000a0a187981 */ /* 0x0006a2000c1e1500 */
[----:B----4-:R-:W-:-:S04]  /*20b20*/  IMAD.WIDE R12, R2, 0x2, R4 ;  /* 0x00000002020c7825 */ /* 0x010fc800078e0204 */
[----:B---3--:R-:W-:-:S06]  /*20b30*/  IMAD.WIDE R10, R2, 0x2, R20 ;  /* 0x00000002020a7825 */ /* 0x008fcc00078e0214 */
[----:B------:R-:W3:Y:S04]  /*20b40*/  LDG.E.U16 R10, desc[UR10][R10.64] ;  /* 0x0000000a0a0a7981 */ /* 0x000ee8000c1e1500 */
[----:B------:R0:W4:Y:S02]  /*20b50*/  LDG.E.U16 R11, desc[UR10][R12.64] ;  /* 0x0000000a0c0b7981 */ /* 0x000124000c1e1500 */
[----:B0-----:R-:W-:-:S04]  /*20b60*/  SHF.R.U32.HI R12, RZ, 0x2, R0 ;  /* 0x00000002ff0c7819 */ /* 0x001fc80000011600 */
[----:B------:R-:W-:-:S04]  /*20b70*/  SGXT.U32 R12, R12, 0x3 ;  /* 0x000000030c0c781a */ /* 0x000fc80000000000 */
[----:B------:R-:W-:-:S04]  /*20b80*/  LOP3.LUT R12, R12, 0x10, RZ, 0xfc, !PT ;  /* 0x000000100c0c7812 */ /* 0x000fc800078efcff */
[----:B------:R-:W-:-:S06]  /*20b90*/  LEA R12, R12, UR6, 0x4 ;  /* 0x000000060c0c7c11 */ /* 0x000fcc000f8e20ff */
[----:B------:R-:W0:Y:S04]  /*20ba0*/  LDS R12, [R12] ;  /* 0x000000000c0c7984 */ /* 0x000e280000000800 */
[----:B------:R-:W-:Y:S04]  /*20bb0*/  STL [R1+0x1f0c], R17 ;  /* 0x001f0c1101007387 */ /* 0x000fe80000100800 */
[----:B------:R-:W-:Y:S04]  /*20bc0*/  STL [R1+0x1f20], R19 ;  /* 0x001f201301007387 */ /* 0x000fe80000100800 */
[----:B------:R-:W-:Y:S04]  /*20bd0*/  STL [R1+0x1f2c], R23 ;  /* 0x001f2c1701007387 */ /* 0x000fe80000100800 */
[----:B--2---:R-:W-:Y:S04]  /*20be0*/  STL [R1+0x1ee0], R24 ;  /* 0x001ee01801007387 */ /* 0x004fe80000100800 */
[----:B------:R-:W-:Y:S04]  /*20bf0*/  STL [R1+0x1ee4], R25 ;  /* 0x001ee41901007387 */ /* 0x000fe80000100800 */
[----:B------:R1:W-:Y:S04]  /*20c00*/  STL [R1+0x1ee8], R14 ;  /* 0x001ee80e01007387 */ /* 0x0003e80000100800 */
[----:B------:R-:W2:Y:S04]  /*20c10*/  LDL.LU R21, [R1+0xac] ;  /* 0x0000ac0001157983 */ /* 0x000ea80000300800 */
[----:B-1----:R-:W2:Y:S04]  /*20c20*/  LDL.LU R14, [R1+0x48c] ;  /* 0x00048c00010e7983 */ /* 0x002ea80000300800 */
[----:B------:R-:W2:Y:S04]  /*20c30*/  LDL.LU R15, [R1+0x350] ;  /* 0x00035000010f7983 */ /* 0x000ea80000300800 */
[----:B------:R-:W2:Y:S04]  /*20c40*/  LDL.LU R25, [R1+0x31c] ;  /* 0x00031c0001197983 */ /* 0x000ea80000300800 */
[----:B------:R-:W2:Y:S04]  /*20c50*/  LDL.LU R24, [R1+0x294] ;  /* 0x0002940001187983 */ /* 0x000ea80000300800 */
[----:B------:R-:W2:Y:S04]  /*20c60*/  LDL.LU R23, [R1+0x260] ;  /* 0x0002600001177983 */ /* 0x000ea80000300800 */
[----:B------:R-:W2:Y:S04]  /*20c70*/  LDL.LU R19, [R1+0x220] ;  /* 0x0002200001137983 */ /* 0x000ea80000300800 */
[----:B------:R-:W2:Y:S04]  /*20c80*/  LDL.LU R17, [R1+0x200] ;  /* 0x0002000001117983 */ /* 0x000ea80000300800 */
[----:B------:R-:W2:Y:S04]  /*20c90*/  LDL.LU R29, [R1+0x1e0] ;  /* 0x0001e000011d7983 */ /* 0x000ea80000300800 */
[----:B------:R-:W-:Y:S04]  /*20ca0*/  STL [R1+0x1590], R2 ;  /* 0x0015900201007387 */ /* 0x000fe80000100800 */
[----:B---3--:R1:W-:Y:S04]  /*20cb0*/  STL [R1+0x1eec], R10 ;  /* 0x001eec0a01007387 */ /* 0x0083e80000100800 */
[----:B-1----:R-:W3:Y:S04]  /*20cc0*/  LDL.LU R10, [R1+0x4ac] ;  /* 0x0004ac00010a7983 */ /* 0x002ee80000300800 */
[----:B------:R-:W3:Y:S04]  /*20cd0*/  LDL.LU R13, [R1+0x4cc] ;  /* 0x0004cc00010d7983 */ /* 0x000ee80000300800 */
[----:B----4-:R1:W-:Y:S01]  /*20ce0*/  STL [R1+0x1ef0], R11 ;  /* 0x001ef00b01007387 */ /* 0x0103e20000100800 */
[----:B------:R-:W-:-:S03]  /*20cf0*/  SHF.R.U32.HI R2, RZ, 0x2, R0 ;  /* 0x00000002ff027819 */ /* 0x000fc60000011600 */
[----:B-1----:R-:W4:Y:S04]  /*20d00*/  LDL.LU R11, [R1+0x508] ;  /* 0x00050800010b7983 */ /* 0x002f280000300800 */
[----:B------:R-:W3:Y:S04]  /*20d10*/  LDL.LU R28, [R1+0x8c] ;  /* 0x00008c00011c7983 */ /* 0x000ee80000300800 */
[----:B------:R-:W3:Y:S04]  /*20d20*/  LDL.LU R3, [R1+0x1c0] ;  /* 0x0001c00001037983 */ /* 0x000ee80000300800 */
[----:B------:R-:W3:Y:S04]  /*20d30*/  LDL.LU R4, [R1+0x1a0] ;  /* 0x0001a00001047983 */ /* 0x000ee80000300800 */
[----:B------:R-:W3:Y:S04]  /*20d40*/  LDL.LU R5, [R1+0x17c] ;  /* 0x00017c0001057983 */ /* 0x000ee80000300800 */
[----:B------:R-:W3:Y:S04]  /*20d50*/  LDL.LU R26, [R1+0x158] ;  /* 0x00015800011a7983 */ /* 0x000ee80000300800 */
[----:B------:R-:W3:Y:S04]  /*20d60*/  LDL.LU R27, [R1+0x13c] ;  /* 0x00013c00011b7983 */ /* 0x000ee80000300800 */
[----:B------:R-:W3:Y:S04]  /*20d70*/  LDL.LU R20, [R1+0x118] ;  /* 0x0001180001147983 */ /* 0x000ee80000300800 */
[----:B0-----:R-:W-:Y:S04]  /*20d80*/  STL [R1+0x2d0], R12 ;  /* 0x0002d00c01007387 */ /* 0x001fe80000100800 */
[----:B------:R0:W-:Y:S04]  /*20d90*/  STL [R1+0x1f30], R0 ;  /* 0x001f300001007387 */ /* 0x0001e80000100800 */
[----:B0-----:R-:W3:Y:S01]  /*20da0*/  LDL.LU R0, [R1+0xb0] ;  /* 0x0000b00001007983 */ /* 0x001ee20000300800 */
[----:B------:R-:W-:-:S04]  /*20db0*/  SGXT.U32 R2, R2, 0x3 ;  /* 0x000000030202781a */ /* 0x000fc80000000000 */
[----:B------:R-:W-:-:S04]  /*20dc0*/  LOP3.LUT R2, R2, 0x18, RZ, 0xfc, !PT ;  /* 0x0000001802027812 */ /* 0x000fc800078efcff */
[----:B------:R-:W-:Y:S01]  /*20dd0*/  LEA R2, R2, UR6, 0x4 ;  /* 0x0000000602027c11 */ /* 0x000fe2000f8e20ff */
[----:B------:R-:W0:Y:S05]  /*20de0*/  S2R R12, SR_TID.X ;  /* 0x00000000000c7919 */ /* 0x000e2a0000002100 */
[----:B------:R-:W1:Y:S01]  /*20df0*/  LDS R2, [R2] ;  /* 0x0000000002027984 */ /* 0x000e620000000800 */
[----:B------:R-:W-:Y:S01]  /*20e00*/  BAR.SYNC.DEFER_BLOCKING 0x0 ;  /* 0x0000000000007b1d */ /* 0x000fe20000010000 */
[----:B0-----:R-:W-:-:S04]  /*20e10*/  LOP3.LUT R12, R12, 0x7f, RZ, 0xc0, !PT ;  /* 0x0000007f0c0c7812 */ /* 0x001fc800078ec0ff */
[----:B------:R-:W-:-:S05]  /*20e20*/  SHF.L.U32 R12, R12, 0x1, RZ ;  /* 0x000000010c0c7819 */ /* 0x000fca00000006ff */
[----:B------:R-:W-:Y:S04]  /*20e30*/  STS.U16 [R12+UR6+0x2000], R16 ;  /* 0x002000100c007988 */ /* 0x000fe80008000406 */
[----:B------:R-:W-:Y:S04]  /*20e40*/  STS.U16 [R12+UR6+0x4000], R22 ;  /* 0x004000160c007988 */ /* 0x000fe80008000406 */
[----:B-1----:R0:W-:Y:S04]  /*20e50*/  STL [R1+0x1650], R2 ;  /* 0x0016500201007387 */ /* 0x0021e80000100800 */
[----:B------:R-:W-:Y:S04]  /*20e60*/  STS.U16 [R12+UR6+0x8000], R18 ;  /* 0x008000120c007988 */ /* 0x000fe80008000406 */
[----:B------:R-:W-:Y:S04]  /*20e70*/  STS.U16 [R12+UR6+0x8800], R9 ;  /* 0x008800090c007988 */ /* 0x000fe80008000406 */
[----:B0-----:R-:W4:Y:S04]  /*20e80*/  LDL.LU R2, [R1+0x564] ;  /* 0x0005640001027983 */ /* 0x001f280000300800 */
[----:B--2---:R0:W-:Y:S04]  /*20e90*/  STS.U16 [R12+UR6+0x1000], R21 ;  /* 0x001000150c007988 */ /* 0x0041e80008000406 */
[----:B0-----:R-:W2:Y:S04]  /*20ea0*/  LDL.LU R21, [R1+0x560] ;  /* 0x0005600001157983 */ /* 0x001ea80000300800 */
[----:B------:R-:W2:Y:S04]  /*20eb0*/  LDL.LU R16, [R1+0x1f4c] ;  /* 0x001f4c0001107983 */ /* 0x000ea80000300800 */
[----:B------:R-:W2:Y:S04]  /*20ec0*/  LDL.LU R22, [R1+0x1f48] ;  /* 0x001f480001167983 */ /* 0x000ea80000300800 */
[----:B------:R-:W2:Y:S04]  /*20ed0*/  LDL.LU R18, [R1+0x1f44] ;  /* 0x001f440001127983 */ /* 0x000ea80000300800 */
[----:B------:R-:W2:Y:S04]  /*20ee0*/  LDL.LU R9, [R1+0x1f40] ;  /* 0x001f400001097983 */ /* 0x000ea80000300800 */
[----:B---3--:R0:W-:Y:S04]  /*20ef0*/  STS.U16 [R12+UR6+0x800], R0 ;  /* 0x000800000c007988 */ /* 0x0081e80008000406 */
[----:B0-----:R-:W3:Y:S04]  /*20f00*/  LDL.LU R0, [R1+0x4e4] ;  /* 0x0004e40001007983 */ /* 0x001ee80000300800 */
[----:B---3--:R0:W-:Y:S04]  /*20f10*/  STL [R1+0x1f34], R0 ;  /* 0x001f340001007387 */ /* 0x0081e80000100800 */
[----:B0-----:R-:W3:Y:S04]  /*20f20*/  LDL.LU R0, [R1+0x500] ;  /* 0x0005000001007983 */ /* 0x001ee80000300800 */
[----:B---3--:R0:W-:Y:S04]  /*20f30*/  STL [R1+0x1f38], R0 ;  /* 0x001f380001007387 */ /* 0x0081e80000100800 */
[----:B0-----:R-:W3:Y:S04]  /*20f40*/  LDL.LU R0, [R1+0x530] ;  /* 0x0005300001007983 */ /* 0x001ee80000300800 */
[----:B------:R-:W-:Y:S04]  /*20f50*/  STS.U16 [R12+UR6+0x2800], R13 ;  /* 0x0028000d0c007988 */ /* 0x000fe80008000406 */
[----:B----4-:R-:W-:Y:S04]  /*20f60*/  STS.U16 [R12+UR6], R2 ;  /* 0x000000020c007988 */ /* 0x010fe80008000406 */
        /* <DEDUP_REMOVED lines=18> */
[----:B------:R-:W-:Y:S04]  /*21090*/  STS.U16 [R12+UR6+0xd000], R18 ;  /* 0x00d000120c007988 */ /* 0x000fe80008000406 */
[----:B------:R-:W-:Y:S04]  /*210a0*/  STS.U16 [R12+UR6+0xd800], R16 ;  /* 0x00d800100c007988 */ /* 0x000fe80008000406 */
[----:B------:R-:W-:Y:S04]  /*210b0*/  STS.U16 [R12+UR6+0xe000], R9 ;  /* 0x00e000090c007988 */ /* 0x000fe80008000406 */
[----:B------:R-:W-:Y:S04]  /*210c0*/  STS.U16 [R12+UR6+0xe800], R8 ;  /* 0x00e800080c007988 */ /* 0x000fe80008000406 */
[----:B------:R-:W-:Y:S04]  /*210d0*/  STS.U16 [R12+UR6+0xf000], R7 ;  /* 0x00f000070c007988 */ /* 0x000fe80008000406 */
[----:B------:R-:W-:Y:S04]  /*210e0*/  STS.U16 [R12+UR6+0xf800], R6 ;  /* 0x00f800060c007988 */ /* 0x000fe80008000406 */
[----:B---3--:R0:W-:Y:S04]  /*210f0*/  STL [R1+0x1f3c], R0 ;  /* 0x001f3c0001007387 */ /* 0x0081e80000100800 */
[----:B0-----:R-:W2:Y:S01]  /*21100*/  LDL.LU R0, [R1+0x54c] ;  /* 0x00054c0001007983 */ /* 0x001ea20000300800 */
[----:B------:R-:W-:-:S03]  /*21110*/  LOP3.LUT R13, R12, 0x10, RZ, 0x3c, !PT ;  /* 0x000000100c0d7812 */ /* 0x000fc600078e3cff */
[----:B------:R-:W3:Y:S04]  /*21120*/  LDL.LU R12, [R1+0x4c4] ;  /* 0x0004c400010c7983 */ /* 0x000ee80000300800 */
[----:B------:R-:W4:Y:S04]  /*21130*/  LDL.LU R6, [R1+0x4a4] ;  /* 0x0004a40001067983 */ /* 0x000f280000300800 */
        /* <DEDUP_REMOVED lines=23> */
[----:B------:R0:W-:Y:S04]  /*212b0*/  STS.U16 [R13+UR6+0x100], R21 ;  /* 0x000100150d007988 */ /* 0x0001e80008000406 */
[----:B------:R-:W3:Y:S04]  /*212c0*/  LDL.LU R20, [R1+0x70] ;  /* 0x0000700001147983 */ /* 0x000ee80000300800 */
[----:B0-----:R-:W3:Y:S04]  /*212d0*/  LDL.LU R21, [R1+0x6c] ;  /* 0x00006c0001157983 */ /* 0x001ee80000300800 */
[----:B--2---:R0:W-:Y:S04]  /*212e0*/  STS.U16 [R13+UR6+0x900], R0 ;  /* 0x000900000d007988 */ /* 0x0041e80008000406 */
[----:B0-----:R-:W2:Y:S04]  /*212f0*/  LDL.LU R0, [R1+0x1f3c] ;  /* 0x001f3c0001007983 */ /* 0x001ea80000300800 */
[----:B--2---:R0:W-:Y:S04]  /*21300*/  STS.U16 [R13+UR6+0x1100], R0 ;  /* 0x001100000d007988 */ /* 0x0041e80008000406 */
[----:B0-----:R-:W2:Y:S04]  /*21310*/  LDL.LU R0, [R1+0x1f38] ;  /* 0x001f380001007983 */ /* 0x001ea80000300800 */
[----:B--2---:R0:W-:Y:S04]  /*21320*/  STS.U16 [R13+UR6+0x1900], R0 ;  /* 0x001900000d007988 */ /* 0x0041e80008000406 */
[----:B0-----:R-:W2:Y:S04]  /*21330*/  LDL.LU R0, [R1+0x1f34] ;  /* 0x001f340001007983 */ /* 0x001ea80000300800 */
[----:B---3--:R-:W-:Y:S04]  /*21340*/  STS.U16 [R13+UR6+0xa100], R23 ;  /* 0x00a100170d007988 */ /* 0x008fe80008000406 */
[----:B------:R-:W-:Y:S04]  /*21350*/  STS.U16 [R13+UR6+0xf900], R21 ;  /* 0x00f900150d007988 */ /* 0x000fe80008000406 */
        /* <DEDUP_REMOVED lines=9> */
[----:B--2---:R0:W-:Y:S04]  /*213f0*/  STS.U16 [R13+UR6+0x2100], R0 ;  /* 0x002100000d007988 */ /* 0x0041e80008000406 */
[----:B0-----:R-:W2:Y:S04]  /*21400*/  LDL.LU R0, [R1+0x1f30] ;  /* 0x001f300001007983 */ /* 0x001ea80000300800 */
[----:B------:R-:W3:Y:S04]  /*21410*/  LDL.LU R23, [R1+0x68] ;  /* 0x0000680001177983 */ /* 0x000ee80000300800 */
        /* <DEDUP_REMOVED lines=16> */
[----:B------:R-:W4:Y:S04]  /*21520*/  LDL.LU R21, [R1+0x558] ;  /* 0x0005580001157983 */ /* 0x000f280000300800 */
        /* <DEDUP_REMOVED lines=19> */
[----:B------:R-:W4:Y:S01]  /*21660*/  LDL.LU R20, [R1+0x120] ;  /* 0x0001200001147983 */ /* 0x000f220000300800 */
[----:B------:R-:W0:Y:S01]  /*21670*/  S2R R12, SR_TID.X ;  /* 0x00000000000c7919 */ /* 0x000e220000002100 */
[----:B--2---:R-:W-:-:S02]  /*21680*/  LOP3.LUT R7, R0, 0x7, RZ, 0xc0, !PT ;  /* 0x0000000700077812 */ /* 0x004fc400078ec0ff */
[C---:B------:R-:W-:Y:S02]  /*21690*/  SHF.L.U32 R9, R0.reuse, 0x1, RZ ;  /* 0x0000000100097819 */ /* 0x040fe400000006ff */
[----:B------:R-:W-:Y:S02]  /*216a0*/  LOP3.LUT R8, R0, 0x60, RZ, 0xc0, !PT ;  /* 0x0000006000087812 */ /* 0x000fe400078ec0ff */
[C---:B------:R-:W-:Y:S02]  /*216b0*/  SHF.L.U32 R22, R7.reuse, 0x4, RZ ;  /* 0x0000000407167819 */ /* 0x040fe400000006ff */
[----:B------:R-:W-:Y:S02]  /*216c0*/  LEA R6, R7, R8, 0x2 ;  /* 0x0000000807067211 */ /* 0x000fe400078e10ff */
[----:B------:R-:W-:Y:S02]  /*216d0*/  LOP3.LUT R7, R22, 0x30, R9, 0x78, !PT ;  /* 0x0000003016077812 */ /* 0x000fe400078e7809 */
[----:B------:R-:W2:Y:S03]  /*216e0*/  LDL.LU R9, [R1+0x4f0] ;  /* 0x0004f00001097983 */ /* 0x000ea60000300800 */
[----:B------:R-:W-:-:S02]  /*216f0*/  IMAD.U32 R7, R6, 0x40, R7 ;  /* 0x0000004006077824 */ /* 0x000fc400078e0007 */
[----:B------:R-:W2:Y:S01]  /*21700*/  LDL.LU R6, [R1+0x510] ;  /* 0x0005100001067983 */ /* 0x000ea20000300800 */
[----:B0-----:R-:W-:-:S03]  /*21710*/  LOP3.LUT R12, R12, 0x7f, RZ, 0xc0, !PT ;  /* 0x0000007f0c0c7812 */ /* 0x001fc600078ec0ff */
[----:B------:R0:W-:Y:S02]  /*21720*/  STL [R1+0x220], R7 ;  /* 0x0002200701007387 */ /* 0x0001e40000100800 */
[----:B------:R-:W-:-:S05]  /*21730*/  IMAD.SHL.U32 R12, R12, 0x2, RZ ;  /* 0x000000020c0c7824 */ /* 0x000fca00078e00ff */
[----:B0-----:R-:W-:Y:S02]  /*21740*/  LOP3.LUT R7, R12, 0x20, RZ, 0x3c, !PT ;  /* 0x000000200c077812 */ /* 0x001fe400078e3cff */
[----:B------:R-:W2:Y:S04]  /*21750*/  LDL.LU R12, [R1+0x53c] ;  /* 0x00053c00010c7983 */ /* 0x000ea80000300800 */
[----:B---3--:R0:W-:Y:S04]  /*21760*/  STS.U16 [R7+UR6+0x200], R23 ;  /* 0x0002001707007988 */ /* 0x0081e80008000406 */
[----:B----4-:R1:W-:Y:S04]  /*21770*/  STS.U16 [R7+UR6+0xa00], R21 ;  /* 0x000a001507007988 */ /* 0x0103e80008000406 */
[----:B------:R-:W-:Y:S04]  /*21780*/  STS.U16 [R7+UR6+0x3200], R16 ;  /* 0x0032001007007988 */ /* 0x000fe80008000406 */
[----:B------:R-:W-:Y:S04]  /*21790*/  STS.U16 [R7+UR6+0x3a00], R18 ;  /* 0x003a001207007988 */ /* 0x000fe80008000406 */
[----:B------:R3:W-:Y:S04]  /*217a0*/  STS.U16 [R7+UR6+0x8a00], R29 ;  /* 0x008a001d07007988 */ /* 0x0007e80008000406 */
[----:B0-----:R-:W4:Y:S04]  /*217b0*/  LDL.LU R23, [R1+0x1f2c] ;  /* 0x001f2c0001177983 */ /* 0x001f280000300800 */
[----:B-1----:R-:W4:Y:S04]  /*217c0*/  LDL.LU R21, [R1+0x1f28] ;  /* 0x001f280001157983 */ /* 0x002f280000300800 */
[----:B------:R0:W-:Y:S04]  /*217d0*/  STS.U16 [R7+UR6+0x9200], R28 ;  /* 0x0092001c07007988 */ /* 0x0001e80008000406 */
[----:B------:R1:W-:Y:S04]  /*217e0*/  STS.U16 [R7+UR6+0x9a00], R3 ;  /* 0x009a000307007988 */ /* 0x0003e80008000406 */
[----:B------:R1:W-:Y:S04]  /*217f0*/  STS.U16 [R7+UR6+0xa200], R4 ;  /* 0x00a2000407007988 */ /* 0x0003e80008000406 */
[----:B---3--:R-:W3:Y:S04]  /*21800*/  LDL.LU R29, [R1+0x108] ;  /* 0x00010800011d7983 */ /* 0x008ee80000300800 */
[----:B0-----:R-:W4:Y:S04]  /*21810*/  LDL.LU R28, [R1+0xec] ;  /* 0x0000ec00011c7983 */ /* 0x001f280000300800 */
[----:B-1----:R-:W4:Y:S04]  /*21820*/  LDL.LU R3, [R1+0xd0] ;  /* 0x0000d00001037983 */ /* 0x002f280000300800 */
[----:B------:R-:W4:Y:S04]  /*21830*/  LDL.LU R4, [R1+0xa0] ;  /* 0x0000a00001047983 */ /* 0x000f280000300800 */
[----:B------:R-:W-:Y:S04]  /*21840*/  STS.U16 [R7+UR6+0x4200], R2 ;  /* 0x0042000207007988 */ /* 0x000fe80008000406 */
[----:B------:R-:W-:Y:S04]  /*21850*/  STS.U16 [R7+UR6+0x4a00], R11 ;  /* 0x004a000b07007988 */ /* 0x000fe80008000406 */
[----:B------:R-:W-:Y:S04]  /*21860*/  STS.U16 [R7+UR6+0x5200], R10 ;  /* 0x0052000a07007988 */ /* 0x000fe80008000406 */
[----:B------:R-:W-:Y:S04]  /*21870*/  STS.U16 [R7+UR6+0x5a00], R14 ;  /* 0x005a000e07007988 */ /* 0x000fe80008000406 */
[----:B------:R-:W-:Y:S04]  /*21880*/  STS.U16 [R7+UR6+0x6200], R15 ;  /* 0x0062000f07007988 */ /* 0x000fe80008000406 */
[----:B------:R-:W-:Y:S04]  /*21890*/  STS.U16 [R7+UR6+0x6a00], R25 ;  /* 0x006a001907007988 */ /* 0x000fe80008000406 */
[----:B------:R0:W-:Y:S04]  /*218a0*/  STS.U16 [R7+UR6+0x2a00], R13 ;  /* 0x002a000d07007988 */ /* 0x0001e80008000406 */
[----:B------:R-:W-:Y:S04]  /*218b0*/  STS.U16 [R7+UR6+0x7200], R24 ;  /* 0x0072001807007988 */ /* 0x000fe80008000406 */
[----:B------:R-:W-:Y:S04]  /*218c0*/  STS.U16 [R7+UR6+0xaa00], R5 ;  /* 0x00aa000507007988 */ /* 0x000fe80008000406 */
[----:B------:R-:W-:Y:S04]  /*218d0*/  STS.U16 [R7+UR6+0xb200], R26 ;  /* 0x00b2001a07007988 */ /* 0x000fe80008000406 */
[----:B------:R-:W-:Y:S04]  /*218e0*/  STS.U16 [R7+UR6+0xba00], R27 ;  /* 0x00ba001b07007988 */ /* 0x000fe80008000406 */
[----:B------:R-:W-:Y:S01]  /*218f0*/  STS.U16 [R7+UR6+0xc200], R20 ;  /* 0x00c2001407007988 */ /* 0x000fe20008000406 */
[----:B0-----:R-:W-:-:S02]  /*21900*/  SHF.R.U32.HI R13, RZ, 0x1, R8 ;  /* 0x00000001ff0d7819 */ /* 0x001fc40000011608 */
[----:B------:R-:W-:-:S04]  /*21910*/  LOP3.LUT R8, R0, 0x10, RZ, 0xc0, !PT ;  /* 0x0000001000087812 */ /* 0x000fc800078ec0ff */
[----:B------:R-:W-:Y:S01]  /*21920*/  LEA R13, R8, R13, 0x2 ;  /* 0x0000000d080d7211 */ /* 0x000fe200078e10ff */
[----:B--2---:R0:W-:Y:S04]  /*21930*/  STS.U16 [R7+UR6+0x2200], R9 ;  /* 0x0022000907007988 */ /* 0x0041e80008000406 */
[----:B0-----:R-:W2:Y:S04]  /*21940*/  LDL.LU R9, [R1+0x55c] ;  /* 0x00055c0001097983 */ /* 0x001ea80000300800 */
[----:B------:R-:W2:Y:S04]  /*21950*/  LDL.LU R16, [R1+0x540] ;  /* 0x0005400001107983 */ /* 0x000ea80000300800 */
[----:B------:R-:W2:Y:S04]  /*21960*/  LDL.LU R18, [R1+0x514] ;  /* 0x0005140001127983 */ /* 0x000ea80000300800 */
[----:B------:R-:W2:Y:S04]  /*21970*/  LDL.LU R2, [R1+0x4f4] ;  /* 0x0004f40001027983 */ /* 0x000ea80000300800 */
[----:B------:R-:W2:Y:S04]  /*21980*/  LDL.LU R11, [R1+0x4d8] ;  /* 0x0004d800010b7983 */ /* 0x000ea80000300800 */
[----:B------:R-:W2:Y:S04]  /*21990*/  LDL.LU R10, [R1+0x4b8] ;  /* 0x0004b800010a7983 */ /* 0x000ea80000300800 */
[----:B------:R0:W-:Y:S04]  /*219a0*/  STS.U16 [R7+UR6+0x1a00], R6 ;  /* 0x001a000607007988 */ /* 0x0001e80008000406 */
        /* <DEDUP_REMOVED lines=8> */
[----:B0-----:R-:W-:-:S03]  /*21a30*/  SHF.L.U32 R6, R0, 0x8, RZ ;  /* 0x0000000800067819 */ /* 0x001fc600000006ff */
[----:B------:R0:W-:Y:S01]  /*21a40*/  STL [R1+0x1ec8], R0 ;  /* 0x001ec80001007387 */ /* 0x0001e20000100800 */
[----:B------:R-:W-:-:S03]  /*21a50*/  LOP3.LUT R22, R22, 0xf00, R6, 0xf8, !PT ;  /* 0x00000f0016167812 */ /* 0x000fc600078ef806 */
[----:B0-----:R-:W2:Y:S04]  /*21a60*/  LDL.LU R0, [R1+0x574] ;  /* 0x0005740001007983 */ /* 0x001ea80000300800 */
[----:B------:R0:W-:Y:S04]  /*21a70*/  STL [R1+0x1ecc], R22 ;  /* 0x001ecc1601007387 */ /* 0x0001e80000100800 */
[----:B0-----:R-:W2:Y:S04]  /*21a80*/  LDL.LU R22, [R1+0x4c] ;  /* 0x00004c0001167983 */ /* 0x001ea80000300800 */
[----:B------:R-:W2:Y:S04]  /*21a90*/  LDL.LU R8, [R1+0x50] ;  /* 0x0000500001087983 */ /* 0x000ea80000300800 */
[----:B------:R0:W-:Y:S04]  /*21aa0*/  STL [R1+0x1ed0], R13 ;  /* 0x001ed00d01007387 */ /* 0x0001e80000100800 */
[----:B0-----:R-:W2:Y:S04]  /*21ab0*/  LDL.LU R13, [R1+0x64] ;  /* 0x00006400010d7983 */ /* 0x001ea80000300800 */
[----:B------:R0:W-:Y:S02]  /*21ac0*/  STS.U16 [R7+UR6+0x1200], R12 ;  /* 0x0012000c07007988 */ /* 0x0001e40008000406 */
[----:B0-----:R-:W0:Y:S02]  /*21ad0*/  S2R R12, SR_TID.X ;  /* 0x00000000000c7919 */ /* 0x001e240000002100 */
[----:B------:R1:W-:Y:S04]  /*21ae0*/  STS.U16 [R7+UR6+0x7a00], R19 ;  /* 0x007a001307007988 */ /* 0x0003e80008000406 */
[----:B------:R0:W-:Y:S04]  /*21af0*/  STS.U16 [R7+UR6+0x8200], R17 ;  /* 0x0082001107007988 */ /* 0x0001e80008000406 */
[----:B---3--:R3:W-:Y:S04]  /*21b00*/  STS.U16 [R7+UR6+0xca00], R29 ;  /* 0x00ca001d07007988 */ /* 0x0087e80008000406 */
[----:B----4-:R4:W-:Y:S04]  /*21b10*/  STS.U16 [R7+UR6+0xd200], R28 ;  /* 0x00d2001c07007988 */ /* 0x0109e80008000406 */
[----:B------:R0:W-:Y:S04]  /*21b20*/  STS.U16 [R7+UR6+0xda00], R3 ;  /* 0x00da000307007988 */ /* 0x0001e80008000406 */
[----:B------:R3:W-:Y:S04]  /*21b30*/  STS.U16 [R7+UR6+0xe200], R4 ;  /* 0x00e2000407007988 */ /* 0x0007e80008000406 */
[----:B-1----:R-:W2:Y:S04]  /*21b40*/  LDL.LU R19, [R1+0x1ec] ;  /* 0x0001ec0001137983 */ /* 0x002ea80000300800 */
[----:B0-----:R-:W2:Y:S04]  /*21b50*/  LDL.LU R17, [R1+0x48] ;  /* 0x0000480001117983 */ /* 0x001ea80000300800 */
[----:B---3--:R-:W3:Y:S04]  /*21b60*/  LDL.LU R29, [R1+0x44] ;  /* 0x00004400011d7983 */ /* 0x008ee80000300800 */
[----:B----4-:R-:W4:Y:S04]  /*21b70*/  LDL.LU R28, [R1+0x1cc] ;  /* 0x0001cc00011c7983 */ /* 0x010f280000300800 */
[----:B------:R-:W3:Y:S04]  /*21b80*/  LDL.LU R3, [R1+0x1ac] ;  /* 0x0001ac0001037983 */ /* 0x000ee80000300800 */
[----:B------:R-:W3:Y:S01]  /*21b90*/  LDL.LU R4, [R1+0x18c] ;  /* 0x00018c0001047983 */ /* 0x000ee20000300800 */
[----:B------:R-:W-:-:S04]  /*21ba0*/  LOP3.LUT R12, R12, 0x7f, RZ, 0xc0, !PT ;  /* 0x0000007f0c0c7812 */ /* 0x000fc800078ec0ff */
[----:B------:R-:W-:-:S04]  /*21bb0*/  SHF.L.U32 R12, R12, 0x1, RZ ;  /* 0x000000010c0c7819 */ /* 0x000fc800000006ff */
[C---:B------:R-:W-:Y:S01]  /*21bc0*/  LOP3.LUT R6, R12.reuse, 0x30, RZ, 0x3c, !PT ;  /* 0x000000300c067812 */ /* 0x040fe200078e3cff */
[----:B--2---:R-:W-:Y:S04]  /*21bd0*/  STS.U16 [R7+UR6+0xfa00], R22 ;  /* 0x00fa001607007988 */ /* 0x004fe80008000406 */
[----:B------:R-:W-:Y:S04]  /*21be0*/  STS.U16 [R7+UR6+0xf200], R8 ;  /* 0x00f2000807007988 */ /* 0x000fe80008000406 */
[----:B------:R0:W-:Y:S04]  /*21bf0*/  STS.U16 [R7+UR6+0xea00], R13 ;  /* 0x00ea000d07007988 */ /* 0x0001e80008000406 */
[----:B------:R1:W-:Y:S04]  /*21c00*/  STS.U16 [R6+UR6+0x5b00], R5 ;  /* 0x005b000506007988 */ /* 0x0003e80008000406 */
[----:B0-----:R-:W2:Y:S04]  /*21c10*/  LDL.LU R13, [R1+0x164] ;  /* 0x00016400010d7983 */ /* 0x001ea80000300800 */
[----:B------:R-:W2:Y:S04]  /*21c20*/  LDL.LU R8, [R1+0x144] ;  /* 0x0001440001087983 */ /* 0x000ea80000300800 */
[----:B-1----:R-:W2:Y:S04]  /*21c30*/  LDL.LU R5, [R1+0x124] ;  /* 0x0001240001057983 */ /* 0x002ea80000300800 */
[----:B------:R0:W-:Y:S04]  /*21c40*/  STS.U16 [R6+UR6+0x6300], R26 ;  /* 0x0063001a06007988 */ /* 0x0001e80008000406 */
[----:B------:R1:W-:Y:S04]  /*21c50*/  STS.U16 [R6+UR6+0x6b00], R27 ;  /* 0x006b001b06007988 */ /* 0x0003e80008000406 */
[----:B------:R1:W-:Y:S04]  /*21c60*/  STS.U16 [R6+UR6+0x7300], R20 ;  /* 0x0073001406007988 */ /* 0x0003e80008000406 */
[----:B------:R1:W-:Y:S04]  /*21c70*/  STS.U16 [R6+UR6+0x9300], R21 ;  /* 0x0093001506007988 */ /* 0x0003e80008000406 */
[----:B0-----:R-:W2:Y:S04]  /*21c80*/  LDL.LU R26, [R1+0x104] ;  /* 0x00010400011a7983 */ /* 0x001ea80000300800 */
[----:B-1----:R-:W2:Y:S04]  /*21c90*/  LDL.LU R27, [R1+0xe8] ;  /* 0x0000e800011b7983 */ /* 0x002ea80000300800 */
[----:B------:R-:W2:Y:S04]  /*21ca0*/  LDL.LU R20, [R1+0xcc] ;  /* 0x0000cc0001147983 */ /* 0x000ea80000300800 */
[----:B------:R-:W2:Y:S04]  /*21cb0*/  LDL.LU R21, [R1+0x1f24] ;  /* 0x001f240001157983 */ /* 0x000ea80000300800 */
[----:B------:R0:W-:Y:S04]  /*21cc0*/  STS.U16 [R6+UR6+0x300], R0 ;  /* 0x0003000006007988 */ /* 0x0001e80008000406 */
[----:B------:R-:W2:Y:S04]  /*21cd0*/  LDL.LU R22, [R1+0x5c] ;  /* 0x00005c0001167983 */ /* 0x000ea80000300800 */
[----:B------:R1:W-:Y:S04]  /*21ce0*/  STS.U16 [R6+UR6+0xb00], R9 ;  /* 0x000b000906007988 */ /* 0x0003e80008000406 */
        /* <DEDUP_REMOVED lines=8> */
[----:B------:R-:W2:Y:S04]  /*21d70*/  LDL.LU R2, [R1+0x538] ;  /* 0x0005380001027983 */ /* 0x000ea80000300800 */
[----:B------:R0:W-:Y:S04]  /*21d80*/  STS.U16 [R6+UR6+0x3300], R10 ;  /* 0x0033000a06007988 */ /* 0x0001e80008000406 */
[----:B---3--:R-:W3:Y:S04]  /*21d90*/  LDL.LU R11, [R1+0x50c] ;  /* 0x00050c00010b7983 */ /* 0x008ee80000300800 */
[----:B------:R1:W-:Y:S04]  /*21da0*/  STS.U16 [R6+UR6+0x3b00], R14 ;  /* 0x003b000e06007988 */ /* 0x0003e80008000406 */
[----:B------:R0:W-:Y:S04]  /*21db0*/  STS.U16 [R6+UR6+0x4300], R15 ;  /* 0x0043000f06007988 */ /* 0x0001e80008000406 */
[----:B------:R0:W-:Y:S04]  /*21dc0*/  STS.U16 [R6+UR6+0x4b00], R25 ;  /* 0x004b001906007988 */ /* 0x0001e80008000406 */
[----:B------:R1:W-:Y:S04]  /*21dd0*/  STS.U16 [R6+UR6+0x5300], R24 ;  /* 0x0053001806007988 */ /* 0x0003e80008000406 */
[----:B------:R4:W-:Y:S04]  /*21de0*/  STS.U16 [R6+UR6+0x7b00], R19 ;  /* 0x007b001306007988 */ /* 0x0009e80008000406 */
[----:B0-----:R-:W3:Y:S04]  /*21df0*/  LDL.LU R10, [R1+0x4ec] ;  /* 0x0004ec00010a7983 */ /* 0x001ee80000300800 */
[----:B-1----:R-:W3:Y:S04]  /*21e00*/  LDL.LU R14, [R1+0x4d0] ;  /* 0x0004d000010e7983 */ /* 0x002ee80000300800 */
[----:B------:R-:W3:Y:S04]  /*21e10*/  LDL.LU R15, [R1+0x4b0] ;  /* 0x0004b000010f7983 */ /* 0x000ee80000300800 */
[----:B------:R-:W3:Y:S04]  /*21e20*/  LDL.LU R25, [R1+0x490] ;  /* 0x0004900001197983 */ /* 0x000ee80000300800 */
[----:B------:R-:W3:Y:S04]  /*21e30*/  LDL.LU R24, [R1+0x390] ;  /* 0x0003900001187983 */ /* 0x000ee80000300800 */
[----:B------:R0:W-:Y:S04]  /*21e40*/  STS.U16 [R6+UR6+0x8300], R17 ;  /* 0x0083001106007988 */ /* 0x0001e80008000406 */
[----:B----4-:R-:W4:Y:S04]  /*21e50*/  LDL.LU R19, [R1+0x354] ;  /* 0x0003540001137983 */ /* 0x010f280000300800 */
[----:B------:R1:W-:Y:S04]  /*21e60*/  STS.U16 [R6+UR6+0x8b00], R29 ;  /* 0x008b001d06007988 */ /* 0x0003e80008000406 */
[----:B------:R0:W-:Y:S04]  /*21e70*/  STS.U16 [R6+UR6+0x9b00], R28 ;  /* 0x009b001c06007988 */ /* 0x0001e80008000406 */
[----:B------:R1:W-:Y:S04]  /*21e80*/  STS.U16 [R6+UR6+0xa300], R3 ;  /* 0x00a3000306007988 */ /* 0x0003e80008000406 */
[----:B------:R1:W-:Y:S04]  /*21e90*/  STS.U16 [R6+UR6+0xab00], R4 ;  /* 0x00ab000406007988 */ /* 0x0003e80008000406 */
[----:B0-----:R-:W4:Y:S04]  /*21ea0*/  LDL.LU R17, [R1+0x320] ;  /* 0x0003200001117983 */ /* 0x001f280000300800 */
[----:B-1----:R-:W4:Y:S04]  /*21eb0*/  LDL.LU R29, [R1+0x2a0] ;  /* 0x0002a000011d7983 */ /* 0x002f280000300800 */
[----:B------:R-:W4:Y:S04]  /*21ec0*/  LDL.LU R28, [R1+0x264] ;  /* 0x00026400011c7983 */ /* 0x000f280000300800 */
[----:B------:R-:W4:Y:S04]  /*21ed0*/  LDL.LU R3, [R1+0x238] ;  /* 0x0002380001037983 */ /* 0x000f280000300800 */
[----:B------:R-:W4:Y:S04]  /*21ee0*/  LDL.LU R4, [R1+0x204] ;  /* 0x0002040001047983 */ /* 0x000f280000300800 */
[----:B--2---:R0:W-:Y:S04]  /*21ef0*/  STS.U16 [R6+UR6+0xc300], R5 ;  /* 0x00c3000506007988 */ /* 0x0041e80008000406 */
[----:B0-----:R-:W2:Y:S04]  /*21f00*/  LDL.LU R5, [R1+0x1e4] ;  /* 0x0001e40001057983 */ /* 0x001ea80000300800 */
[----:B------:R0:W-:Y:S04]  /*21f10*/  STS.U16 [R6+UR6+0xcb00], R26 ;  /* 0x00cb001a06007988 */ /* 0x0001e80008000406 */
[----:B------:R1:W-:Y:S04]  /*21f20*/  STS.U16 [R6+UR6+0xd300], R27 ;  /* 0x00d3001b06007988 */ /* 0x0003e80008000406 */
[----:B------:R1:W-:Y:S04]  /*21f30*/  STS.U16 [R6+UR6+0xdb00], R20 ;  /* 0x00db001406007988 */ /* 0x0003e80008000406 */
[----:B------:R1:W-:Y:S04]  /*21f40*/  STS.U16 [R6+UR6+0xe300], R21 ;  /* 0x00e3001506007988 */ /* 0x0003e80008000406 */
[----:B0-----:R-:W2:Y:S04]  /*21f50*/  LDL.LU R26, [R1+0x30] ;  /* 0x00003000011a7983 */ /* 0x001ea80000300800 */
[----:B-1----:R-:W2:Y:S04]  /*21f60*/  LDL.LU R27, [R1+0x2c] ;  /* 0x00002c00011b7983 */ /* 0x002ea80000300800 */
[----:B------:R-:W2:Y:S04]  /*21f70*/  LDL.LU R20, [R1+0x28] ;  /* 0x0000280001147983 */ /* 0x000ea80000300800 */
[----:B------:R-:W2:Y:S01]  /*21f80*/  LDL.LU R21, [R1+0x1c4] ;  /* 0x0001c40001157983 */ /* 0x000ea20000300800 */
[----:B------:R-:W-:-:S03]  /*21f90*/  LOP3.LUT R7, R12, 0x40, RZ, 0x3c, !PT ;  /* 0x000000400c077812 */ /* 0x000fc600078e3cff */
[----:B------:R-:W-:Y:S04]  /*21fa0*/  STS.U16 [R6+UR6+0xb300], R13 ;  /* 0x00b3000d06007988 */ /* 0x000fe80008000406 */
[----:B------:R-:W-:Y:S04]  /*21fb0*/  STS.U16 [R6+UR6+0xbb00], R8 ;  /* 0x00bb000806007988 */ /* 0x000fe80008000406 */
[----:B------:R-:W-:Y:S04]  /*21fc0*/  STS.U16 [R6+UR6+0xeb00], R22 ;  /* 0x00eb001606007988 */ /* 0x000fe80008000406 */
[----:B------:R-:W-:Y:S04]  /*21fd0*/  STS.U16 [R6+UR6+0xf300], R0 ;  /* 0x00f3000006007988 */ /* 0x000fe80008000406 */
[----:B------:R0:W-:Y:S04]  /*21fe0*/  STS.U16 [R6+UR6+0xfb00], R9 ;  /* 0x00fb000906007988 */ /* 0x0001e80008000406 */
[----:B------:R-:W-:Y:S04]  /*21ff0*/  STS.U16 [R7+UR6+0x400], R16 ;  /* 0x0004001007007988 */ /* 0x000fe80008000406 */
[----:B0-----:R-:W2:Y:S04]  /*22000*/  LDL.LU R6, [R1+0x1a4] ;  /* 0x0001a40001067983 */ /* 0x001ea80000300800 */
[----:B------:R-:W2:Y:S04]  /*22010*/  LDL.LU R13, [R1+0x184] ;  /* 0x00018400010d7983 */ /* 0x000ea80000300800 */
[----:B------:R-:W2:Y:S04]  /*22020*/  LDL.LU R8, [R1+0x15c] ;  /* 0x00015c0001087983 */ /* 0x000ea80000300800 */
[----:B------:R-:W2:Y:S04]  /*22030*/  LDL.LU R22, [R1+0x138] ;  /* 0x0001380001167983 */ /* 0x000ea80000300800 */
[----:B------:R-:W-:Y:S04]  /*22040*/  STS.U16 [R7+UR6+0xc00], R18 ;  /* 0x000c001207007988 */ /* 0x000fe80008000406 */
[----:B------:R-:W-:Y:S04]  /*22050*/  STS.U16 [R7+UR6+0x1400], R2 ;  /* 0x0014000207007988 */ /* 0x000fe80008000406 */
[----:B---3--:R-:W-:Y:S04]  /*22060*/  STS.U16 [R7+UR6+0x1c00], R11 ;  /* 0x001c000b07007988 */ /* 0x008fe80008000406 */
[----:B------:R-:W-:Y:S04]  /*22070*/  STS.U16 [R7+UR6+0x2400], R10 ;  /* 0x0024000a07007988 */ /* 0x000fe80008000406 */
[----:B----4-:R0:W-:Y:S04]  /*22080*/  STS.U16 [R7+UR6+0x5c00], R29 ;  /* 0x005c001d07007988 */ /* 0x0101e80008000406 */
[----:B------:R1:W-:Y:S04]  /*22090*/  STS.U16 [R7+UR6+0x6c00], R3 ;  /* 0x006c000307007988 */ /* 0x0003e80008000406 */
[----:B------:R3:W-:Y:S04]  /*220a0*/  STS.U16 [R7+UR6+0x7400], R4 ;  /* 0x0074000407007988 */ /* 0x0007e80008000406 */
[----:B0-----:R-:W4:Y:S04]  /*220b0*/  LDL.LU R29, [R1+0x11c] ;  /* 0x00011c00011d7983 */ /* 0x001f280000300800 */
[----:B-1----:R-:W4:Y:S04]  /*220c0*/  LDL.LU R3, [R1+0x100] ;  /* 0x0001000001037983 */ /* 0x002f280000300800 */
[----:B---3--:R-:W3:Y:S04]  /*220d0*/  LDL.LU R4, [R1+0xe4] ;  /* 0x0000e40001047983 */ /* 0x008ee80000300800 */
        /* <DEDUP_REMOVED lines=22> */
[----:B------:R0:W-:Y:S04]  /*22240*/  STS.U16 [R7+UR6+0x8400], R26 ;  /* 0x0084001a07007988 */ /* 0x0001e80008000406 */
[----:B------:R-:W2:Y:S04]  /*22250*/  LDL.LU R28, [R1+0x34c] ;  /* 0x00034c00011c7983 */ /* 0x000ea80000300800 */
        /* <DEDUP_REMOVED lines=8> */
[----:B------:R-:W-:Y:S04]  /*222e0*/  STS.U16 [R7+UR6+0xac00], R13 ;  /* 0x00ac000d07007988 */ /* 0x000fe80008000406 */
[----:B------:R-:W-:Y:S04]  /*222f0*/  STS.U16 [R7+UR6+0xb400], R8 ;  /* 0x00b4000807007988 */ /* 0x000fe80008000406 */
[----:B------:R-:W-:Y:S01]  /*22300*/  STS.U16 [R7+UR6+0xbc00], R22 ;  /* 0x00bc001607007988 */ /* 0x000fe20008000406 */
[----:B0-----:R-:W-:-:S03]  /*22310*/  LOP3.LUT R6, R12, 0x50, RZ, 0x3c, !PT ;  /* 0x000000500c067812 */ /* 0x001fc600078e3cff */
[----:B----4-:R0:W-:Y:S04]  /*22320*/  STS.U16 [R7+UR6+0xc400], R29 ;  /* 0x00c4001d07007988 */ /* 0x0101e80008000406 */
[----:B------:R1:W-:Y:S04]  /*22330*/  STS.U16 [R7+UR6+0xcc00], R3 ;  /* 0x00cc000307007988 */ /* 0x0003e80008000406 */
[----:B---3--:R3:W-:Y:S04]  /*22340*/  STS.U16 [R7+UR6+0xd400], R4 ;  /* 0x00d4000407007988 */ /* 0x0087e80008000406 */
[----:B0-----:R-:W4:Y:S04]  /*22350*/  LDL.LU R29, [R1+0x1fc] ;  /* 0x0001fc00011d7983 */ /* 0x001f280000300800 */
[----:B-1----:R-:W4:Y:S04]  /*22360*/  LDL.LU R3, [R1+0x1dc] ;  /* 0x0001dc0001037983 */ /* 0x002f280000300800 */
[----:B---3--:R-:W3:Y:S04]  /*22370*/  LDL.LU R4, [R1+0x18] ;  /* 0x0000180001047983 */ /* 0x008ee80000300800 */
[----:B--2---:R0:W-:Y:S04]  /*22380*/  STS.U16 [R7+UR6+0xdc00], R5 ;  /* 0x00dc000507007988 */ /* 0x0041e80008000406 */
[----:B------:R-:W-:Y:S04]  /*22390*/  STS.U16 [R7+UR6+0xe400], R0 ;  /* 0x00e4000007007988 */ /* 0x000fe80008000406 */
[----:B------:R-:W-:Y:S04]  /*223a0*/  STS.U16 [R7+UR6+0xec00], R9 ;  /* 0x00ec000907007988 */ /* 0x000fe80008000406 */
[----:B------:R-:W-:Y:S04]  /*223b0*/  STS.U16 [R7+UR6+0xf400], R16 ;  /* 0x00f4001007007988 */ /* 0x000fe80008000406 */
[----:B------:R-:W-:Y:S04]  /*223c0*/  STS.U16 [R7+UR6+0xfc00], R18 ;  /* 0x00fc001207007988 */ /* 0x000fe80008000406 */
[----:B0-----:R-:W2:Y:S04]  /*223d0*/  LDL.LU R5, [R1+0x14] ;  /* 0x0000140001057983 */ /* 0x001ea80000300800 */
[----:B------:R0:W-:Y:S04]  /*223e0*/  STS.U16 [R6+UR6+0x3d00], R19 ;  /* 0x003d001306007988 */ /* 0x0001e80008000406 */
        /* <DEDUP_REMOVED lines=11> */
[----:B------:R1:W-:Y:S04]  /*224a0*/  STS.U16 [R6+UR6+0x500], R2 ;  /* 0x0005000206007988 */ /* 0x0003e80008000406 */
        /* <DEDUP_REMOVED lines=10> */
[----:B-1----:R-:W2:Y:S04]  /*22550*/  LDL.LU R2, [R1+0x52c] ;  /* 0x00052c0001027983 */ /* 0x002ea80000300800 */
        /* <DEDUP_REMOVED lines=12> */
[----:B----4-:R1:W-:Y:S04]  /*22620*/  STS.U16 [R6+UR6+0x7500], R29 ;  /* 0x0075001d06007988 */ /* 0x0103e80008000406 */
[----:B------:R4:W-:Y:S04]  /*22630*/  STS.U16 [R6+UR6+0x7d00], R3 ;  /* 0x007d000306007988 */ /* 0x0009e80008000406 */
[----:B------:R4:W-:Y:S04]  /*22640*/  STS.U16 [R6+UR6+0x8500], R4 ;  /* 0x0085000406007988 */ /* 0x0009e80008000406 */
[----:B0-----:R-:W3:Y:S04]  /*22650*/  LDL.LU R17, [R1+0x344] ;  /* 0x0003440001117983 */ /* 0x001ee80000300800 */
[----:B-1----:R-:W3:Y:S04]  /*22660*/  LDL.LU R29, [R1+0x308] ;  /* 0x00030800011d7983 */ /* 0x002ee80000300800 */
[----:B----4-:R-:W4:Y:S04]  /*22670*/  LDL.LU R3, [R1+0x280] ;  /* 0x0002800001037983 */ /* 0x010f280000300800 */
[----:B------:R-:W3:Y:S04]  /*22680*/  LDL.LU R4, [R1+0x248] ;  /* 0x0002480001047983 */ /* 0x000ee80000300800 */
[----:B--2---:R0:W-:Y:S04]  /*22690*/  STS.U16 [R6+UR6+0x8d00], R5 ;  /* 0x008d000506007988 */ /* 0x0041e80008000406 */
        /* <DEDUP_REMOVED lines=11> */
[----:B------:R0:W-:Y:S02]  /*22750*/  STS.U16 [R6+UR6+0xbd00], R12 ;  /* 0x00bd000c06007988 */ /* 0x0001e40008000406 */
[----:B0-----:R-:W0:Y:S02]  /*22760*/  S2R R12, SR_TID.X ;  /* 0x00000000000c7919 */ /* 0x001e240000002100 */
[----:B------:R-:W-:Y:S04]  /*22770*/  STS.U16 [R6+UR6+0xd500], R7 ;  /* 0x00d5000706007988 */ /* 0x000fe80008000406 */
[----:B------:R1:W-:Y:S04]  /*22780*/  STS.U16 [R6+UR6+0xc500], R28 ;  /* 0x00c5001c06007988 */ /* 0x0003e80008000406 */
[----:B------:R-:W-:Y:S04]  /*22790*/  STS.U16 [R6+UR6+0xdd00], R13 ;  /* 0x00dd000d06007988 */ /* 0x000fe80008000406 */
[----:B------:R-:W-:Y:S04]  /*227a0*/  STS.U16 [R6+UR6+0xe500], R8 ;  /* 0x00e5000806007988 */ /* 0x000fe80008000406 */
[----:B------:R-:W-:Y:S04]  /*227b0*/  STS.U16 [R6+UR6+0xed00], R22 ;  /* 0x00ed001606007988 */ /* 0x000fe80008000406 */
[----:B------:R-:W-:Y:S04]  /*227c0*/  STS.U16 [R6+UR6+0xf500], R0 ;  /* 0x00f5000006007988 */ /* 0x000fe80008000406 */
[----:B------:R-:W-:Y:S04]  /*227d0*/  STS.U16 [R6+UR6+0xfd00], R9 ;  /* 0x00fd000906007988 */ /* 0x000fe80008000406 */
[----:B-1----:R-:W4:Y:S01]  /*227e0*/  LDL.LU R28, [R1+0x1f4] ;  /* 0x0001f400011c7983 */ /* 0x002f220000300800 */
[----:B0-----:R-:W-:-:S05]  /*227f0*/  LOP3.LUT R12, R12, 0x7f, RZ, 0xc0, !PT ;  /* 0x0000007f0c0c7812 */ /* 0x001fca00078ec0ff */
[----:B------:R-:W-:-:S05]  /*22800*/  IMAD.SHL.U32 R12, R12, 0x2, RZ ;  /* 0x000000020c0c7824 */ /* 0x000fca00078e00ff */
[----:B------:R-:W-:Y:S01]  /*22810*/  LOP3.LUT R7, R12, 0x60, RZ, 0x3c, !PT ;  /* 0x000000600c077812 */ /* 0x000fe200078e3cff */
[----:B--2---:R0:W-:Y:S04]  /*22820*/  STS.U16 [R6+UR6+0xcd00], R21 ;  /* 0x00cd001506007988 */ /* 0x0041e80008000406 */
[----:B------:R-:W-:Y:S04]  /*22830*/  STS.U16 [R7+UR6+0x600], R16 ;  /* 0x0006001007007988 */ /* 0x000fe80008000406 */
[----:B------:R-:W-:Y:S04]  /*22840*/  STS.U16 [R7+UR6+0xe00], R18 ;  /* 0x000e001207007988 */ /* 0x000fe80008000406 */
[----:B------:R-:W-:Y:S04]  /*22850*/  STS.U16 [R7+UR6+0x1600], R2 ;  /* 0x0016000207007988 */ /* 0x000fe80008000406 */
[----:B------:R-:W-:Y:S04]  /*22860*/  STS.U16 [R7+UR6+0x1e00], R11 ;  /* 0x001e000b07007988 */ /* 0x000fe80008000406 */
[----:B------:R-:W-:Y:S04]  /*22870*/  STS.U16 [R7+UR6+0x2600], R10 ;  /* 0x0026000a07007988 */ /* 0x000fe80008000406 */
[----:B------:R-:W-:Y:S04]  /*22880*/  STS.U16 [R7+UR6+0x2e00], R14 ;  /* 0x002e000e07007988 */ /* 0x000fe80008000406 */
[----:B------:R-:W-:Y:S04]  /*22890*/  STS.U16 [R7+UR6+0x3600], R15 ;  /* 0x0036000f07007988 */ /* 0x000fe80008000406 */
[----:B0-----:R-:W2:Y:S04]  /*228a0*/  LDL.LU R21, [R1+0x1d4] ;  /* 0x0001d40001157983 */ /* 0x001ea80000300800 */
[----:B------:R-:W-:Y:S04]  /*228b0*/  STS.U16 [R7+UR6+0x3e00], R25 ;  /* 0x003e001907007988 */ /* 0x000fe80008000406 */
[----:B---3--:R0:W-:Y:S04]  /*228c0*/  STS.U16 [R7+UR6+0x4e00], R17 ;  /* 0x004e001107007988 */ /* 0x0081e80008000406 */
[----:B----4-:R1:W-:Y:S04]  /*228d0*/  STS.U16 [R7+UR6+0x5e00], R3 ;  /* 0x005e000307007988 */ /* 0x0103e80008000406 */
[----:B------:R3:W-:Y:S04]  /*228e0*/  STS.U16 [R7+UR6+0x6600], R4 ;  /* 0x0066000407007988 */ /* 0x0007e80008000406 */
[----:B------:R4:W-:Y:S04]  /*228f0*/  STS.U16 [R7+UR6+0x6e00], R5 ;  /* 0x006e000507007988 */ /* 0x0009e80008000406 */
[----:B0-----:R-:W2:Y:S04]  /*22900*/  LDL.LU R17, [R1+0x1b4] ;  /* 0x0001b40001117983 */ /* 0x001ea80000300800 */
[----:B-1----:R-:W2:Y:S04]  /*22910*/  LDL.LU R3, [R1+0x194] ;  /* 0x0001940001037983 */ /* 0x002ea80000300800 */
[----:B---3--:R-:W3:Y:S04]  /*22920*/  LDL.LU R4, [R1+0x16c] ;  /* 0x00016c0001047983 */ /* 0x008ee80000300800 */
[----:B----4-:R-:W4:Y:S04]  /*22930*/  LDL.LU R5, [R1+0x14c] ;  /* 0x00014c0001057983 */ /* 0x010f280000300800 */
        /* <DEDUP_REMOVED lines=14> */
[----:B------:R0:W-:Y:S04]  /*22a20*/  STS.U16 [R7+UR6+0x4600], R24 ;  /* 0x0046001807007988 */ /* 0x0001e80008000406 */
[----:B------:R-:W4:Y:S04]  /*22a30*/  LDL.LU R25, [R1+0x304] ;  /* 0x0003040001197983 */ /* 0x000f280000300800 */
[----:B------:R1:W-:Y:S04]  /*22a40*/  STS.U16 [R7+UR6+0x5600], R29 ;  /* 0x0056001d07007988 */ /* 0x0003e80008000406 */
[----:B------:R0:W-:Y:S04]  /*22a50*/  STS.U16 [R7+UR6+0x7600], R28 ;  /* 0x0076001c07007988 */ /* 0x0001e80008000406 */
[----:B------:R-:W-:Y:S04]  /*22a60*/  STS.U16 [R7+UR6+0x8600], R20 ;  /* 0x0086001407007988 */ /* 0x000fe80008000406 */
[----:B------:R-:W-:Y:S04]  /*22a70*/  STS.U16 [R7+UR6+0x8e00], R27 ;  /* 0x008e001b07007988 */ /* 0x000fe80008000406 */
[----:B0-----:R-:W4:Y:S04]  /*22a80*/  LDL.LU R24, [R1+0x27c] ;  /* 0x00027c0001187983 */ /* 0x001f280000300800 */
[----:B-1----:R-:W4:Y:S04]  /*22a90*/  LDL.LU R29, [R1+0x244] ;  /* 0x00024400011d7983 */ /* 0x002f280000300800 */
[----:B------:R-:W4:Y:S04]  /*22aa0*/  LDL.LU R28, [R1+0x214] ;  /* 0x00021400011c7983 */ /* 0x000f280000300800 */
[----:B------:R-:W-:Y:S04]  /*22ab0*/  STS.U16 [R7+UR6+0x9600], R26 ;  /* 0x0096001a07007988 */ /* 0x000fe80008000406 */
[----:B--2---:R0:W-:Y:S04]  /*22ac0*/  STS.U16 [R7+UR6+0x7e00], R21 ;  /* 0x007e001507007988 */ /* 0x0041e80008000406 */
[----:B0-----:R-:W2:Y:S04]  /*22ad0*/  LDL.LU R21, [R1+0x1f0] ;  /* 0x0001f00001157983 */ /* 0x001ea80000300800 */
[----:B------:R-:W2:Y:S04]  /*22ae0*/  LDL.LU R20, [R1+0x1d0] ;  /* 0x0001d00001147983 */ /* 0x000ea80000300800 */
[----:B------:R-:W2:Y:S04]  /*22af0*/  LDL.LU R27, [R1+0xf0] ;  /* 0x0000f000011b7983 */ /* 0x000ea80000300800 */
[----:B------:R-:W2:Y:S04]  /*22b00*/  LDL.LU R26, [R1+0x114] ;  /* 0x00011400011a7983 */ /* 0x000ea80000300800 */
[----:B------:R0:W-:Y:S04]  /*22b10*/  STS.U16 [R7+UR6+0x9e00], R17 ;  /* 0x009e001107007988 */ /* 0x0001e80008000406 */
[----:B------:R1:W-:Y:S04]  /*22b20*/  STS.U16 [R7+UR6+0xa600], R3 ;  /* 0x00a6000307007988 */ /* 0x0003e80008000406 */
[----:B---3--:R3:W-:Y:S04]  /*22b30*/  STS.U16 [R7+UR6+0xae00], R4 ;  /* 0x00ae000407007988 */ /* 0x0087e80008000406 */
[----:B----4-:R4:W-:Y:S04]  /*22b40*/  STS.U16 [R7+UR6+0xb600], R5 ;  /* 0x00b6000507007988 */ /* 0x0109e80008000406 */
[----:B0-----:R-:W2:Y:S04]  /*22b50*/  LDL.LU R17, [R1+0x1f0c] ;  /* 0x001f0c0001117983 */ /* 0x001ea80000300800 */
[----:B-1----:R-:W2:Y:S04]  /*22b60*/  LDL.LU R3, [R1+0x1f08] ;  /* 0x001f080001037983 */ /* 0x002ea80000300800 */
[----:B---3--:R-:W3:Y:S04]  /*22b70*/  LDL.LU R4, [R1+0x1f04] ;  /* 0x001f040001047983 */ /* 0x008ee80000300800 */
[----:B----4-:R-:W4:Y:S04]  /*22b80*/  LDL.LU R5, [R1+0x1f00] ;  /* 0x001f000001057983 */ /* 0x010f280000300800 */
[----:B------:R0:W-:Y:S02]  /*22b90*/  STS.U16 [R7+UR6+0xbe00], R12 ;  /* 0x00be000c07007988 */ /* 0x0001e40008000406 */
[----:B0-----:R-:W0:Y:S02]  /*22ba0*/  S2R R12, SR_TID.X ;  /* 0x00000000000c7919 */ /* 0x001e240000002100 */
[----:B------:R1:W-:Y:S04]  /*22bb0*/  STS.U16 [R7+UR6+0xde00], R16 ;  /* 0x00de001007007988 */ /* 0x0003e80008000406 */
[----:B------:R-:W-:Y:S04]  /*22bc0*/  STS.U16 [R7+UR6+0xd600], R6 ;  /* 0x00d6000607007988 */ /* 0x000fe80008000406 */
[----:B------:R-:W-:Y:S01]  /*22bd0*/  STS.U16 [R7+UR6+0xe600], R13 ;  /* 0x00e6000d07007988 */ /* 0x000fe20008000406 */
[----:B0-----:R-:W-:-:S04]  /*22be0*/  LOP3.LUT R12, R12, 0x7f, RZ, 0xc0, !PT ;  /* 0x0000007f0c0c7812 */ /* 0x001fc800078ec0ff */
[----:B------:R-:W-:-:S04]  /*22bf0*/  SHF.L.U32 R12, R12, 0x1, RZ ;  /* 0x000000010c0c7819 */ /* 0x000fc800000006ff */
[----:B-1----:R-:W-:Y:S01]  /*22c00*/  LOP3.LUT R16, R12, 0x70, RZ, 0x3c, !PT ;  /* 0x000000700c107812 */ /* 0x002fe200078e3cff */
[----:B--2---:R-:W-:Y:S04]  /*22c10*/  STS.U16 [R7+UR6+0xce00], R27 ;  /* 0x00ce001b07007988 */ /* 0x004fe80008000406 */
[----:B------:R-:W-:Y:S04]  /*22c20*/  STS.U16 [R7+UR6+0xc600], R26 ;  /* 0x00c6001a07007988 */ /* 0x000fe80008000406 */
[----:B------:R-:W-:Y:S04]  /*22c30*/  STS.U16 [R7+UR6+0xfe00], R3 ;  /* 0x00fe000307007988 */ /* 0x000fe80008000406 */
[----:B----4-:R-:W-:Y:S04]  /*22c40*/  STS.U16 [R7+UR6+0xee00], R5 ;  /* 0x00ee000507007988 */ /* 0x010fe80008000406 */
[----:B---3--:R-:W-:Y:S04]  /*22c50*/  STS.U16 [R7+UR6+0xf600], R4 ;  /* 0x00f6000407007988 */ /* 0x008fe80008000406 */
[----:B------:R0:W-:Y:S04]  /*22c60*/  STS.U16 [R16+UR6+0x3700], R11 ;  /* 0x0037000b10007988 */ /* 0x0001e80008000406 */
[----:B0-----:R-:W2:Y:S04]  /*22c70*/  LDL.LU R11, [R1+0x148] ;  /* 0x00014800010b7983 */ /* 0x001ea80000300800 */
[----:B--2---:R0:W-:Y:S04]  /*22c80*/  STL [R1+0x1ef4], R11 ;  /* 0x001ef40b01007387 */ /* 0x0041e80000100800 */
[----:B0-----:R-:W2:Y:S04]  /*22c90*/  LDL.LU R11, [R1+0x168] ;  /* 0x00016800010b7983 */ /* 0x001ea80000300800 */
[----:B--2---:R0:W-:Y:S04]  /*22ca0*/  STL [R1+0x1ef8], R11 ;  /* 0x001ef80b01007387 */ /* 0x0041e80000100800 */
[----:B0-----:R-:W2:Y:S04]  /*22cb0*/  LDL.LU R11, [R1+0x190] ;  /* 0x00019000010b7983 */ /* 0x001ea80000300800 */
[----:B------:R-:W-:Y:S04]  /*22cc0*/  STS.U16 [R16+UR6+0x3f00], R10 ;  /* 0x003f000a10007988 */ /* 0x000fe80008000406 */
[----:B------:R-:W-:Y:S04]  /*22cd0*/  STS.U16 [R16+UR6+0x4700], R14 ;  /* 0x0047000e10007988 */ /* 0x000fe80008000406 */
[----:B------:R-:W-:Y:S04]  /*22ce0*/  STS.U16 [R16+UR6+0x5700], R25 ;  /* 0x0057001910007988 */ /* 0x000fe80008000406 */
[----:B------:R-:W-:Y:S04]  /*22cf0*/  STS.U16 [R16+UR6+0x5f00], R24 ;  /* 0x005f001810007988 */ /* 0x000fe80008000406 */
[----:B--2---:R0:W-:Y:S04]  /*22d00*/  STL [R1+0x1efc], R11 ;  /* 0x001efc0b01007387 */ /* 0x0041e80000100800 */
[----:B0-----:R-:W2:Y:S04]  /*22d10*/  LDL.LU R11, [R1+0x1b0] ;  /* 0x0001b000010b7983 */ /* 0x001ea80000300800 */
[----:B------:R-:W3:Y:S04]  /*22d20*/  LDL.LU R10, [R1+0x130] ;  /* 0x00013000010a7983 */ /* 0x000ee80000300800 */
[----:B------:R-:W4:Y:S04]  /*22d30*/  LDL.LU R14, [R1+0x110] ;  /* 0x00011000010e7983 */ /* 0x000f280000300800 */
[----:B------:R-:W2:Y:S04]  /*22d40*/  LDL.LU R25, [R1+0xf4] ;  /* 0x0000f40001197983 */ /* 0x000ea80000300800 */
[----:B------:R-:W2:Y:S04]  /*22d50*/  LDL.LU R24, [R1+0xd4] ;  /* 0x0000d40001187983 */ /* 0x000ea80000300800 */
[----:B------:R-:W2:Y:S04]  /*22d60*/  LDL.LU R4, [R1+0x33c] ;  /* 0x00033c0001047983 */ /* 0x000ea80000300800 */
[----:B------:R-:W2:Y:S04]  /*22d70*/  LDL.LU R6, [R1+0x334] ;  /* 0x0003340001067983 */ /* 0x000ea80000300800 */
[----:B------:R-:W-:Y:S04]  /*22d80*/  STS.U16 [R16+UR6+0x700], R8 ;  /* 0x0007000810007988 */ /* 0x000fe80008000406 */
[----:B--2---:R0:W-:Y:S04]  /*22d90*/  STL [R1+0x1edc], R6 ;  /* 0x001edc0601007387 */ /* 0x0041e80000100800 */
[----:B0-----:R-:W2:Y:S04]  /*22da0*/  LDL.LU R6, [R1+0x338] ;  /* 0x0003380001067983 */ /* 0x001ea80000300800 */
[----:B------:R-:W2:Y:S04]  /*22db0*/  LDL.LU R8, [R1+0x324] ;  /* 0x0003240001087983 */ /* 0x000ea80000300800 */
[----:B--2---:R0:W-:Y:S04]  /*22dc0*/  STL [R1+0x1ed8], R8 ;  /* 0x001ed80801007387 */ /* 0x0041e80000100800 */
[----:B0-----:R-:W2:Y:S04]  /*22dd0*/  LDL.LU R8, [R1+0x32c] ;  /* 0x00032c0001087983 */ /* 0x001ea80000300800 */
        /* <DEDUP_REMOVED lines=15> */
[----:B--2---:R0:W-:Y:S04]  /*22ed0*/  STL [R1+0x1ed4], R13 ;  /* 0x001ed40d01007387 */ /* 0x0041e80000100800 */
        /* <DEDUP_REMOVED lines=21> */
[----:B--2---:R0:W-:Y:S04]  /*23030*/  STS.U16 [R16+UR6+0xa700], R11 ;  /* 0x00a7000b10007988 */ /* 0x0041e80008000406 */
[----:B0-----:R-:W2:Y:S04]  /*23040*/  LDL.LU R11, [R1+0x1ef8] ;  /* 0x001ef800010b7983 */ /* 0x001ea80000300800 */
[----:B--2---:R0:W-:Y:S04]  /*23050*/  STS.U16 [R16+UR6+0xaf00], R11 ;  /* 0x00af000b10007988 */ /* 0x0041e80008000406 */
[----:B0-----:R-:W2:Y:S04]  /*23060*/  LDL.LU R11, [R1+0x1ef4] ;  /* 0x001ef400010b7983 */ /* 0x001ea80000300800 */
[----:B---3--:R-:W-:Y:S04]  /*23070*/  STS.U16 [R16+UR6+0xbf00], R10 ;  /* 0x00bf000a10007988 */ /* 0x008fe80008000406 */
[----:B----4-:R-:W-:Y:S04]  /*23080*/  STS.U16 [R16+UR6+0xc700], R14 ;  /* 0x00c7000e10007988 */ /* 0x010fe80008000406 */
[----:B------:R-:W-:Y:S04]  /*23090*/  STS.U16 [R16+UR6+0xcf00], R25 ;  /* 0x00cf001910007988 */ /* 0x000fe80008000406 */
[----:B------:R-:W-:Y:S04]  /*230a0*/  STS.U16 [R16+UR6+0xd700], R24 ;  /* 0x00d7001810007988 */ /* 0x000fe80008000406 */
[----:B--2---:R0:W-:Y:S04]  /*230b0*/  STS.U16 [R16+UR6+0xb700], R11 ;  /* 0x00b7000b10007988 */ /* 0x0041e80008000406 */
[----:B0-----:R-:W2:Y:S04]  /*230c0*/  LDL.LU R11, [R1+0x1ef0] ;  /* 0x001ef000010b7983 */ /* 0x001ea80000300800 */
[----:B------:R-:W3:Y:S04]  /*230d0*/  LDL.LU R10, [R1+0x1eec] ;  /* 0x001eec00010a7983 */ /* 0x000ee80000300800 */
[----:B------:R-:W4:Y:S04]  /*230e0*/  LDL.LU R14, [R1+0x1ee8] ;  /* 0x001ee800010e7983 */ /* 0x000f280000300800 */
[----:B------:R-:W3:Y:S04]  /*230f0*/  LDL.LU R25, [R1+0x1ee4] ;  /* 0x001ee40001197983 */ /* 0x000ee80000300800 */
[----:B------:R-:W4:Y:S01]  /*23100*/  LDL.LU R24, [R1+0x1ee0] ;  /* 0x001ee00001187983 */ /* 0x000f220000300800 */
[----:B------:R-:W-:-:S03]  /*23110*/  F2FP.BF16.F32.PACK_AB R4, R6, R4 ;  /* 0x000000040604723e */ /* 0x000fc600000010ff */
[----:B--2---:R-:W-:Y:S04]  /*23120*/  STS.U16 [R16+UR6+0xff00], R11 ;  /* 0x00ff000b10007988 */ /* 0x004fe80008000406 */
[----:B---3--:R-:W-:Y:S04]  /*23130*/  STS.U16 [R16+UR6+0xe700], R25 ;  /* 0x00e7001910007988 */ /* 0x008fe80008000406 */
[----:B----4-:R0:W-:Y:S04]  /*23140*/  STS.U16 [R16+UR6+0xdf00], R24 ;  /* 0x00df001810007988 */ /* 0x0101e80008000406 */
[----:B------:R1:W-:Y:S04]  /*23150*/  STS.U16 [R16+UR6+0xef00], R14 ;  /* 0x00ef000e10007988 */ /* 0x0003e80008000406 */
[----:B------:R2:W-:Y:S04]  /*23160*/  STS.U16 [R16+UR6+0xf700], R10 ;  /* 0x00f7000a10007988 */ /* 0x0005e80008000406 */
[----:B0-----:R-:W3:Y:S04]  /*23170*/  LDL.LU R24, [R1+0x284] ;  /* 0x0002840001187983 */ /* 0x001ee80000300800 */
[----:B------:R-:W3:Y:S04]  /*23180*/  LDL.LU R25, [R1+0x278] ;  /* 0x0002780001197983 */ /* 0x000ee80000300800 */
[----:B-1----:R-:W4:Y:S04]  /*23190*/  LDL.LU R14, [R1+0x298] ;  /* 0x00029800010e7983 */ /* 0x002f280000300800 */
[----:B--2---:R-:W2:Y:S04]  /*231a0*/  LDL.LU R10, [R1+0x30c] ;  /* 0x00030c00010a7983 */ /* 0x004ea80000300800 */
[----:B------:R-:W2:Y:S04]  /*231b0*/  LDL.LU R11, [R1+0x2dc] ;  /* 0x0002dc00010b7983 */ /* 0x000ea80000300800 */
[----:B------:R-:W4:Y:S04]  /*231c0*/  LDL.LU R16, [R1+0x28c] ;  /* 0x00028c0001107983 */ /* 0x000f280000300800 */
[----:B------:R-:W2:Y:S02]  /*231d0*/  LDL.LU R6, [R1+0x1edc] ;  /* 0x001edc0001067983 */ /* 0x000ea40000300800 */
[----:B--2---:R-:W-:-:S02]  /*231e0*/  F2FP.BF16.F32.PACK_AB R6, R8, R6 ;  /* 0x000000060806723e */ /* 0x004fc400000010ff */
[----:B------:R-:W2:Y:S02]  /*231f0*/  LDL.LU R8, [R1+0x1ed8] ;  /* 0x001ed80001087983 */ /* 0x000ea40000300800 */
[----:B--2---:R-:W-:Y:S02]  /*23200*/  F2FP.BF16.F32.PACK_AB R8, R13, R8 ;  /* 0x000000080d08723e */ /* 0x004fe400000010ff */
[----:B------:R-:W2:Y:S01]  /*23210*/  LDL.LU R13, [R1+0x1ed4] ;  /* 0x001ed400010d7983 */ /* 0x000ea20000300800 */
[----:B------:R-:W-:Y:S02]  /*23220*/  F2FP.BF16.F32.PACK_AB R5, R22, R5 ;  /* 0x000000051605723e */ /* 0x000fe400000010ff */
[----:B--2---:R-:W-:Y:S02]  /*23230*/  F2FP.BF16.F32.PACK_AB R10, R13, R10 ;  /* 0x0000000a0d0a723e */ /* 0x004fe400000010ff */
[----:B------:R-:W2:Y:S04]  /*23240*/  LDL.LU R13, [R1+0x1ed0] ;  /* 0x001ed000010d7983 */ /* 0x000ea80000300800 */
[----:B------:R-:W2:Y:S01]  /*23250*/  LDL.LU R22, [R1+0x1ecc] ;  /* 0x001ecc0001167983 */ /* 0x000ea20000300800 */
[----:B------:R-:W-:-:S02]  /*23260*/  F2FP.BF16.F32.PACK_AB R7, R0, R7 ;  /* 0x000000070007723e */ /* 0x000fc400000010ff */
[----:B------:R-:W-:Y:S01]  /*23270*/  F2FP.BF16.F32.PACK_AB R12, R3, R12 ;  /* 0x0000000c030c723e */ /* 0x000fe200000010ff */
[----:B------:R-:W3:Y:S01]  /*23280*/  LDL.LU R0, [R1+0x1ec8] ;  /* 0x001ec80001007983 */ /* 0x000ee20000300800 */
[----:B------:R-:W-:-:S03]  /*23290*/  F2FP.BF16.F32.PACK_AB R9, R20, R9 ;  /* 0x000000091409723e */ /* 0x000fc600000010ff */
[----:B------:R-:W3:Y:S01]  /*232a0*/  LDL.LU R20, [R1+0x1ec4] ;  /* 0x001ec40001147983 */ /* 0x000ee20000300800 */
[----:B------:R-:W-:-:S03]  /*232b0*/  F2FP.BF16.F32.PACK_AB R11, R21, R11 ;  /* 0x0000000b150b723e */ /* 0x000fc600000010ff */
[----:B------:R-:W3:Y:S01]  /*232c0*/  LDL.LU R21, [R1+0x1ec0] ;  /* 0x001ec00001157983 */ /* 0x000ee20000300800 */
[----:B--2---:R-:W-:Y:S02]  /*232d0*/  LOP3.LUT R3, R22, R13, RZ, 0x3c, !PT ;  /* 0x0000000d16037212 */ /* 0x004fe400078e3cff */
[----:B------:R-:W-:Y:S02]  /*232e0*/  F2FP.BF16.F32.PACK_AB R13, R19, R17 ;  /* 0x00000011130d723e */ /* 0x000fe400000010ff */
[----:B------:R-:W-:Y:S02]  /*232f0*/  F2FP.BF16.F32.PACK_AB R19, R29, R28 ;  /* 0x0000001c1d13723e */ /* 0x000fe400000010ff */
[----:B------:R-:W2:Y:S01]  /*23300*/  LDL R29, [R1+0x2a4] ;  /* 0x0002a400011d7983 */ /* 0x000ea20000100800 */
[----:B------:R-:W-:Y:S02]  /*23310*/  IADD3 R3, PT, PT, R3, UR6, RZ ;  /* 0x0000000603037c10 */ /* 0x000fe4000fffe0ff */
[----:B----4-:R-:W-:-:S02]  /*23320*/  F2FP.BF16.F32.PACK_AB R14, R16, R14 ;  /* 0x0000000e100e723e */ /* 0x010fc400000010ff */
[----:B------:R-:W-:Y:S02]  /*23330*/  F2FP.BF16.F32.PACK_AB R15, R26, R15 ;  /* 0x0000000f1a0f723e */ /* 0x000fe400000010ff */
[----:B---3--:R-:W-:Y:S02]  /*23340*/  F2FP.BF16.F32.PACK_AB R16, R25, R24 ;  /* 0x000000181910723e */ /* 0x008fe400000010ff */
[----:B------:R-:W-:Y:S02]  /*23350*/  F2FP.BF16.F32.PACK_AB R18, R23, R18 ;  /* 0x000000121712723e */ /* 0x000fe400000010ff */
[----:B------:R-:W-:Y:S02]  /*23360*/  F2FP.BF16.F32.PACK_AB R17, R27, R2 ;  /* 0x000000021b11723e */ /* 0x000fe400000010ff */
[----:B------:R-:W-:Y:S01]  /*23370*/  LOP3.LUT R0, R22, 0x10, R0, 0x78, !PT ;  /* 0x0000001016007812 */ /* 0x000fe200078e7800 */
[----:B------:R-:W-:Y:S04]  /*23380*/  STSM.16.M88.4 [R3+0x14000], R4 ;  /* 0x0140000403007844 */ /* 0x000fe80000000200 */
[----:B------:R-:W3:Y:S04]  /*23390*/  LDL R28, [R1+0x2b0] ;  /* 0x0002b000011c7983 */ /* 0x000ee80000100800 */
[----:B------:R-:W-:Y:S04]  /*233a0*/  STSM.16.M88.4 [R3+0x14080], R8 ;  /* 0x0140800803007844 */ /* 0x000fe80000000200 */
[----:B------:R-:W-:Y:S04]  /*233b0*/  STSM.16.M88.4 [R3+0x15000], R12 ;  /* 0x0150000c03007844 */ /* 0x000fe80000000200 */
[----:B------:R0:W-:Y:S01]  /*233c0*/  STSM.16.M88.4 [R3+0x15080], R16 ;  /* 0x0150801003007844 */ /* 0x0001e20000000200 */
[----:B------:R-:W-:Y:S06]  /*233d0*/  BAR.SYNC.DEFER_BLOCKING 0x0 ;  /* 0x0000000000007b1d */ /* 0x000fec0000010000 */
[----:B------:R-:W1:Y:S04]  /*233e0*/  LDSM.16.M88.4 R8, [R0+UR6+0x14000] ;  /* 0x014000060008783b */ /* 0x000e680008000200 */
[----:B--2---:R-:W-:Y:S04]  /*233f0*/  STL [R1+0x1e84], R29 ;  /* 0x001e841d01007387 */ /* 0x004fe80000100800 */
[----:B------:R-:W-:Y:S04]  /*23400*/  STL [R1+0x2a0], R0 ;  /* 0x0002a00001007387 */ /* 0x000fe80000100800 */
[----:B0-----:R-:W2:Y:S04]  /*23410*/  LDL R18, [R1+0x220] ;  /* 0x0002200001127983 */ /* 0x001ea80000100800 */
[----:B------:R-:W4:Y:S04]  /*23420*/  LDL.LU R12, [R1+0x370] ;  /* 0x00037000010c7983 */ /* 0x000f280000300800 */
[----:B------:R-:W3:Y:S04]  /*23430*/  LDL.LU R13, [R1+0x374] ;  /* 0x00037400010d7983 */ /* 0x000ee80000300800 */
[----:B------:R-:W3:Y:S04]  /*23440*/  LDL.LU R14, [R1+0x378] ;  /* 0x00037800010e7983 */ /* 0x000ee80000300800 */
[----:B------:R-:W3:Y:S04]  /*23450*/  LDL.LU R3, [R1+0x37c] ;  /* 0x00037c0001037983 */ /* 0x000ee80000300800 */
[----:B------:R-:W3:Y:S04]  /*23460*/  LDL.LU R4, [R1+0x380] ;  /* 0x0003800001047983 */ /* 0x000ee80000300800 */
[----:B------:R-:W3:Y:S04]  /*23470*/  LDL.LU R5, [R1+0x384] ;  /* 0x0003840001057983 */ /* 0x000ee80000300800 */
[----:B------:R-:W3:Y:S04]  /*23480*/  LDL.LU R6, [R1+0x388] ;  /* 0x0003880001067983 */ /* 0x000ee80000300800 */
[----:B-1----:R-:W-:Y:S04]  /*23490*/  STL.64 [R1+0x1eb8], R10 ;  /* 0x001eb80a01007387 */ /* 0x002fe80000100a00 */
[----:B------:R-:W-:Y:S04]  /*234a0*/  STL.64 [R1+0x1eb0], R8 ;  /* 0x001eb00801007387 */ /* 0x000fe80000100a00 */
[----:B--2---:R-:W0:Y:S04]  /*234b0*/  LDSM.16.M88.4 R8, [R18+UR6+0x2000] ;  /* 0x002000061208783b */ /* 0x004e280008000200 */
[----:B------:R-:W1:Y:S04]  /*234c0*/  LDSM.16.M88.4 R24, [R18+UR6] ;  /* 0x000000061218783b */ /* 0x000e680008000200 */
[----:B0-----:R-:W-:Y:S01]  /*234d0*/  STL.64 [R1+0x40], R8 ;  /* 0x0000400801007387 */ /* 0x001fe20000100a00 */
[----:B------:R-:W-:-:S03]  /*234e0*/  MOV R7, R8 ;  /* 0x0000000800077202 */ /* 0x000fc60000000f00 */
[----:B------:R-:W-:Y:S01]  /*234f0*/  STL.64 [R1+0x48], R10 ;  /* 0x0000480a01007387 */ /* 0x000fe20000100a00 */
[----:B------:R-:W-:-:S03]  /*23500*/  IMAD.MOV.U32 R0, RZ, RZ, R9 ;  /* 0x000000ffff007224 */ /* 0x000fc600078e0009 */
[----:B------:R-:W0:Y:S04]  /*23510*/  LDSM.16.M88.4 R8, [R18+UR6+0x4000] ;  /* 0x004000061208783b */ /* 0x000e280008000200 */
[----:B-1----:R-:W-:Y:S04]  /*23520*/  STL.64 [R1+0x10], R24 ;  /* 0x0000101801007387 */ /* 0x002fe80000100a00 */
[----:B------:R-:W-:Y:S04]  /*23530*/  STL.64 [R1+0x18], R26 ;  /* 0x0000181a01007387 */ /* 0x000fe80000100a00 */
[----:B0-----:R-:W-:Y:S04]  /*23540*/  STL.64 [R1+0x80], R8 ;  /* 0x0000800801007387 */ /* 0x001fe80000100a00 */
[----:B------:R-:W-:Y:S04]  /*23550*/  STL.64 [R1+0x88], R10 ;  /* 0x0000880a01007387 */ /* 0x000fe80000100a00 */
[----:B------:R-:W0:Y:S04]  /*23560*/  LDSM.16.M88.4 R8, [R18+UR6+0x6000] ;  /* 0x006000061208783b */ /* 0x000e280008000200 */
[----:B0-----:R-:W-:Y:S01]  /*23570*/  STL.64 [R1+0x70], R8 ;  /* 0x0000700801007387 */ /* 0x001fe20000100a00 */
[----:B------:R-:W-:-:S03]  /*23580*/  MOV R29, R8 ;  /* 0x00000008001d7202 */ /* 0x000fc60000000f00 */
[----:B------:R-:W-:Y:S01]  /*23590*/  STL.64 [R1+0x78], R10 ;  /* 0x0000780a01007387 */ /* 0x000fe20000100a00 */
[----:B------:R-:W-:-:S03]  /*235a0*/  MOV R2, R9 ;  /* 0x0000000900027202 */ /* 0x000fc60000000f00 */
[----:B------:R-:W0:Y:S01]  /*235b0*/  LDSM.16.M88.4 R8, [R18+UR6+0x8000] ;  /* 0x008000061208783b */ /* 0x000e220008000200 */
[----:B---3--:R-:W-:-:S03]  /*235c0*/  FMUL R15, R21, R3 ;  /* 0x00000003150f7220 */ /* 0x008fc60000400000 */
[----:B------:R-:W2:Y:S04]  /*235d0*/  LDL.LU R3, [R1+0x38c] ;  /* 0x00038c0001037983 */ /* 0x000ea80000300800 */
[----:B0-----:R-:W-:Y:S04]  /*235e0*/  STL.64 [R1+0x60], R8 ;  /* 0x0000600801007387 */ /* 0x001fe80000100a00 */
[----:B------:R-:W-:Y:S04]  /*235f0*/  STL.64 [R1+0x68], R10 ;  /* 0x0000680a01007387 */ /* 0x000fe80000100a00 */
[----:B------:R-:W0:Y:S04]  /*23600*/  LDSM.16.M88.4 R8, [R18+UR6+0xa000] ;  /* 0x00a000061208783b */ /* 0x000e280008000200 */
[----:B0-----:R-:W-:Y:S04]  /*23610*/  STL.64 [R1+0x50], R8 ;  /* 0x0000500801007387 */ /* 0x001fe80000100a00 */
[----:B------:R0:W-:Y:S04]  /*23620*/  STL.64 [R1+0x58], R10 ;  /* 0x0000580a01007387 */ /* 0x0001e80000100a00 */
[----:B0-----:R-:W3:Y:S04]  /*23630*/  LDL.LU.64 R10, [R1+0x1eb8] ;  /* 0x001eb800010a7983 */ /* 0x001ee80000300a00 */
[----:B------:R-:W3:Y:S01]  /*23640*/  LDL.LU.64 R8, [R1+0x1eb0] ;  /* 0x001eb00001087983 */ /* 0x000ee20000300a00 */
[C---:B----4-:R-:W-:Y:S01]  /*23650*/  FMUL R12, R20.reuse, R12 ;  /* 0x0000000c140c7220 */ /* 0x050fe20000400000 */
[----:B------:R-:W-:Y:S01]  /*23660*/  FMUL R13, R20, R13 ;  /* 0x0000000d140d7220 */ /* 0x000fe20000400000 */
[----:B------:R-:W-:-:S07]  /*23670*/  FMUL R14, R21, R14 ;  /* 0x0000000e150e7220 */ /* 0x000fce0000400000 */
[----:B---3--:R-:W-:Y:S01]  /*23680*/  HMMA.16816.F32.BF16 R24, R8, R24, R12 ;  /* 0x000000180818723c */ /* 0x008fe2000004180c */
[----:B------:R-:W3:Y:S04]  /*23690*/  LDL.LU R15, [R1+0x3a0] ;  /* 0x0003a000010f7983 */ /* 0x000ee80000300800 */
[----:B------:R-:W4:Y:S04]  /*236a0*/  LDL.LU R23, [R1+0x3a4] ;  /* 0x0003a40001177983 */ /* 0x000f280000300800 */
[----:B------:R-:W3:Y:S04]  /*236b0*/  LDL.LU R19, [R1+0x3a8] ;  /* 0x0003a80001137983 */ /* 0x000ee80000300800 */
[----:B------:R-:W-:Y:S01]  /*236c0*/  STL.64 [R1+0x1ea8], R10 ;  /* 0x001ea80a01007387 */ /* 0x000fe20000100a00 */
[----:B------:R-:W-:-:S03]  /*236d0*/  IMAD.MOV.U32 R14, RZ, RZ, R0 ;  /* 0x000000ffff0e7224 */ /* 0x000fc600078e0000 */
[----:B------:R-:W-:Y:S04]  /*236e0*/  STL.64 [R1+0x1ea0], R8 ;  /* 0x001ea00801007387 */ /* 0x000fe80000100a00 */
[----:B------:R-:W3:Y:S04]  /*236f0*/  LDL.LU R0, [R1+0x3ac] ;  /* 0x0003ac0001007983 */ /* 0x000ee80000300800 */
[----:B------:R-:W3:Y:S01]  /*23700*/  LDL.LU R22, [R1+0x58c] ;  /* 0x00058c0001167983 */ /* 0x000ee20000300800 */
[----:B------:R-:W-:Y:S01]  /*23710*/  MOV R13, R7 ;  /* 0x00000007000d7202 */ /* 0x000fe20000000f00 */
[----:B--2---:R-:W-:-:S02]  /*23720*/  FMUL R7, R21, R3 ;  /* 0x0000000315077220 */ /* 0x004fc40000400000 */
[----:B------:R-:W0:Y:S04]  /*23730*/  LDSM.16.M88.4 R8, [R18+UR6+0xc000] ;  /* 0x00c000061208783b */ /* 0x000e280008000200 */
[----:B------:R-:W-:Y:S04]  /*23740*/  STL [R1+0x1dfc], R24 ;  /* 0x001dfc1801007387 */ /* 0x000fe80000100800 */
[----:B------:R-:W-:Y:S04]  /*23750*/  STL [R1+0x1df8], R25 ;  /* 0x001df81901007387 */ /* 0x000fe80000100800 */
[----:B------:R-:W-:Y:S04]  /*23760*/  STL [R1+0x1df4], R26 ;  /* 0x001df41a01007387 */ /* 0x000fe80000100800 */
[----:B------:R1:W-:Y:S04]  /*23770*/  STL [R1+0x1df0], R27 ;  /* 0x001df01b01007387 */ /* 0x0003e80000100800 */
[----:B-1----:R-:W2:Y:S04]  /*23780*/  LDL.LU R27, [R1+0x3b0] ;  /* 0x0003b000011b7983 */ /* 0x002ea80000300800 */
[----:B------:R-:W2:Y:S04]  /*23790*/  LDL.LU R17, [R1+0x3b4] ;  /* 0x0003b40001117983 */ /* 0x000ea80000300800 */
[----:B------:R-:W2:Y:S04]  /*237a0*/  LDL.LU R16, [R1+0x3b8] ;  /* 0x0003b80001107983 */ /* 0x000ea80000300800 */
[----:B------:R-:W2:Y:S04]  /*237b0*/  LDL.LU R3, [R1+0x588] ;  /* 0x0005880001037983 */ /* 0x000ea80000300800 */
[----:B------:R-:W2:Y:S04]  /*237c0*/  LDL R26, [R1+0x2a0] ;  /* 0x0002a000011a7983 */ /* 0x000ea80000100800 */
[----:B--2---:R-:W-:Y:S04]  /*237d0*/  STL [R1+0x1e88], R26 ;  /* 0x001e881a01007387 */ /* 0x004fe80000100800 */
[----:B------:R-:W2:Y:S01]  /*237e0*/  LDL.64 R24, [R1+0x80] ;  /* 0x0000800001187983 */ /* 0x000ea20000100a00 */
[C---:B------:R-:W-:Y:S01]  /*237f0*/  FMUL R4, R20.reuse, R4 ;  /* 0x0000000414047220 */ /* 0x040fe20000400000 */
[----:B------:R-:W-:-:S02]  /*23800*/  FMUL R5, R20, R5 ;  /* 0x0000000514057220 */ /* 0x000fc40000400000 */
[----:B--2---:R-:W-:Y:S04]  /*23810*/  STL.64 [R1+0x1e90], R24 ;  /* 0x001e901801007387 */ /* 0x004fe80000100a00 */
[----:B------:R-:W-:Y:S04]  /*23820*/  STL [R1+0x1e98], R27 ;  /* 0x001e981b01007387 */ /* 0x000fe80000100800 */
[----:B0-----:R-:W-:Y:S04]  /*23830*/  STL.64 [R1+0x30], R8 ;  /* 0x0000300801007387 */ /* 0x001fe80000100a00 */
[----:B------:R0:W-:Y:S04]  /*23840*/  STL.64 [R1+0x38], R10 ;  /* 0x0000380a01007387 */ /* 0x0001e80000100a00 */
[----:B0-----:R-:W2:Y:S04]  /*23850*/  LDL.LU.64 R10, [R1+0x1ea8] ;  /* 0x001ea800010a7983 */ /* 0x001ea80000300a00 */
[----:B------:R-:W2:Y:S04]  /*23860*/  LDL.LU.64 R8, [R1+0x1ea0] ;  /* 0x001ea00001087983 */ /* 0x000ea80000300a00 */
[----:B------:R-:W2:Y:S01]  /*23870*/  LDL.LU R27, [R1+0x1e98] ;  /* 0x001e9800011b7983 */ /* 0x000ea20000300800 */
[----:B------:R-:W-:Y:S01]  /*23880*/  FMUL R6, R21, R6 ;  /* 0x0000000615067220 */ /* 0x000fe20000400000 */
[----:B------:R-:W-:-:S02]  /*23890*/  MOV R24, R13 ;  /* 0x0000000d00187202 */ /* 0x000fc40000000f00 */
[----:B------:R-:W-:Y:S01]  /*238a0*/  MOV R25, R14 ;  /* 0x0000000e00197202 */ /* 0x000fe20000000f00 */
[C---:B----4-:R-:W-:Y:S01]  /*238b0*/  FMUL R13, R20.reuse, R23 ;  /* 0x00000017140d7220 */ /* 0x050fe20000400000 */
[----:B---3--:R-:W-:Y:S01]  /*238c0*/  FMUL R12, R20, R15 ;  /* 0x0000000f140c7220 */ /* 0x008fe20000400000 */
[C---:B------:R-:W-:Y:S01]  /*238d0*/  FMUL R15, R21.reuse, R0 ;  /* 0x00000000150f7220 */ /* 0x040fe20000400000 */
[----:B------:R-:W-:-:S03]  /*238e0*/  FMUL R14, R21, R19 ;  /* 0x00000013150e7220 */ /* 0x000fc60000400000 */
[----:B--2---:R-:W-:-:S15]  /*238f0*/  HMMA.16816.F32.BF16 R4, R8, R24, R4 ;  /* 0x000000180804723c */ /* 0x004fde0000041804 */
[----:B------:R-:W-:-:S04]  /*23900*/  NOP ;  /* 0x0000000000007918 */ /* 0x000fc80000000000 */
[----:B------:R0:W-:Y:S02]  /*23910*/  STL.64 [R1+0x100], R4 ;  /* 0x0001000401007387 */ /* 0x0001e40000100a00 */
[----:B0-----:R-:W-:Y:S02]  /*23920*/  FMUL R4, R20, R27 ;  /* 0x0000001b14047220 */ /* 0x001fe40000400000 */
[----:B------:R-:W0:Y:S01]  /*23930*/  LDSM.16.M88.4 R24, [R18+UR6+0xe000] ;  /* 0x00e000061218783b */ /* 0x000e220008000200 */
[----:B------:R-:W-:-:S03]  /*23940*/  MOV R23, R7 ;  /* 0x0000000700177202 */ /* 0x000fc60000000f00 */
[----:B------:R-:W-:Y:S04]  /*23950*/  STL [R1+0x108], R6 ;  /* 0x0001080601007387 */ /* 0x000fe80000100800 */
[----:B------:R-:W-:Y:S04]  /*23960*/  STL [R1+0x1e04], R23 ;  /* 0x001e041701007387 */ /* 0x000fe80000100800 */
[----:B------:R-:W2:Y:S04]  /*23970*/  LDL.LU R0, [R1+0x3bc] ;  /* 0x0003bc0001007983 */ /* 0x000ea80000300800 */
[----:B------:R-:W3:Y:S04]  /*23980*/  LDL.LU R19, [R1+0x3cc] ;  /* 0x0003cc0001137983 */ /* 0x000ee80000300800 */
[----:B0-----:R0:W-:Y:S04]  /*23990*/  STL.64 [R1+0x20], R24 ;  /* 0x0000201801007387 */ /* 0x0011e80000100a00 */
[----:B------:R1:W-:Y:S04]  /*239a0*/  STL.64 [R1+0x28], R26 ;  /* 0x0000281a01007387 */ /* 0x0003e80000100a00 */
[----:B0-----:R-:W4:Y:S01]  /*239b0*/  LDL.LU.64 R24, [R1+0x1e90] ;  /* 0x001e900001187983 */ /* 0x001f220000300a00 */
[----:B------:R-:W-:Y:S01]  /*239c0*/  FMUL R6, R21, R16 ;  /* 0x0000001015067220 */ /* 0x000fe20000400000 */
[----:B------:R-:W-:-:S02]  /*239d0*/  FMUL R5, R20, R17 ;  /* 0x0000001114057220 */ /* 0x000fc40000400000 */
[----:B------:R-:W2:Y:S04]  /*239e0*/  LDL.LU R16, [R1+0x3c0] ;  /* 0x0003c00001107983 */ /* 0x000ea80000300800 */
[----:B------:R-:W2:Y:S04]  /*239f0*/  LDL.LU R17, [R1+0x3c4] ;  /* 0x0003c40001117983 */ /* 0x000ea80000300800 */
[----:B------:R-:W2:Y:S04]  /*23a00*/  LDL.LU R18, [R1+0x3c8] ;  /* 0x0003c80001127983 */ /* 0x000ea80000300800 */
[----:B-1----:R-:W2:Y:S01]  /*23a10*/  LDL.LU R26, [R1+0x1e88] ;  /* 0x001e8800011a7983 */ /* 0x002ea20000300800 */
[----:B----4-:R-:W-:Y:S01]  /*23a20*/  HMMA.16816.F32.BF16 R12, R8, R24, R12 ;  /* 0x00000018080c723c */ /* 0x010fe2000004180c */
[----:B------:R-:W-:-:S15]  /*23a30*/  IMAD.MOV.U32 R23, RZ, RZ, R25 ;  /* 0x000000ffff177224 */ /* 0x000fde00078e0019 */
[----:B------:R-:W-:-:S03]  /*23a40*/  NOP ;  /* 0x0000000000007918 */ /* 0x000fc60000000000 */
[----:B------:R-:W-:Y:S01]  /*23a50*/  MOV R27, R12 ;  /* 0x0000000c001b7202 */ /* 0x000fe20000000f00 */
[----:B------:R-:W-:Y:S04]  /*23a60*/  STL [R1+0xf4], R13 ;  /* 0x0000f40d01007387 */ /* 0x000fe80000100800 */
[----:B------:R-:W-:Y:S04]  /*23a70*/  STL.64 [R1+0xf8], R14 ;  /* 0x0000f80e01007387 */ /* 0x000fe80000100a00 */
[----:B------:R-:W-:Y:S04]  /*23a80*/  STL [R1+0x1e00], R27 ;  /* 0x001e001b01007387 */ /* 0x000fe80000100800 */
[----:B------:R-:W4:Y:S04]  /*23a90*/  LDL.64 R24, [R1+0x60] ;  /* 0x0000600001187983 */ /* 0x000f280000100a00 */
[----:B--2---:R-:W-:Y:S01]  /*23aa0*/  STL [R1+0x1e80], R26 ;  /* 0x001e801a01007387 */ /* 0x004fe20000100800 */
[----:B------:R-:W-:-:S03]  /*23ab0*/  FMUL R7, R21, R0 ;  /* 0x0000000015077220 */ /* 0x000fc60000400000 */
[----:B----4-:R0:W-:Y:S02]  /*23ac0*/  STL.64 [R1+0x1e78], R24 ;  /* 0x001e781801007387 */ /* 0x0101e40000100a00 */
[----:B0-----:R-:W-:Y:S02]  /*23ad0*/  MOV R24, R29 ;  /* 0x0000001d00187202 */ /* 0x001fe40000000f00 */
[----:B------:R-:W-:Y:S01]  /*23ae0*/  MOV R25, R2 ;  /* 0x0000000200197202 */ /* 0x000fe20000000f00 */
[----:B------:R-:W2:Y:S04]  /*23af0*/  LDL.LU R29, [R1+0x1e84] ;  /* 0x001e8400011d7983 */ /* 0x000ea80000300800 */
[----:B------:R-:W4:Y:S04]  /*23b00*/  LDL.LU R12, [R1+0x3d0] ;  /* 0x0003d000010c7983 */ /* 0x000f280000300800 */
[----:B------:R-:W2:Y:S04]  /*23b10*/  LDL.LU R2, [R1+0x3d4] ;  /* 0x0003d40001027983 */ /* 0x000ea80000300800 */
[----:B------:R-:W2:Y:S04]  /*23b20*/  LDL.LU R0, [R1+0x3d8] ;  /* 0x0003d80001007983 */ /* 0x000ea80000300800 */
[----:B------:R-:W-:Y:S04]  /*23b30*/  STL [R1+0x1588], R28 ;  /* 0x0015881c01007387 */ /* 0x000fe80000100800 */
[----:B------:R-:W2:Y:S01]  /*23b40*/  LDL.LU R26, [R1+0x1e80] ;  /* 0x001e8000011a7983 */ /* 0x000ea20000300800 */
[----:B------:R-:W-:Y:S03]  /*23b50*/  HMMA.16816.F32.BF16 R4, R8, R24, R4 ;  /* 0x000000180804723c */ /* 0x000fe60000041804 */
[----:B------:R-:W4:-:S15]  /*23b60*/  LDL.LU.64 R24, [R1+0x1e78] ;  /* 0x001e780001187983 */ /* 0x000f1e0000300a00 */
[----:B------:R-:W-:Y:S01]  /*23b70*/  NOP ;  /* 0x0000000000007918 */ /* 0x000fe20000000000 */
[----:B------:R-:W-:Y:S04]  /*23b80*/  STL.64 [R1+0xe0], R4 ;  /* 0x0000e00401007387 */ /* 0x000fe80000100a00 */
[----:B------:R-:W-:Y:S01]  /*23b90*/  STL.64 [R1+0xe8], R6 ;  /* 0x0000e80601007387 */ /* 0x000fe20000100a00 */
[C---:B------:R-:W-:Y:S01]  /*23ba0*/  FMUL R16, R20.reuse, R16 ;  /* 0x0000001014107220 */ /* 0x040fe20000400000 */
[C---:B------:R-:W-:Y:S01]  /*23bb0*/  FMUL R17, R20.reuse, R17 ;  /* 0x0000001114117220 */ /* 0x040fe20000400000 */
[C---:B------:R-:W-:Y:S01]  /*23bc0*/  FMUL R18, R21.reuse, R18 ;  /* 0x0000001215127220 */ /* 0x040fe20000400000 */
[C---:B---3--:R-:W-:Y:S01]  /*23bd0*/  FMUL R19, R21.reuse, R19 ;  /* 0x0000001315137220 */ /* 0x048fe20000400000 */
[----:B--2---:R0:W1:Y:S06]  /*23be0*/  LDSM.16.M88.4 R4, [R26+UR6+0x15000] ;  /* 0x015000061a04783b */ /* 0x00406c0008000200 */
[----:B----4-:R-:W-:Y:S01]  /*23bf0*/  HMMA.16816.F32.BF16 R16, R8, R24, R16 ;  /* 0x000000180810723c */ /* 0x010fe20000041810 */
[----:B------:R-:W-:Y:S01]  /*23c00*/  STL [R1+0x1654], R29 ;  /* 0x0016541d01007387 */ /* 0x000fe20000100800 */
[----:B------:R-:W-:Y:S01]  /*23c10*/  FMUL R14, R21, R0 ;  /* 0x00000000150e7220 */ /* 0x000fe20000400000 */
[----:B------:R-:W-:-:S15]  /*23c20*/  FMUL R13, R20, R2 ;  /* 0x00000002140d7220 */ /* 0x000fde0000400000 */
[----:B------:R-:W-:Y:S01]  /*23c30*/  NOP ;  /* 0x0000000000007918 */ /* 0x000fe20000000000 */
[----:B------:R-:W-:Y:S02]  /*23c40*/  MOV R27, R16 ;  /* 0x00000010001b7202 */ /* 0x000fe40000000f00 */
[----:B------:R-:W-:Y:S01]  /*23c50*/  MOV R24, R17 ;  /* 0x0000001100187202 */ /* 0x000fe20000000f00 */
[----:B0-----:R-:W-:Y:S01]  /*23c60*/  IMAD.MOV.U32 R26, RZ, RZ, R19 ;  /* 0x000000ffff1a7224 */ /* 0x001fe200078e0013 */
[----:B-1----:R-:W-:Y:S04]  /*23c70*/  STL.64 [R1+0x1e60], R6 ;  /* 0x001e600601007387 */ /* 0x002fe80000100a00 */
[----:B------:R0:W-:Y:S04]  /*23c80*/  STL.64 [R1+0x1e58], R4 ;  /* 0x001e580401007387 */ /* 0x0001e80000100a00 */
[----:B0-----:R-:W2:Y:S04]  /*23c90*/  LDL.LU.64 R4, [R1+0x20] ;  /* 0x0000200001047983 */ /* 0x001ea80000300a00 */
[----:B------:R-:W3:Y:S04]  /*23ca0*/  LDL.LU R0, [R1+0x3dc] ;  /* 0x0003dc0001007983 */ /* 0x000ee80000300800 */
[----:B------:R-:W4:Y:S04]  /*23cb0*/  LDL.LU R16, [R1+0x3e0] ;  /* 0x0003e00001107983 */ /* 0x000f280000300800 */
[----:B------:R-:W2:Y:S04]  /*23cc0*/  LDL.LU R17, [R1+0x3e4] ;  /* 0x0003e40001117983 */ /* 0x000ea80000300800 */
[----:B------:R-:W2:Y:S04]  /*23cd0*/  LDL.LU R2, [R1+0x3e8] ;  /* 0x0003e80001027983 */ /* 0x000ea80000300800 */
[----:B------:R-:W2:Y:S04]  /*23ce0*/  LDL.LU R19, [R1+0x3ec] ;  /* 0x0003ec0001137983 */ /* 0x000ea80000300800 */
[----:B------:R-:W2:Y:S04]  /*23cf0*/  LDL.LU R7, [R1+0x3f8] ;  /* 0x0003f80001077983 */ /* 0x000ea80000300800 */
[----:B------:R-:W2:Y:S01]  /*23d00*/  LDL.LU R6, [R1+0x3fc] ;  /* 0x0003fc0001067983 */ /* 0x000ea20000300800 */
[----:B------:R-:W-:Y:S01]  /*23d10*/  FADD R22, -R29, R22 ;  /* 0x000000161d167221 */ /* 0x000fe20000000100 */
[----:B------:R-:W-:Y:S01]  /*23d20*/  IMAD.MOV.U32 R29, RZ, RZ, R25 ;  /* 0x000000ffff1d7224 */ /* 0x000fe200078e0019 */
[----:B------:R-:W-:Y:S01]  /*23d30*/  MOV R25, R18 ;  /* 0x0000001200197202 */ /* 0x000fe20000000f00 */
[----:B--2---:R-:W-:Y:S04]  /*23d40*/  STL.64 [R1+0x1e70], R6 ;  /* 0x001e700601007387 */ /* 0x004fe80000100a00 */
[----:B------:R0:W-:Y:S04]  /*23d50*/  STL.64 [R1+0x1e68], R4 ;  /* 0x001e680401007387 */ /* 0x0001e80000100a00 */
[----:B0-----:R-:W2:Y:S04]  /*23d60*/  LDL R4, [R1+0x50] ;  /* 0x0000500001047983 */ /* 0x001ea80000100800 */
[----:B------:R-:W2:Y:S04]  /*23d70*/  LDL R5, [R1+0x54] ;  /* 0x0000540001057983 */ /* 0x000ea80000100800 */
[----:B------:R0:W-:Y:S04]  /*23d80*/  STL.64 [R1+0x1e10], R26 ;  /* 0x001e101a01007387 */ /* 0x0001e80000100a00 */
[----:B0-----:R-:W2:Y:S04]  /*23d90*/  LDL.LU R26, [R1+0x3f0] ;  /* 0x0003f000011a7983 */ /* 0x001ea80000300800 */
[----:B------:R-:W2:Y:S04]  /*23da0*/  LDL.LU R27, [R1+0x3f4] ;  /* 0x0003f400011b7983 */ /* 0x000ea80000300800 */
[----:B------:R0:W-:Y:S04]  /*23db0*/  STL.64 [R1+0x1e08], R24 ;  /* 0x001e081801007387 */ /* 0x0001e80000100a00 */
[----:B0-----:R-:W2:Y:S04]  /*23dc0*/  LDL.LU R24, [R1+0x30] ;  /* 0x0000300001187983 */ /* 0x001ea80000300800 */
[----:B------:R-:W2:Y:S01]  /*23dd0*/  LDL.LU R25, [R1+0x34] ;  /* 0x0000340001197983 */ /* 0x000ea20000300800 */
[C---:B------:R-:W-:Y:S01]  /*23de0*/  FMUL R12, R20.reuse, R12 ;  /* 0x0000000c140c7220 */ /* 0x040fe20000400000 */
[C---:B---3--:R-:W-:Y:S01]  /*23df0*/  FMUL R15, R21.reuse, R0 ;  /* 0x00000000150f7220 */ /* 0x048fe20000400000 */
[C---:B----4-:R-:W-:Y:S01]  /*23e00*/  FMUL R16, R20.reuse, R16 ;  /* 0x0000001014107220 */ /* 0x050fe20000400000 */
[C---:B------:R-:W-:Y:S01]  /*23e10*/  FMUL R17, R20.reuse, R17 ;  /* 0x0000001114117220 */ /* 0x040fe20000400000 */
[C---:B------:R-:W-:Y:S01]  /*23e20*/  FMUL R18, R21.reuse, R2 ;  /* 0x0000000215127220 */ /* 0x040fe20000400000 */
[C---:B------:R-:W-:Y:S01]  /*23e30*/  FMUL R19, R21.reuse, R19 ;  /* 0x0000001315137220 */ /* 0x040fe20000400000 */
[----:B------:R-:W3:Y:S02]  /*23e40*/  LDL.LU.64 R6, [R1+0x1e70] ;  /* 0x001e700001067983 */ /* 0x000ee40000300a00 */
[C---:B--2---:R-:W-:Y:S02]  /*23e50*/  HMMA.16816.F32.BF16 R12, R8.reuse, R4, R12 ;  /* 0x00000004080c723c */ /* 0x044fe4000004180c */
[----:B------:R-:W2:Y:S06]  /*23e60*/  LDL.LU.64 R4, [R1+0x1e68] ;  /* 0x001e680001047983 */ /* 0x000eac0000300a00 */
[----:B------:R-:W-:Y:S11]  /*23e70*/  HMMA.16816.F32.BF16 R16, R8, R24, R16 ;  /* 0x000000180810723c */ /* 0x000ff60000041810 */
[----:B------:R-:W-:Y:S04]  /*23e80*/  STL.64 [R1+0xc0], R12 ;  /* 0x0000c00c01007387 */ /* 0x000fe80000100a00 */
[----:B------:R-:W-:Y:S04]  /*23e90*/  STL [R1+0xc8], R14 ;  /* 0x0000c80e01007387 */ /* 0x000fe80000100800 */
[----:B------:R0:W-:Y:S04]  /*23ea0*/  STL.64 [R1+0x130], R16 ;  /* 0x0001301001007387 */ /* 0x0001e80000100a00 */
[----:B------:R-:W-:Y:S04]  /*23eb0*/  STL.64 [R1+0x138], R18 ;  /* 0x0001381201007387 */ /* 0x000fe80000100a00 */
[----:B0-----:R-:W4:Y:S04]  /*23ec0*/  LDL.LU R16, [R1+0x70] ;  /* 0x0000700001107983 */ /* 0x001f280000300800 */
[----:B------:R-:W4:Y:S01]  /*23ed0*/  LDL.LU R17, [R1+0x74] ;  /* 0x0000740001117983 */ /* 0x000f220000300800 */
[----:B------:R-:W-:Y:S01]  /*23ee0*/  MOV R2, R15 ;  /* 0x0000000f00027202 */ /* 0x000fe20000000f00 */
[C---:B------:R-:W-:Y:S01]  /*23ef0*/  FMUL R12, R20.reuse, R26 ;  /* 0x0000001a140c7220 */ /* 0x040fe20000400000 */
[----:B------:R-:W-:Y:S01]  /*23f00*/  FMUL R13, R20, R27 ;  /* 0x0000001b140d7220 */ /* 0x000fe20000400000 */
[C---:B---3--:R-:W-:Y:S01]  /*23f10*/  FMUL R14, R21.reuse, R7 ;  /* 0x00000007150e7220 */ /* 0x048fe20000400000 */
[----:B------:R-:W-:Y:S01]  /*23f20*/  FMUL R15, R21, R6 ;  /* 0x00000006150f7220 */ /* 0x000fe20000400000 */
[----:B------:R-:W-:-:S04]  /*23f30*/  FADD R3, -R28, R3 ;  /* 0x000000031c037221 */ /* 0x000fc80000000100 */
[----:B------:R-:W-:-:S04]  /*23f40*/  FMUL R3, R3, 1.4426950216293334961 ;  /* 0x3fb8aa3b03037820 */ /* 0x000fc80000400000 */
[----:B------:R0:W-:Y:S02]  /*23f50*/  MUFU.EX2 R0, R3 ;  /* 0x0000000300007308 */ /* 0x0001e40000000800 */
[----:B0-----:R-:W-:-:S06]  /*23f60*/  FMUL R3, R22, 1.4426950216293334961 ;  /* 0x3fb8aa3b16037820 */ /* 0x001fcc0000400000 */
[----:B------:R0:W1:Y:S01]  /*23f70*/  MUFU.EX2 R28, R3 ;  /* 0x00000003001c7308 */ /* 0x0000620000000800 */
[----:B--2---:R-:W-:Y:S01]  /*23f80*/  HMMA.16816.F32.BF16 R8, R8, R4, R12 ;  /* 0x000000040808723c */ /* 0x004fe2000004180c */
[----:B------:R-:W-:Y:S01]  /*23f90*/  IMAD.MOV.U32 R22, RZ, RZ, R5 ;  /* 0x000000ffff167224 */ /* 0x000fe200078e0005 */
[----:B----4-:R2:W-:Y:S04]  /*23fa0*/  STL.64 [R1+0x1e30], R16 ;  /* 0x001e301001007387 */ /* 0x0105e80000100a00 */
[----:B--2---:R-:W2:Y:S04]  /*23fb0*/  LDL.LU R16, [R1+0x80] ;  /* 0x0000800001107983 */ /* 0x004ea80000300800 */
[----:B------:R-:W3:Y:S09]  /*23fc0*/  LDL R27, [R1+0x2a0] ;  /* 0x0002a000011b7983 */ /* 0x000ef20000100800 */
[----:B------:R4:W-:Y:S01]  /*23fd0*/  STL.64 [R1+0xb0], R8 ;  /* 0x0000b00801007387 */ /* 0x0009e20000100a00 */
[----:B------:R-:W-:-:S03]  /*23fe0*/  MOV R17, R23 ;  /* 0x0000001700117202 */ /* 0x000fc60000000f00 */
[----:B------:R0:W-:Y:S01]  /*23ff0*/  STL.64 [R1+0xb8], R10 ;  /* 0x0000b80a01007387 */ /* 0x0001e20000100a00 */
[----:B------:R-:W-:-:S03]  /*24000*/  MOV R23, R4 ;  /* 0x0000000400177202 */ /* 0x000fc60000000f00 */
[----:B------:R-:W2:Y:S04]  /*24010*/  LDL.LU.64 R6, [R1+0x1e60] ;  /* 0x001e600001067983 */ /* 0x000ea80000300a00 */
[----:B------:R-:W2:Y:S04]  /*24020*/  LDL.LU.64 R4, [R1+0x1e58] ;  /* 0x001e580001047983 */ /* 0x000ea80000300a00 */
[----:B----4-:R-:W4:Y:S04]  /*24030*/  LDL.LU R8, [R1+0x400] ;  /* 0x0004000001087983 */ /* 0x010f280000300800 */
[----:B------:R-:W2:Y:S04]  /*24040*/  LDL.LU R9, [R1+0x404] ;  /* 0x0004040001097983 */ /* 0x000ea80000300800 */
[----:B0-----:R-:W2:Y:S04]  /*24050*/  LDL.LU R10, [R1+0x408] ;  /* 0x00040800010a7983 */ /* 0x001ea80000300800 */
[----:B------:R-:W1:Y:S04]  /*24060*/  LDL.LU R3, [R1+0x40c] ;  /* 0x00040c0001037983 */ /* 0x000e680000300800 */
[----:B------:R-:W3:Y:S04]  /*24070*/  LDL.LU R26, [R1+0x420] ;  /* 0x00042000011a7983 */ /* 0x000ee80000300800 */
[----:B---3--:R-:W-:Y:S04]  /*24080*/  STL.64 [R1+0x1e40], R26 ;  /* 0x001e401a01007387 */ /* 0x008fe80000100a00 */
[----:B------:R0:W-:Y:S04]  /*24090*/  STL.64 [R1+0x1e38], R24 ;  /* 0x001e381801007387 */ /* 0x0001e80000100a00 */
[----:B0-----:R-:W3:Y:S04]  /*240a0*/  LDL.LU R24, [R1+0x40] ;  /* 0x0000400001187983 */ /* 0x001ee80000300800 */
[----:B------:R-:W3:Y:S04]  /*240b0*/  LDL.LU R25, [R1+0x44] ;  /* 0x0000440001197983 */ /* 0x000ee80000300800 */
[----:B------:R-:W3:Y:S04]  /*240c0*/  LDL.LU R27, [R1+0x410] ;  /* 0x00041000011b7983 */ /* 0x000ee80000300800 */
[----:B------:R-:W3:Y:S01]  /*240d0*/  LDL.LU R26, [R1+0x414] ;  /* 0x00041400011a7983 */ /* 0x000ee20000300800 */
[----:B-1----:R-:W-:Y:S01]  /*240e0*/  FMUL R11, R28, R3 ;  /* 0x000000031c0b7220 */ /* 0x002fe20000400000 */
[C---:B----4-:R-:W-:Y:S01]  /*240f0*/  FMUL R8, R0.reuse, R8 ;  /* 0x0000000800087220 */ /* 0x050fe20000400000 */
[----:B--2---:R-:W-:Y:S01]  /*24100*/  FMUL R9, R0, R9 ;  /* 0x0000000900097220 */ /* 0x004fe20000400000 */
[----:B------:R-:W-:Y:S01]  /*24110*/  FMUL R10, R28, R10 ;  /* 0x0000000a1c0a7220 */ /* 0x000fe20000400000 */
[----:B---3--:R-:W-:Y:S04]  /*24120*/  STL.64 [R1+0x1e50], R26 ;  /* 0x001e501a01007387 */ /* 0x008fe80000100a00 */
[----:B------:R0:W-:Y:S04]  /*24130*/  STL.64 [R1+0x1e48], R24 ;  /* 0x001e481801007387 */ /* 0x0001e80000100a00 */
[----:B0-----:R-:W2:Y:S04]  /*24140*/  LDL.LU R24, [R1+0x10] ;  /* 0x0000100001187983 */ /* 0x001ea80000300800 */
[----:B------:R-:W2:Y:S04]  /*24150*/  LDL.LU R25, [R1+0x14] ;  /* 0x0000140001197983 */ /* 0x000ea80000300800 */
[----:B------:R-:W3:Y:S04]  /*24160*/  LDL.LU R21, [R1+0x418] ;  /* 0x0004180001157983 */ /* 0x000ee80000300800 */
[----:B------:R-:W4:Y:S04]  /*24170*/  LDL.LU R20, [R1+0x41c] ;  /* 0x00041c0001147983 */ /* 0x000f280000300800 */
[----:B------:R-:W3:Y:S04]  /*24180*/  LDL.LU R19, [R1+0x424] ;  /* 0x0004240001137983 */ /* 0x000ee80000300800 */
[----:B------:R-:W3:Y:S04]  /*24190*/  LDL.LU R18, [R1+0x428] ;  /* 0x0004280001127983 */ /* 0x000ee80000300800 */
[----:B------:R-:W3:Y:S04]  /*241a0*/  LDL.LU R15, [R1+0x42c] ;  /* 0x00042c00010f7983 */ /* 0x000ee80000300800 */
[----:B------:R-:W-:Y:S04]  /*241b0*/  STL.64 [R1+0x1e28], R22 ;  /* 0x001e281601007387 */ /* 0x000fe80000100a00 */
[----:B------:R-:W3:Y:S04]  /*241c0*/  LDL.LU R14, [R1+0x430] ;  /* 0x00043000010e7983 */ /* 0x000ee80000300800 */
[----:B------:R-:W3:Y:S04]  /*241d0*/  LDL.LU R13, [R1+0x434] ;  /* 0x00043400010d7983 */ /* 0x000ee80000300800 */
[----:B------:R-:W3:Y:S04]  /*241e0*/  LDL.LU R12, [R1+0x438] ;  /* 0x00043800010c7983 */ /* 0x000ee80000300800 */
[----:B------:R-:W3:Y:S04]  /*241f0*/  LDL.LU R3, [R1+0x43c] ;  /* 0x00043c0001037983 */ /* 0x000ee80000300800 */
[----:B------:R-:W3:Y:S01]  /*24200*/  LDL.LU.64 R26, [R1+0x1e50] ;  /* 0x001e5000011a7983 */ /* 0x000ee20000300a00 */
[----:B--2---:R-:W-:Y:S03]  /*24210*/  HMMA.16816.F32.BF16 R8, R4, R24, R8 ;  /* 0x000000180408723c */ /* 0x004fe60000041808 */
[----:B------:R-:W2:-:S15]  /*24220*/  LDL.LU.64 R24, [R1+0x1e48] ;  /* 0x001e480001187983 */ /* 0x000e9e0000300a00 */
[----:B------:R-:W-:Y:S01]  /*24230*/  NOP ;  /* 0x0000000000007918 */ /* 0x000fe20000000000 */
[----:B------:R3:W-:Y:S04]  /*24240*/  STL.64 [R1+0xa0], R8 ;  /* 0x0000a00801007387 */ /* 0x0007e80000100a00 */
[----:B------:R4:W-:Y:S01]  /*24250*/  STL.64 [R1+0xa8], R10 ;  /* 0x0000a80a01007387 */ /* 0x0009e20000100a00 */
[----:B---3--:R-:W-:Y:S01]  /*24260*/  FMUL R8, R0, R27 ;  /* 0x0000001b00087220 */ /* 0x008fe20000400000 */
[----:B----4-:R-:W-:Y:S01]  /*24270*/  FMUL R11, R28, R20 ;  /* 0x000000141c0b7220 */ /* 0x010fe20000400000 */
[----:B------:R-:W-:Y:S01]  /*24280*/  FMUL R9, R0, R26 ;  /* 0x0000001a00097220 */ /* 0x000fe20000400000 */
[----:B------:R-:W3:Y:S04]  /*24290*/  LDL.LU R20, [R1+0x60] ;  /* 0x0000600001147983 */ /* 0x000ee80000300800 */
[----:B------:R-:W4:Y:S01]  /*242a0*/  LDL.LU.64 R26, [R1+0x1e40] ;  /* 0x001e4000011a7983 */ /* 0x000f220000300a00 */
[----:B------:R-:W-:-:S07]  /*242b0*/  FMUL R10, R28, R21 ;  /* 0x000000151c0a7220 */ /* 0x000fce0000400000 */
[----:B--2---:R-:W-:Y:S01]  /*242c0*/  HMMA.16816.F32.BF16 R8, R4, R24, R8 ;  /* 0x000000180408723c */ /* 0x004fe20000041808 */
[----:B------:R-:W2:-:S15]  /*242d0*/  LDL.LU.64 R24, [R1+0x1e38] ;  /* 0x001e380001187983 */ /* 0x000e9e0000300a00 */
[----:B------:R-:W-:-:S03]  /*242e0*/  NOP ;  /* 0x0000000000007918 */ /* 0x000fc60000000000 */
[----:B------:R0:W-:Y:S04]  /*242f0*/  STL.64 [R1+0x90], R8 ;  /* 0x0000900801007387 */ /* 0x0001e80000100a00 */
[----:B------:R1:W-:Y:S01]  /*24300*/  STL.64 [R1+0x98], R10 ;  /* 0x0000980a01007387 */ /* 0x0003e20000100a00 */
[----:B0-----:R-:W-:Y:S01]  /*24310*/  FMUL R9, R0, R19 ;  /* 0x0000001300097220 */ /* 0x001fe20000400000 */
[C---:B-1----:R-:W-:Y:S01]  /*24320*/  FMUL R10, R28.reuse, R18 ;  /* 0x000000121c0a7220 */ /* 0x042fe20000400000 */
[----:B------:R-:W-:Y:S01]  /*24330*/  FMUL R11, R28, R15 ;  /* 0x0000000f1c0b7220 */ /* 0x000fe20000400000 */
[----:B----4-:R-:W-:-:S07]  /*24340*/  FMUL R8, R0, R26 ;  /* 0x0000001a00087220 */ /* 0x010fce0000400000 */
[----:B------:R-:W-:Y:S01]  /*24350*/  HMMA.16816.F32.BF16 R8, R4, R16, R8 ;  /* 0x000000100408723c */ /* 0x000fe20000041808 */
[----:B------:R-:W4:Y:S01]  /*24360*/  LDL.LU.64 R16, [R1+0x1e30] ;  /* 0x001e300001107983 */ /* 0x000f220000300a00 */
[----:B------:R-:W-:-:S15]  /*24370*/  MOV R21, R29 ;  /* 0x0000001d00157202 */ /* 0x000fde0000000f00 */
[----:B------:R-:W-:Y:S02]  /*24380*/  NOP ;  /* 0x0000000000007918 */ /* 0x000fe40000000000 */
[----:B------:R0:W-:Y:S04]  /*24390*/  STL.64 [R1+0x190], R8 ;  /* 0x0001900801007387 */ /* 0x0001e80000100a00 */
[----:B------:R1:W-:Y:S01]  /*243a0*/  STL.64 [R1+0x198], R10 ;  /* 0x0001980a01007387 */ /* 0x0003e20000100a00 */
[C---:B0-----:R-:W-:Y:S01]  /*243b0*/  FMUL R8, R0.reuse, R14 ;  /* 0x0000000e00087220 */ /* 0x041fe20000400000 */
[----:B------:R-:W-:Y:S01]  /*243c0*/  FMUL R9, R0, R13 ;  /* 0x0000000d00097220 */ /* 0x000fe20000400000 */
[C---:B-1----:R-:W-:Y:S01]  /*243d0*/  FMUL R10, R28.reuse, R12 ;  /* 0x0000000c1c0a7220 */ /* 0x042fe20000400000 */
[----:B------:R-:W-:Y:S01]  /*243e0*/  FMUL R11, R28, R3 ;  /* 0x000000031c0b7220 */ /* 0x000fe20000400000 */
[----:B------:R-:W2:Y:S04]  /*243f0*/  LDL.LU R12, [R1+0x440] ;  /* 0x00044000010c7983 */ /* 0x000ea80000300800 */
[----:B------:R-:W3:Y:S04]  /*24400*/  LDL.LU R13, [R1+0x444] ;  /* 0x00044400010d7983 */ /* 0x000ee80000300800 */
[----:B------:R-:W3:Y:S04]  /*24410*/  LDL.LU R14, [R1+0x448] ;  /* 0x00044800010e7983 */ /* 0x000ee80000300800 */
[----:B------:R-:W3:Y:S04]  /*24420*/  LDL.LU R29, [R1+0x220] ;  /* 0x00022000011d7983 */ /* 0x000ee80000300800 */
[----:B------:R-:W3:Y:S01]  /*24430*/  LDL.LU R3, [R1+0x44c] ;  /* 0x00044c0001037983 */ /* 0x000ee20000300800 */
[----:B----4-:R-:W-:Y:S01]  /*24440*/  HMMA.16816.F32.BF16 R8, R4, R16, R8 ;  /* 0x000000100408723c */ /* 0x010fe20000041808 */
[----:B------:R-:W-:-:S15]  /*24450*/  LOP3.LUT R16, R27, 0x20, RZ, 0x3c, !PT ;  /* 0x000000201b107812 */ /* 0x000fde00078e3cff */
[----:B------:R-:W-:-:S03]  /*24460*/  NOP ;  /* 0x0000000000007918 */ /* 0x000fc60000000000 */
[----:B------:R-:W-:Y:S04]  /*24470*/  STL.64 [R1+0x180], R8 ;  /* 0x0001800801007387 */ /* 0x000fe80000100a00 */
[----:B------:R-:W-:Y:S04]  /*24480*/  STL.64 [R1+0x188], R10 ;  /* 0x0001880a01007387 */ /* 0x000fe80000100a00 */
[----:B------:R-:W4:Y:S04]  /*24490*/  LDL.LU R27, [R1+0x460] ;  /* 0x00046000011b7983 */ /* 0x000f280000300800 */
[----:B------:R-:W4:Y:S04]  /*244a0*/  LDL.LU R26, [R1+0x464] ;  /* 0x00046400011a7983 */ /* 0x000f280000300800 */
[----:B------:R-:W-:Y:S01]  /*244b0*/  LDSM.16.M88.4 R8, [R16+UR6+0x14000] ;  /* 0x014000061008783b */ /* 0x000fe20008000200 */
[C---:B--2---:R-:W-:Y:S01]  /*244c0*/  FMUL R12, R0.reuse, R12 ;  /* 0x0000000c000c7220 */ /* 0x044fe20000400000 */
[----:B---3--:R-:W-:Y:S01]  /*244d0*/  FMUL R13, R0, R13 ;  /* 0x0000000d000d7220 */ /* 0x008fe20000400000 */
[C---:B------:R-:W-:Y:S01]  /*244e0*/  FMUL R14, R28.reuse, R14 ;  /* 0x0000000e1c0e7220 */ /* 0x040fe20000400000 */
[----:B------:R-:W-:-:S07]  /*244f0*/  FMUL R15, R28, R3 ;  /* 0x000000031c0f7220 */ /* 0x000fce0000400000 */
[----:B------:R-:W-:Y:S01]  /*24500*/  HMMA.16816.F32.BF16 R12, R4, R20, R12 ;  /* 0x00000014040c723c */ /* 0x000fe2000004180c */
[----:B----4-:R-:W-:Y:S04]  /*24510*/  STL.64 [R1+0x1e20], R26 ;  /* 0x001e201a01007387 */ /* 0x010fe80000100a00 */
[----:B------:R0:W-:Y:S04]  /*24520*/  STL.64 [R1+0x1e18], R24 ;  /* 0x001e181801007387 */ /* 0x0001e80000100a00 */
[----:B0-----:R-:W2:Y:S04]  /*24530*/  LDL.LU R24, [R1+0x50] ;  /* 0x0000500001187983 */ /* 0x001ea80000300800 */
[----:B------:R-:W2:Y:S04]  /*24540*/  LDL.LU R25, [R1+0x54] ;  /* 0x0000540001197983 */ /* 0x000ea80000300800 */
[----:B------:R-:W3:Y:S04]  /*24550*/  LDL.LU R27, [R1+0x458] ;  /* 0x00045800011b7983 */ /* 0x000ee80000300800 */
[----:B------:R-:W4:Y:S04]  /*24560*/  LDL.LU R26, [R1+0x45c] ;  /* 0x00045c00011a7983 */ /* 0x000f280000300800 */
[----:B------:R-:W2:Y:S04]  /*24570*/  LDL.LU R19, [R1+0x468] ;  /* 0x0004680001137983 */ /* 0x000ea80000300800 */
[----:B------:R-:W2:Y:S04]  /*24580*/  LDL.LU R18, [R1+0x46c] ;  /* 0x00046c0001127983 */ /* 0x000ea80000300800 */
[----:B------:R-:W2:Y:S04]  /*24590*/  LDL.LU R17, [R1+0x470] ;  /* 0x0004700001117983 */ /* 0x000ea80000300800 */
[----:B------:R-:W-:Y:S04]  /*245a0*/  STL [R1+0x2bc], R16 ;  /* 0x0002bc1001007387 */ /* 0x000fe80000100800 */
[----:B------:R-:W2:Y:S04]  /*245b0*/  LDL.LU.64 R22, [R1+0x1e28] ;  /* 0x001e280001167983 */ /* 0x000ea80000300a00 */
[----:B------:R-:W-:Y:S04]  /*245c0*/  STL.64 [R1+0x170], R12 ;  /* 0x0001700c01007387 */ /* 0x000fe80000100a00 */
[----:B------:R0:W-:Y:S04]  /*245d0*/  STL.64 [R1+0x178], R14 ;  /* 0x0001780e01007387 */ /* 0x0001e80000100a00 */
[----:B0-----:R-:W2:Y:S04]  /*245e0*/  LDL.LU R14, [R1+0x450] ;  /* 0x00045000010e7983 */ /* 0x001ea80000300800 */
[----:B------:R-:W3:Y:S04]  /*245f0*/  LDL.LU R15, [R1+0x454] ;  /* 0x00045400010f7983 */ /* 0x000ee80000300800 */
[----:B------:R-:W4:Y:S04]  /*24600*/  LDL.LU R21, [R1+0x474] ;  /* 0x0004740001157983 */ /* 0x000f280000300800 */
[----:B------:R-:W4:Y:S04]  /*24610*/  LDL.LU R20, [R1+0x478] ;  /* 0x0004780001147983 */ /* 0x000f280000300800 */
[----:B------:R-:W4:Y:S01]  /*24620*/  LDL.LU R3, [R1+0x47c] ;  /* 0x00047c0001037983 */ /* 0x000f220000300800 */
[C---:B--2---:R-:W-:Y:S01]  /*24630*/  FMUL R12, R0.reuse, R14 ;  /* 0x0000000e000c7220 */ /* 0x044fe20000400000 */
[----:B---3--:R-:W-:Y:S01]  /*24640*/  FMUL R13, R0, R15 ;  /* 0x0000000f000d7220 */ /* 0x008fe20000400000 */
[C---:B------:R-:W-:Y:S01]  /*24650*/  FMUL R14, R28.reuse, R27 ;  /* 0x0000001b1c0e7220 */ /* 0x040fe20000400000 */
[----:B----4-:R-:W-:-:S02]  /*24660*/  FMUL R15, R28, R26 ;  /* 0x0000001a1c0f7220 */ /* 0x010fc40000400000 */
[----:B------:R-:W2:Y:S05]  /*24670*/  LDL.LU.64 R26, [R1+0x1e20] ;  /* 0x001e2000011a7983 */ /* 0x000eaa0000300a00 */
[----:B------:R-:W-:Y:S01]  /*24680*/  HMMA.16816.F32.BF16 R12, R4, R24, R12 ;  /* 0x00000018040c723c */ /* 0x000fe2000004180c */
[----:B------:R-:W3:-:S15]  /*24690*/  LDL.LU.64 R24, [R1+0x1e18] ;  /* 0x001e180001187983 */ /* 0x000ede0000300a00 */
[----:B------:R-:W-:-:S03]  /*246a0*/  NOP ;  /* 0x0000000000007918 */ /* 0x000fc60000000000 */
[----:B------:R-:W-:Y:S04]  /*246b0*/  STL.64 [R1+0x160], R12 ;  /* 0x0001600c01007387 */ /* 0x000fe80000100a00 */
[----:B------:R0:W-:Y:S02]  /*246c0*/  STL.64 [R1+0x168], R14 ;  /* 0x0001680e01007387 */ /* 0x0001e40000100a00 */
[C---:B0-----:R-:W-:Y:S01]  /*246d0*/  FMUL R14, R28.reuse, R19 ;  /* 0x000000131c0e7220 */ /* 0x041fe20000400000 */
[----:B------:R-:W-:Y:S01]  /*246e0*/  FMUL R15, R28, R18 ;  /* 0x000000121c0f7220 */ /* 0x000fe20000400000 */
[C---:B--2---:R-:W-:Y:S01]  /*246f0*/  FMUL R12, R0.reuse, R27 ;  /* 0x0000001b000c7220 */ /* 0x044fe20000400000 */
[----:B------:R-:W-:Y:S02]  /*24700*/  FMUL R13, R0, R26 ;  /* 0x0000001a000d7220 */ /* 0x000fe40000400000 */
[----:B------:R-:W2:Y:S05]  /*24710*/  LDL.LU.64 R26, [R1+0x1e10] ;  /* 0x001e1000011a7983 */ /* 0x000eaa0000300a00 */
[----:B---3--:R-:W-:Y:S01]  /*24720*/  HMMA.16816.F32.BF16 R12, R4, R24, R12 ;  /* 0x00000018040c723c */ /* 0x008fe2000004180c */
[----:B------:R-:W3:-:S15]  /*24730*/  LDL.LU.64 R24, [R1+0x1e08] ;  /* 0x001e080001187983 */ /* 0x000ede0000300a00 */
[----:B------:R-:W-:-:S03]  /*24740*/  NOP ;  /* 0x0000000000007918 */ /* 0x000fc60000000000 */
[----:B------:R0:W-:Y:S02]  /*24750*/  STL.64 [R1+0x150], R12 ;  /* 0x0001500c01007387 */ /* 0x0001e40000100a00 */
[C---:B0-----:R-:W-:Y:S02]  /*24760*/  FMUL R12, R0.reuse, R17 ;  /* 0x00000011000c7220 */ /* 0x041fe40000400000 */
[----:B------:R-:W0:Y:S04]  /*24770*/  LDSM.16.M88.4 R16, [R16+UR6+0x15000] ;  /* 0x015000061010783b */ /* 0x000e280008000200 */
[----:B------:R1:W-:Y:S01]  /*24780*/  STL.64 [R1+0x158], R14 ;  /* 0x0001580e01007387 */ /* 0x0003e20000100a00 */
[----:B------:R-:W-:Y:S01]  /*24790*/  FMUL R13, R0, R21 ;  /* 0x00000015000d7220 */ /* 0x000fe20000400000 */
[----:B-1----:R-:W-:-:S02]  /*247a0*/  FMUL R14, R28, R20 ;  /* 0x000000141c0e7220 */ /* 0x002fc40000400000 */
[----:B0-----:R-:W-:Y:S04]  /*247b0*/  STL.64 [R1+0x1d90], R18 ;  /* 0x001d901201007387 */ /* 0x001fe80000100a00 */
[----:B------:R0:W-:Y:S02]  /*247c0*/  STL.64 [R1+0x1d88], R16 ;  /* 0x001d881001007387 */ /* 0x0001e40000100a00 */
[----:B0-----:R-:W-:Y:S02]  /*247d0*/  MOV R16, R23 ;  /* 0x0000001700107202 */ /* 0x001fe40000000f00 */
[----:B------:R-:W4:Y:S04]  /*247e0*/  LDL.LU R23, [R1+0x1e04] ;  /* 0x001e040001177983 */ /* 0x000f280000300800 */
[----:B------:R-:W-:Y:S04]  /*247f0*/  STL [R1+0x1658], R0 ;  /* 0x0016580001007387 */ /* 0x000fe80000100800 */
[----:B------:R-:W2:Y:S01]  /*24800*/  LDL.LU R20, [R1+0x100] ;  /* 0x0001000001147983 */ /* 0x000ea20000300800 */
[----:B------:R-:W-:-:S03]  /*24810*/  MOV R17, R22 ;  /* 0x0000001600117202 */ /* 0x000fc60000000f00 */
[----:B------:R-:W2:Y:S04]  /*24820*/  LDL.LU R21, [R1+0x104] ;  /* 0x0001040001157983 */ /* 0x000ea80000300800 */
[----:B------:R-:W4:Y:S01]  /*24830*/  LDL.LU R22, [R1+0x108] ;  /* 0x0001080001167983 */ /* 0x000f220000300800 */
[----:B------:R-:W-:-:S07]  /*24840*/  FMUL R15, R28, R3 ;  /* 0x000000031c0f7220 */ /* 0x000fce0000400000 */
[----:B------:R-:W-:Y:S01]  /*24850*/  HMMA.16816.F32.BF16 R12, R4, R16, R12 ;  /* 0x00000010040c723c */ /* 0x000fe2000004180c */
[----:B----4-:R0:W-:Y:S04]  /*24860*/  STL.64 [R1+0x1de8], R22 ;  /* 0x001de81601007387 */ /* 0x0101e80000100a00 */
[----:B--2---:R-:W-:Y:S04]  /*24870*/  STL.64 [R1+0x1de0], R20 ;  /* 0x001de01401007387 */ /* 0x004fe80000100a00 */
[----:B0-----:R-:W2:Y:S04]  /*24880*/  LDL.LU.64 R22, [R1+0x18] ;  /* 0x0000180001167983 */ /* 0x001ea80000300a00 */
[----:B------:R-:W-:Y:S04]  /*24890*/  STL [R1+0x165c], R28 ;  /* 0x00165c1c01007387 */ /* 0x000fe80000100800 */
[----:B------:R-:W4:Y:S01]  /*248a0*/  LDL.LU.64 R6, [R1+0x58] ;  /* 0x0000580001067983 */ /* 0x000f220000300a00 */
[----:B------:R-:W-:Y:S01]  /*248b0*/  IMAD.MOV.U32 R4, RZ, RZ, R27 ;  /* 0x000000ffff047224 */ /* 0x000fe200078e001b */
[----:B---3--:R-:W-:-:S02]  /*248c0*/  MOV R5, R24 ;  /* 0x0000001800057202 */ /* 0x008fc40000000f00 */
[----:B----4-:R0:W-:Y:S04]  /*248d0*/  STL.64 [R1+0x1dc0], R6 ;  /* 0x001dc00601007387 */ /* 0x0101e80000100a00 */
[----:B------:R-:W-:Y:S04]  /*248e0*/  STL.64 [R1], R12 ;  /* 0x0000000c01007387 */ /* 0x000fe80000100a00 */
[----:B------:R-:W-:Y:S04]  /*248f0*/  STL.64 [R1+0x8], R14 ;  /* 0x0000080e01007387 */ /* 0x000fe80000100a00 */
[----:B------:R-:W3:Y:S04]  /*24900*/  LDL.LU R27, [R1+0x1e00] ;  /* 0x001e0000011b7983 */ /* 0x000ee80000300800 */
[----:B------:R-:W4:Y:S01]  /*24910*/  LDL.LU R24, [R1+0x1dfc] ;  /* 0x001dfc0001187983 */ /* 0x000f220000300800 */
[----:B0-----:R-:W-:-:S02]  /*24920*/  MOV R6, R25 ;  /* 0x0000001900067202 */ /* 0x001fc40000000f00 */
[----:B------:R-:W-:Y:S01]  /*24930*/  MOV R7, R26 ;  /* 0x0000001a00077202 */ /* 0x000fe20000000f00 */
[----:B------:R-:W4:Y:S04]  /*24940*/  LDL.LU R25, [R1+0x1df8] ;  /* 0x001df80001197983 */ /* 0x000f280000300800 */
[----:B------:R-:W4:Y:S04]  /*24950*/  LDL.LU R26, [R1+0x1df4] ;  /* 0x001df400011a7983 */ /* 0x000f280000300800 */
[----:B------:R0:W-:Y:S04]  /*24960*/  STL.64 [R1+0x1dd0], R6 ;  /* 0x001dd00601007387 */ /* 0x0001e80000100a00 */
[----:B------:R3:W-:Y:S04]  /*24970*/  STL.64 [R1+0x1dc8], R4 ;  /* 0x001dc80401007387 */ /* 0x0007e80000100a00 */
[----:B0-----:R-:W2:Y:S01]  /*24980*/  LDL.LU.64 R6, [R1+0x78] ;  /* 0x0000780001067983 */ /* 0x001ea20000300a00 */
[----:B---3--:R-:W-:-:S03]  /*24990*/  IMAD.MOV.U32 R4, RZ, RZ, R27 ;  /* 0x000000ffff047224 */ /* 0x008fc600078e001b */
[----:B--2---:R0:W-:Y:S04]  /*249a0*/  STL.64 [R1+0x1dd8], R6 ;  /* 0x001dd80601007387 */ /* 0x0041e80000100a00 */
[----:B------:R-:W4:Y:S04]  /*249b0*/  LDL.LU R27, [R1+0x1df0] ;  /* 0x001df000011b7983 */ /* 0x000f280000300800 */
[----:B------:R-:W2:Y:S01]  /*249c0*/  LDL.LU R5, [R1+0xf4] ;  /* 0x0000f40001057983 */ /* 0x000ea20000300800 */
[----:B------:R-:W-:Y:S02]  /*249d0*/  MOV R17, R22 ;  /* 0x0000001600117202 */ /* 0x000fe40000000f00 */
[----:B------:R-:W-:Y:S01]  /*249e0*/  MOV R16, R23 ;  /* 0x0000001700107202 */ /* 0x000fe20000000f00 */
[----:B0-----:R-:W2:Y:S04]  /*249f0*/  LDL.LU R6, [R1+0xf8] ;  /* 0x0000f80001067983 */ /* 0x001ea80000300800 */
[----:B------:R-:W2:Y:S04]  /*24a00*/  LDL.LU R7, [R1+0xfc] ;  /* 0x0000fc0001077983 */ /* 0x000ea80000300800 */
[----:B------:R-:W3:Y:S04]  /*24a10*/  LDL R13, [R1+0x2a0] ;  /* 0x0002a000010d7983 */ /* 0x000ee80000100800 */
[----:B------:R-:W2:Y:S04]  /*24a20*/  LDL.LU R14, [R1+0x48] ;  /* 0x00004800010e7983 */ /* 0x000ea80000300800 */
[----:B------:R-:W2:Y:S01]  /*24a30*/  LDL.LU R15, [R1+0x4c] ;  /* 0x00004c00010f7983 */ /* 0x000ea20000300800 */
[C---:B----4-:R-:W-:Y:S03]  /*24a40*/  HMMA.16816.F32.BF16 R24, R8.reuse, R22, R24 ;  /* 0x000000160818723c */ /* 0x050fe60000041818 */
[----:B------:R-:W2:Y:S04]  /*24a50*/  LDL.LU.64 R22, [R1+0x1de8] ;  /* 0x001de80001167983 */ /* 0x000ea80000300a00 */
[----:B------:R-:W2:Y:S04]  /*24a60*/  LDL.LU.64 R20, [R1+0x1de0] ;  /* 0x001de00001147983 */ /* 0x000ea80000300a00 */
[----:B------:R0:W-:Y:S04]  /*24a70*/  STL.64 [R1+0x1d98], R16 ;  /* 0x001d981001007387 */ /* 0x0001e80000100a00 */
[----:B0-----:R-:W4:Y:S04]  /*24a80*/  LDL.LU R16, [R1+0xe0] ;  /* 0x0000e00001107983 */ /* 0x001f280000300800 */
[----:B------:R-:W4:Y:S04]  /*24a90*/  LDL.LU R17, [R1+0xe4] ;  /* 0x0000e40001117983 */ /* 0x000f280000300800 */
[----:B------:R-:W4:Y:S04]  /*24aa0*/  LDL.LU R18, [R1+0xe8] ;  /* 0x0000e80001127983 */ /* 0x000f280000300800 */
[----:B------:R-:W4:Y:S04]  /*24ab0*/  LDL.LU R19, [R1+0xec] ;  /* 0x0000ec0001137983 */ /* 0x000f280000300800 */
[----:B------:R0:W-:Y:S04]  /*24ac0*/  STL.64 [R1+0x1d30], R26 ;  /* 0x001d301a01007387 */ /* 0x0001e80000100a00 */
[----:B------:R-:W-:Y:S04]  /*24ad0*/  STL.64 [R1+0x1d28], R24 ;  /* 0x001d281801007387 */ /* 0x000fe80000100a00 */
[----:B0-----:R-:W3:Y:S04]  /*24ae0*/  LDL.LU R26, [R1+0x88] ;  /* 0x00008800011a7983 */ /* 0x001ee80000300800 */
[----:B------:R-:W3:Y:S01]  /*24af0*/  LDL.LU R27, [R1+0x8c] ;  /* 0x00008c00011b7983 */ /* 0x000ee20000300800 */
[C---:B--2---:R-:W-:Y:S08]  /*24b00*/  HMMA.16816.F32.BF16 R20, R8.reuse, R14, R20 ;  /* 0x0000000e0814723c */ /* 0x044ff00000041814 */
[C---:B---3--:R-:W-:Y:S11]  /*24b10*/  HMMA.16816.F32.BF16 R4, R8.reuse, R26, R4 ;  /* 0x0000001a0804723c */ /* 0x048ff60000041804 */
[----:B------:R-:W-:Y:S04]  /*24b20*/  STL.64 [R1+0x1d20], R22 ;  /* 0x001d201601007387 */ /* 0x000fe80000100a00 */
[----:B------:R0:W-:Y:S04]  /*24b30*/  STL.64 [R1+0x1d18], R20 ;  /* 0x001d181401007387 */ /* 0x0001e80000100a00 */
[----:B0-----:R-:W2:Y:S04]  /*24b40*/  LDL.LU R20, [R1+0xc0] ;  /* 0x0000c00001147983 */ /* 0x001ea80000300800 */
[----:B------:R-:W2:Y:S04]  /*24b50*/  LDL.LU R21, [R1+0xc4] ;  /* 0x0000c40001157983 */ /* 0x000ea80000300800 */
[----:B------:R-:W2:Y:S04]  /*24b60*/  LDL.LU R22, [R1+0xc8] ;  /* 0x0000c80001167983 */ /* 0x000ea80000300800 */
[----:B------:R-:W-:Y:S04]  /*24b70*/  STL.64 [R1+0x120], R4 ;  /* 0x0001200401007387 */ /* 0x000fe80000100a00 */
[----:B------:R0:W-:Y:S04]  /*24b80*/  STL.64 [R1+0x128], R6 ;  /* 0x0001280601007387 */ /* 0x0001e80000100a00 */
[----:B0-----:R-:W4:Y:S04]  /*24b90*/  LDL.LU.64 R6, [R1+0x1dd8] ;  /* 0x001dd80001067983 */ /* 0x001f280000300a00 */
[----:B------:R-:W-:Y:S01]  /*24ba0*/  STL [R1+0x1d70], R27 ;  /* 0x001d701b01007387 */ /* 0x000fe20000100800 */
[----:B------:R-:W-:Y:S01]  /*24bb0*/  MOV R23, R2 ;  /* 0x0000000200177202 */ /* 0x000fe20000000f00 */
[----:B----4-:R-:W-:Y:S01]  /*24bc0*/  HMMA.16816.F32.BF16 R16, R8, R6, R16 ;  /* 0x000000060810723c */ /* 0x010fe20000041810 */
[----:B------:R-:W-:Y:S01]  /*24bd0*/  IMAD.MOV.U32 R25, RZ, RZ, R6 ;  /* 0x000000ffff197224 */ /* 0x000fe200078e0006 */
[----:B------:R-:W-:-:S02]  /*24be0*/  MOV R24, R7 ;  /* 0x0000000700187202 */ /* 0x000fc40000000f00 */
[----:B------:R-:W3:Y:S04]  /*24bf0*/  LDL.LU.64 R6, [R1+0x1dd0] ;  /* 0x001dd00001067983 */ /* 0x000ee80000300a00 */
[----:B------:R-:W3:Y:S11]  /*24c00*/  LDL.LU.64 R4, [R1+0x1dc8] ;  /* 0x001dc80001047983 */ /* 0x000ef60000300a00 */
[----:B------:R-:W-:Y:S01]  /*24c10*/  MOV R2, R18 ;  /* 0x0000001200027202 */ /* 0x000fe20000000f00 */
[----:B------:R-:W-:Y:S01]  /*24c20*/  STL.64 [R1+0x110], R16 ;  /* 0x0001101001007387 */ /* 0x000fe20000100a00 */
[----:B------:R-:W-:-:S03]  /*24c30*/  MOV R0, R19 ;  /* 0x0000001300007202 */ /* 0x000fc60000000f00 */
[----:B------:R-:W4:Y:S04]  /*24c40*/  LDL.LU.64 R18, [R1+0x28] ;  /* 0x0000280001127983 */ /* 0x000f280000300a00 */
[----:B----4-:R0:W-:Y:S04]  /*24c50*/  STL.64 [R1+0x1db0], R18 ;  /* 0x001db01201007387 */ /* 0x0101e80000100a00 */
[----:B0-----:R-:W3:Y:S04]  /*24c60*/  LDL R18, [R1+0x68] ;  /* 0x0000680001127983 */ /* 0x001ee80000100800 */
[----:B------:R-:W3:Y:S02]  /*24c70*/  LDL R19, [R1+0x6c] ;  /* 0x00006c0001137983 */ /* 0x000ee40000100800 */
[----:B---3--:R-:W-:Y:S02]  /*24c80*/  HMMA.16816.F32.BF16 R16, R8, R18, R4 ;  /* 0x000000120810723c */ /* 0x008fe40000041804 */
[----:B------:R-:W3:-:S15]  /*24c90*/  LDL.LU.64 R6, [R1+0x1dc0] ;  /* 0x001dc00001067983 */ /* 0x000ede0000300a00 */
[----:B------:R-:W-:Y:S02]  /*24ca0*/  NOP ;  /* 0x0000000000007918 */ /* 0x000fe40000000000 */
[----:B------:R-:W-:Y:S04]  /*24cb0*/  STL.64 [R1+0x100], R16 ;  /* 0x0001001001007387 */ /* 0x000fe80000100a00 */
[----:B------:R0:W-:Y:S04]  /*24cc0*/  STL.64 [R1+0x108], R18 ;  /* 0x0001081201007387 */ /* 0x0001e80000100a00 */
[----:B0-----:R-:W4:Y:S01]  /*24cd0*/  LDL.LU.64 R18, [R1+0x38] ;  /* 0x0000380001127983 */ /* 0x001f220000300a00 */
[----:B---3--:R-:W-:-:S03]  /*24ce0*/  IMAD.MOV.U32 R27, RZ, RZ, R6 ;  /* 0x000000ffff1b7224 */ /* 0x008fc600078e0006 */
[----:B----4-:R2:W-:Y:S02]  /*24cf0*/  STL.64 [R1+0x1db8], R18 ;  /* 0x001db81201007387 */ /* 0x0105e40000100a00 */
[----:B--2---:R-:W-:Y:S02]  /*24d00*/  HMMA.16816.F32.BF16 R16, R8, R6, R20 ;  /* 0x000000060810723c */ /* 0x004fe40000041814 */
[----:B------:R-:W-:-:S15]  /*24d10*/  STL [R1+0x1bb0], R29 ;  /* 0x001bb01d01007387 */ /* 0x000fde0000100800 */
[----:B------:R-:W-:Y:S02]  /*24d20*/  NOP ;  /* 0x0000000000007918 */ /* 0x000fe40000000000 */
[----:B------:R-:W-:Y:S04]  /*24d30*/  STL.64 [R1+0xf0], R16 ;  /* 0x0000f01001007387 */ /* 0x000fe80000100a00 */
[----:B------:R-:W-:Y:S04]  /*24d40*/  STL.64 [R1+0xf8], R18 ;  /* 0x0000f81201007387 */ /* 0x000fe80000100a00 */
[----:B------:R-:W-:Y:S04]  /*24d50*/  STL.64 [R1+0x1d80], R26 ;  /* 0x001d801a01007387 */ /* 0x000fe80000100a00 */
[----:B------:R0:W-:Y:S04]  /*24d60*/  STL.64 [R1+0x1d78], R24 ;  /* 0x001d781801007387 */ /* 0x0001e80000100a00 */
[----:B0-----:R-:W2:Y:S04]  /*24d70*/  LDL.LU R24, [R1+0xa0] ;  /* 0x0000a00001187983 */ /* 0x001ea80000300800 */
[----:B------:R-:W2:Y:S04]  /*24d80*/  LDL.LU R25, [R1+0xa4] ;  /* 0x0000a40001197983 */ /* 0x000ea80000300800 */
[----:B------:R-:W3:Y:S04]  /*24d90*/  LDL.LU R26, [R1+0xa8] ;  /* 0x0000a800011a7983 */ /* 0x000ee80000300800 */
[----:B------:R-:W3:Y:S01]  /*24da0*/  LDL.LU R27, [R1+0xac] ;  /* 0x0000ac00011b7983 */ /* 0x000ee20000300800 */
[----:B------:R-:W-:-:S02]  /*24db0*/  LOP3.LUT R12, R13, 0x40, RZ, 0x3c, !PT ;  /* 0x000000400d0c7812 */ /* 0x000fc400078e3cff */
[----:B------:R-:W-:Y:S02]  /*24dc0*/  LOP3.LUT R3, R29, 0x40, RZ, 0x3c, !PT ;  /* 0x000000401d037812 */ /* 0x000fe400078e3cff */
[----:B------:R-:W-:Y:S02]  /*24dd0*/  MOV R29, R7 ;  /* 0x00000007001d7202 */ /* 0x000fe40000000f00 */
[----:B------:R-:W-:Y:S04]  /*24de0*/  LDSM.16.M88.4 R4, [R12+UR6+0x14000] ;  /* 0x014000060c04783b */ /* 0x000fe80008000200 */
[----:B------:R-:W0:Y:S04]  /*24df0*/  LDSM.16.M88.4 R20, [R3+UR6] ;  /* 0x000000060314783b */ /* 0x000e280008000200 */
[----:B------:R-:W1:Y:S01]  /*24e00*/  LDSM.16.M88.4 R16, [R3+UR6+0x2000] ;  /* 0x002000060310783b */ /* 0x000e620008000200 */
[----:B0-----:R-:W-:-:S03]  /*24e10*/  MOV R28, R23 ;  /* 0x00000017001c7202 */ /* 0x001fc60000000f00 */
[----:B---3--:R-:W-:Y:S04]  /*24e20*/  STL.64 [R1+0x1da8], R26 ;  /* 0x001da81a01007387 */ /* 0x008fe80000100a00 */
[----:B--2---:R0:W-:Y:S04]  /*24e30*/  STL.64 [R1+0x1da0], R24 ;  /* 0x001da01801007387 */ /* 0x0041e80000100a00 */
[----:B0-----:R-:W2:Y:S04]  /*24e40*/  LDL.LU R24, [R1+0xb0] ;  /* 0x0000b00001187983 */ /* 0x001ea80000300800 */
[----:B------:R-:W2:Y:S04]  /*24e50*/  LDL.LU R25, [R1+0xb4] ;  /* 0x0000b40001197983 */ /* 0x000ea80000300800 */
[----:B------:R-:W2:Y:S04]  /*24e60*/  LDL.LU R26, [R1+0xb8] ;  /* 0x0000b800011a7983 */ /* 0x000ea80000300800 */
[----:B------:R-:W2:Y:S04]  /*24e70*/  LDL.LU R27, [R1+0xbc] ;  /* 0x0000bc00011b7983 */ /* 0x000ea80000300800 */
[----:B------:R-:W-:Y:S04]  /*24e80*/  STL [R1+0x2d8], R12 ;  /* 0x0002d80c01007387 */ /* 0x000fe80000100800 */
[----:B------:R-:W-:Y:S04]  /*24e90*/  STL.64 [R1+0x1d40], R6 ;  /* 0x001d400601007387 */ /* 0x000fe80000100a00 */
[----:B------:R0:W-:Y:S04]  /*24ea0*/  STL.64 [R1+0x1d38], R4 ;  /* 0x001d380401007387 */ /* 0x0001e80000100a00 */
[----:B0-----:R-:W3:Y:S04]  /*24eb0*/  LDL.LU R4, [R1+0x130] ;  /* 0x0001300001047983 */ /* 0x001ee80000300800 */
[----:B------:R-:W3:Y:S04]  /*24ec0*/  LDL.LU R5, [R1+0x134] ;  /* 0x0001340001057983 */ /* 0x000ee80000300800 */
[----:B------:R-:W3:Y:S04]  /*24ed0*/  LDL.LU R6, [R1+0x138] ;  /* 0x0001380001067983 */ /* 0x000ee80000300800 */
[----:B------:R-:W3:Y:S04]  /*24ee0*/  LDL.LU R7, [R1+0x13c] ;  /* 0x00013c0001077983 */ /* 0x000ee80000300800 */
[----:B------:R-:W-:Y:S04]  /*24ef0*/  STL [R1+0x1c78], R28 ;  /* 0x001c781c01007387 */ /* 0x000fe80000100800 */
[----:B------:R-:W-:Y:S04]  /*24f00*/  STL [R1+0x208], R22 ;  /* 0x0002081601007387 */ /* 0x000fe80000100800 */
[----:B-1----:R-:W-:Y:S04]  /*24f10*/  STL.64 [R1+0x210], R16 ;  /* 0x0002101001007387 */ /* 0x002fe80000100a00 */
[----:B------:R-:W-:Y:S04]  /*24f20*/  STL.64 [R1+0x218], R18 ;  /* 0x0002181201007387 */ /* 0x000fe80000100a00 */
[----:B------:R-:W0:Y:S04]  /*24f30*/  LDSM.16.M88.4 R16, [R3+UR6+0x4000] ;  /* 0x004000060310783b */ /* 0x000e280008000200 */
[----:B0-----:R-:W-:Y:S04]  /*24f40*/  STL.64 [R1+0x230], R16 ;  /* 0x0002301001007387 */ /* 0x001fe80000100a00 */
[----:B------:R-:W-:Y:S04]  /*24f50*/  STL.64 [R1+0x238], R18 ;  /* 0x0002381201007387 */ /* 0x000fe80000100a00 */
[----:B------:R-:W0:Y:S04]  /*24f60*/  LDSM.16.M88.4 R16, [R3+UR6+0x6000] ;  /* 0x006000060310783b */ /* 0x000e280008000200 */
[----:B0-----:R-:W-:Y:S04]  /*24f70*/  STL.64 [R1+0x250], R16 ;  /* 0x0002501001007387 */ /* 0x001fe80000100a00 */
[----:B------:R-:W-:Y:S04]  /*24f80*/  STL.64 [R1+0x258], R18 ;  /* 0x0002581201007387 */ /* 0x000fe80000100a00 */
[----:B------:R-:W0:Y:S04]  /*24f90*/  LDSM.16.M88.4 R16, [R3+UR6+0x8000] ;  /* 0x008000060310783b */ /* 0x000e280008000200 */
[----:B0-----:R-:W-:Y:S04]  /*24fa0*/  STL.64 [R1+0x280], R16 ;  /* 0x0002801001007387 */ /* 0x001fe80000100a00 */
[----:B------:R0:W-:Y:S04]  /*24fb0*/  STL.64 [R1+0x288], R18 ;  /* 0x0002881201007387 */ /* 0x0001e80000100a00 */
[----:B0-----:R-:W3:Y:S02]  /*24fc0*/  LDL.LU.64 R18, [R1+0x1db8] ;  /* 0x001db80001127983 */ /* 0x001ee40000300a00 */
[----:B---3--:R-:W-:-:S15]  /*24fd0*/  HMMA.16816.F32.BF16 R4, R8, R18, R4 ;  /* 0x000000120804723c */ /* 0x008fde0000041804 */
[----:B------:R-:W-:-:S04]  /*24fe0*/  NOP ;  /* 0x0000000000007918 */ /* 0x000fc80000000000 */
[----:B------:R0:W-:Y:S02]  /*24ff0*/  STL.64 [R1+0x140], R4 ;  /* 0x0001400401007387 */ /* 0x0001e40000100a00 */
[----:B0-----:R-:W-:Y:S01]  /*25000*/  MOV R5, R18 ;  /* 0x0000001200057202 */ /* 0x001fe20000000f00 */
[----:B------:R-:W-:Y:S02]  /*25010*/  IMAD.MOV.U32 R4, RZ, RZ, R19 ;  /* 0x000000ffff047224 */ /* 0x000fe400078e0013 */
[----:B------:R-:W0:Y:S04]  /*25020*/  LDSM.16.M88.4 R16, [R3+UR6+0xa000] ;  /* 0x00a000060310783b */ /* 0x000e280008000200 */
[----:B------:R-:W-:Y:S04]  /*25030*/  STL.64 [R1+0x148], R6 ;  /* 0x0001480601007387 */ /* 0x000fe80000100a00 */
[----:B0-----:R-:W-:Y:S04]  /*25040*/  STL.64 [R1+0x270], R16 ;  /* 0x0002701001007387 */ /* 0x001fe80000100a00 */
[----:B------:R-:W-:Y:S04]  /*25050*/  STL.64 [R1+0x278], R18 ;  /* 0x0002781201007387 */ /* 0x000fe80000100a00 */
[----:B------:R-:W0:Y:S04]  /*25060*/  LDSM.16.M88.4 R16, [R3+UR6+0xc000] ;  /* 0x00c000060310783b */ /* 0x000e280008000200 */
[----:B0-----:R-:W-:Y:S04]  /*25070*/  STL.64 [R1+0x290], R16 ;  /* 0x0002901001007387 */ /* 0x001fe80000100a00 */
[----:B------:R0:W-:Y:S04]  /*25080*/  STL.64 [R1+0x298], R18 ;  /* 0x0002981201007387 */ /* 0x0001e80000100a00 */
[----:B0-----:R-:W2:Y:S02]  /*25090*/  LDL.LU.64 R18, [R1+0x1db0] ;  /* 0x001db00001127983 */ /* 0x001ea40000300a00 */
[----:B--2---:R-:W-:Y:S02]  /*250a0*/  HMMA.16816.F32.BF16 R8, R8, R18, R24 ;  /* 0x000000120808723c */ /* 0x004fe40000041818 */
[----:B------:R-:W2:Y:S04]  /*250b0*/  LDL.LU.64 R26, [R1+0x1da8] ;  /* 0x001da800011a7983 */ /* 0x000ea80000300a00 */
[----:B------:R-:W2:-:S13]  /*250c0*/  LDL.LU.64 R24, [R1+0x1da0] ;  /* 0x001da00001187983 */ /* 0x000e9a0000300a00 */
[----:B------:R-:W-:Y:S04]  /*250d0*/  STL.64 [R1+0x130], R8 ;  /* 0x0001300801007387 */ /* 0x000fe80000100a00 */
[----:B------:R-:W-:Y:S04]  /*250e0*/  STL.64 [R1+0x138], R10 ;  /* 0x0001380a01007387 */ /* 0x000fe80000100a00 */
[----:B------:R-:W3:Y:S01]  /*250f0*/  LDL.LU.64 R16, [R1+0x1d98] ;  /* 0x001d980001107983 */ /* 0x000ee20000300a00 */
[----:B------:R-:W-:Y:S02]  /*25100*/  MOV R23, R18 ;  /* 0x0000001200177202 */ /* 0x000fe40000000f00 */
[----:B------:R-:W-:-:S05]  /*25110*/  MOV R22, R19 ;  /* 0x0000001300167202 */ /* 0x000fca0000000f00 */
[----:B------:R-:W-:Y:S04]  /*25120*/  STL.64 [R1+0x1d50], R22 ;  /* 0x001d501601007387 */ /* 0x000fe80000100a00 */
[----:B------:R0:W-:Y:S04]  /*25130*/  STL.64 [R1+0x1d48], R20 ;  /* 0x001d481401007387 */ /* 0x0001e80000100a00 */
[----:B0-----:R-:W4:Y:S04]  /*25140*/  LDL.LU R20, [R1+0x90] ;  /* 0x0000900001147983 */ /* 0x001f280000300800 */
[----:B------:R-:W4:Y:S04]  /*25150*/  LDL.LU R21, [R1+0x94] ;  /* 0x0000940001157983 */ /* 0x000f280000300800 */
[----:B------:R-:W4:Y:S04]  /*25160*/  LDL.LU R22, [R1+0x98] ;  /* 0x0000980001167983 */ /* 0x000f280000300800 */
[----:B------:R-:W4:Y:S01]  /*25170*/  LDL.LU R23, [R1+0x9c] ;  /* 0x00009c0001177983 */ /* 0x000f220000300800 */
[----:B---3--:R-:W-:Y:S01]  /*25180*/  MOV R10, R17 ;  /* 0x00000011000a7202 */ /* 0x008fe20000000f00 */
[----:B------:R-:W-:-:S02]  /*25190*/  IMAD.MOV.U32 R11, RZ, RZ, R16 ;  /* 0x000000ffff0b7224 */ /* 0x000fc400078e0010 */
[----:B------:R-:W0:Y:S04]  /*251a0*/  LDSM.16.M88.4 R16, [R3+UR6+0xe000] ;  /* 0x00e000060310783b */ /* 0x000e280008000200 */
[----:B0-----:R-:W-:Y:S04]  /*251b0*/  STL.64 [R1+0x260], R16 ;  /* 0x0002601001007387 */ /* 0x001fe80000100a00 */
[----:B------:R0:W-:Y:S04]  /*251c0*/  STL.64 [R1+0x268], R18 ;  /* 0x0002681201007387 */ /* 0x0001e80000100a00 */
[----:B0-----:R-:W2:Y:S04]  /*251d0*/  LDL.LU.64 R18, [R1+0x1d90] ;  /* 0x001d900001127983 */ /* 0x001ea80000300a00 */
[----:B------:R-:W2:Y:S04]  /*251e0*/  LDL.LU.64 R16, [R1+0x1d88] ;  /* 0x001d880001107983 */ /* 0x000ea80000300a00 */
[----:B------:R0:W-:Y:S01]  /*251f0*/  STL [R1+0x18d8], R3 ;  /* 0x0018d80301007387 */ /* 0x0001e20000100800 */
[----:B--2---:R-:W-:Y:S03]  /*25200*/  HMMA.16816.F32.BF16 R8, R16, R10, R24 ;  /* 0x0000000a1008723c */ /* 0x004fe60000041818 */
[----:B------:R-:W2:Y:S04]  /*25210*/  LDL.LU.64 R26, [R1+0x1d80] ;  /* 0x001d8000011a7983 */ /* 0x000ea80000300a00 */
[----:B------:R-:W3:-:S12]  /*25220*/  LDL.LU.64 R24, [R1+0x1d78] ;  /* 0x001d780001187983 */ /* 0x000ed80000300a00 */
[----:B------:R-:W-:Y:S04]  /*25230*/  STL.64 [R1+0xe0], R8 ;  /* 0x0000e00801007387 */ /* 0x000fe80000100a00 */
[----:B------:R-:W-:Y:S04]  /*25240*/  STL.64 [R1+0xe8], R10 ;  /* 0x0000e80a01007387 */ /* 0x000fe80000100a00 */
[----:B------:R-:W1:Y:S01]  /*25250*/  LDSM.16.M88.4 R8, [R12+UR6+0x15000] ;  /* 0x015000060c08783b */ /* 0x000e620008000200 */
[----:B----4-:R-:W-:Y:S01]  /*25260*/  HMMA.16816.F32.BF16 R20, R16, R14, R20 ;  /* 0x0000000e1014723c */ /* 0x010fe20000041814 */
[----:B0-----:R-:W-:-:S05]  /*25270*/  LOP3.LUT R3, R13, 0x60, RZ, 0x3c, !PT ;  /* 0x000000600d037812 */ /* 0x001fca00078e3cff */
[----:B------:R-:W0:Y:S04]  /*25280*/  LDSM.16.M88.4 R12, [R3+UR6+0x14000] ;  /* 0x01400006030c783b */ /* 0x000e280008000200 */
[----:B-1----:R1:W-:Y:S04]  /*25290*/  STL [R1+0x1c88], R8 ;  /* 0x001c880801007387 */ /* 0x0023e80000100800 */
[----:B------:R4:W-:Y:S04]  /*252a0*/  STL [R1+0x1c84], R9 ;  /* 0x001c840901007387 */ /* 0x0009e80000100800 */
[----:B------:R0:W-:Y:S04]  /*252b0*/  STL [R1+0x1c80], R10 ;  /* 0x001c800a01007387 */ /* 0x0001e80000100800 */
[----:B------:R0:W-:Y:S04]  /*252c0*/  STL [R1+0x1c7c], R11 ;  /* 0x001c7c0b01007387 */ /* 0x0001e80000100800 */
[----:B-1----:R-:W3:Y:S04]  /*252d0*/  LDL.LU R8, [R1+0x190] ;  /* 0x0001900001087983 */ /* 0x002ee80000300800 */
[----:B----4-:R-:W4:Y:S04]  /*252e0*/  LDL.LU R9, [R1+0x194] ;  /* 0x0001940001097983 */ /* 0x010f280000300800 */
[----:B0-----:R-:W4:Y:S04]  /*252f0*/  LDL.LU R10, [R1+0x198] ;  /* 0x00019800010a7983 */ /* 0x001f280000300800 */
[----:B------:R-:W4:Y:S04]  /*25300*/  LDL.LU R11, [R1+0x19c] ;  /* 0x00019c00010b7983 */ /* 0x000f280000300800 */
[----:B------:R-:W-:Y:S04]  /*25310*/  STL [R1+0x2dc], R3 ;  /* 0x0002dc0301007387 */ /* 0x000fe80000100800 */
[----:B------:R-:W-:Y:S04]  /*25320*/  STL.64 [R1+0xd0], R20 ;  /* 0x0000d01401007387 */ /* 0x000fe80000100a00 */
[----:B------:R0:W-:Y:S02]  /*25330*/  STL.64 [R1+0xd8], R22 ;  /* 0x0000d81601007387 */ /* 0x0001e40000100a00 */
[----:B0-----:R-:W-:-:S02]  /*25340*/  MOV R23, R29 ;  /* 0x0000001d00177202 */ /* 0x001fc40000000f00 */
[----:B--2---:R-:W-:Y:S02]  /*25350*/  MOV R22, R27 ;  /* 0x0000001b00167202 */ /* 0x004fe40000000f00 */
[----:B------:R-:W4:Y:S04]  /*25360*/  LDL.LU R27, [R1+0x1d70] ;  /* 0x001d7000011b7983 */ /* 0x000f280000300800 */
[----:B------:R0:W-:Y:S04]  /*25370*/  STL.64 [R1+0x1d58], R22 ;  /* 0x001d581601007387 */ /* 0x0001e80000100a00 */
[----:B------:R-:W2:Y:S04]  /*25380*/  LDL.LU R20, [R1+0x170] ;  /* 0x0001700001147983 */ /* 0x000ea80000300800 */
[----:B------:R-:W2:Y:S04]  /*25390*/  LDL.LU R21, [R1+0x174] ;  /* 0x0001740001157983 */ /* 0x000ea80000300800 */
[----:B0-----:R-:W2:Y:S04]  /*253a0*/  LDL.LU R22, [R1+0x178] ;  /* 0x0001780001167983 */ /* 0x001ea80000300800 */
[----:B------:R-:W2:Y:S04]  /*253b0*/  LDL.LU R23, [R1+0x17c] ;  /* 0x00017c0001177983 */ /* 0x000ea80000300800 */
[----:B--2---:R3:W-:Y:S04]  /*253c0*/  STL.64 [R1+0x1d68], R22 ;  /* 0x001d681601007387 */ /* 0x0047e80000100a00 */
[----:B------:R-:W-:Y:S01]  /*253d0*/  STL.64 [R1+0x1d60], R20 ;  /* 0x001d601401007387 */ /* 0x000fe20000100a00 */
[----:B---3--:R-:W-:Y:S01]  /*253e0*/  MOV R22, R25 ;  /* 0x0000001900167202 */ /* 0x008fe20000000f00 */
[----:B------:R-:W-:-:S02]  /*253f0*/  IMAD.MOV.U32 R23, RZ, RZ, R24 ;  /* 0x000000ffff177224 */ /* 0x000fc400078e0018 */
[----:B----4-:R-:W-:Y:S01]  /*25400*/  HMMA.16816.F32.BF16 R24, R16, R26, R8 ;  /* 0x0000001a1018723c */ /* 0x010fe20000041808 */
[----:B------:R-:W-:Y:S04]  /*25410*/  STL [R1+0x1bc0], R12 ;  /* 0x001bc00c01007387 */ /* 0x000fe80000100800 */
[----:B------:R-:W-:Y:S04]  /*25420*/  STL [R1+0x1bbc], R13 ;  /* 0x001bbc0d01007387 */ /* 0x000fe80000100800 */
[----:B------:R0:W-:Y:S04]  /*25430*/  STL [R1+0x1bb8], R14 ;  /* 0x001bb80e01007387 */ /* 0x0001e80000100800 */
[----:B------:R1:W-:Y:S01]  /*25440*/  STL [R1+0x1bb4], R15 ;  /* 0x001bb40f01007387 */ /* 0x0003e20000100800 */
[----:B0-----:R-:W-:-:S02]  /*25450*/  MOV R14, R5 ;  /* 0x00000005000e7202 */ /* 0x001fc40000000f00 */
[----:B-1----:R-:W-:Y:S02]  /*25460*/  MOV R15, R4 ;  /* 0x00000004000f7202 */ /* 0x002fe40000000f00 */
[----:B------:R-:W2:Y:S04]  /*25470*/  LDL.LU R4, [R1+0x150] ;  /* 0x0001500001047983 */ /* 0x000ea80000300800 */
[----:B------:R-:W2:Y:S04]  /*25480*/  LDL.LU R5, [R1+0x154] ;  /* 0x0001540001057983 */ /* 0x000ea80000300800 */
[----:B------:R-:W2:Y:S04]  /*25490*/  LDL.LU R6, [R1+0x158] ;  /* 0x0001580001067983 */ /* 0x000ea80000300800 */
[----:B------:R-:W2:Y:S04]  /*254a0*/  LDL.LU R7, [R1+0x15c] ;  /* 0x00015c0001077983 */ /* 0x000ea80000300800 */
[----:B------:R0:W-:Y:S01]  /*254b0*/  STL [R1+0xc4], R25 ;  /* 0x0000c41901007387 */ /* 0x0001e20000100800 */
[----:B------:R-:W-:-:S03]  /*254c0*/  MOV R11, R24 ;  /* 0x00000018000b7202 */ /* 0x000fc60000000f00 */
[----:B------:R1:W-:Y:S01]  /*254d0*/  STL [R1+0xc8], R26 ;  /* 0x0000c81a01007387 */ /* 0x0003e20000100800 */
[----:B------:R-:W-:-:S03]  /*254e0*/  IMAD.MOV.U32 R28, RZ, RZ, R27 ;  /* 0x000000ffff1c7224 */ /* 0x000fc600078e001b */
[----:B------:R-:W3:Y:S04]  /*254f0*/  LDL.LU R24, [R1] ;  /* 0x0000000001187983 */ /* 0x000ee80000300800 */
[----:B0-----:R-:W3:Y:S04]  /*25500*/  LDL.LU R25, [R1+0x4] ;  /* 0x0000040001197983 */ /* 0x001ee80000300800 */
[----:B-1----:R-:W3:Y:S04]  /*25510*/  LDL.LU R26, [R1+0x8] ;  /* 0x00000800011a7983 */ /* 0x002ee80000300800 */
[----:B------:R-:W3:Y:S04]  /*25520*/  LDL.LU R27, [R1+0xc] ;  /* 0x00000c00011b7983 */ /* 0x000ee80000300800 */
[----:B------:R-:W-:Y:S04]  /*25530*/  STL [R1+0x1c90], R28 ;  /* 0x001c901c01007387 */ /* 0x000fe80000100800 */
[----:B------:R0:W-:Y:S04]  /*25540*/  STL [R1+0x1c8c], R11 ;  /* 0x001c8c0b01007387 */ /* 0x0001e80000100800 */
[----:B------:R-:W4:Y:S04]  /*25550*/  LDL.LU R8, [R1+0x180] ;  /* 0x0001800001087983 */ /* 0x000f280000300800 */
[----:B------:R-:W4:Y:S04]  /*25560*/  LDL.LU R9, [R1+0x184] ;  /* 0x0001840001097983 */ /* 0x000f280000300800 */
[----:B------:R-:W4:Y:S04]  /*25570*/  LDL.LU R10, [R1+0x188] ;  /* 0x00018800010a7983 */ /* 0x000f280000300800 */
[----:B0-----:R-:W4:Y:S02]  /*25580*/  LDL.LU R11, [R1+0x18c] ;  /* 0x00018c00010b7983 */ /* 0x001f240000300800 */
[----:B----4-:R-:W-:-:S15]  /*25590*/  HMMA.16816.F32.BF16 R20, R16, R22, R8 ;  /* 0x000000161014723c */ /* 0x010fde0000041808 */
[----:B------:R-:W-:-:S04]  /*255a0*/  NOP ;  /* 0x0000000000007918 */ /* 0x000fc80000000000 */
[----:B------:R-:W-:Y:S02]  /*255b0*/  MOV R10, R23 ;  /* 0x00000017000a7202 */ /* 0x000fe40000000f00 */
[----:B------:R-:W-:Y:S02]  /*255c0*/  MOV R9, R22 ;  /* 0x0000001600097202 */ /* 0x000fe40000000f00 */
[----:B------:R-:W-:Y:S01]  /*255d0*/  MOV R8, R21 ;  /* 0x0000001500087202 */ /* 0x000fe20000000f00 */
[----:B------:R0:W-:Y:S04]  /*255e0*/  STL [R1+0xb0], R20 ;  /* 0x0000b01401007387 */ /* 0x0001e80000100800 */
[----:B------:R-:W4:Y:S04]  /*255f0*/  LDL.LU.64 R22, [R1+0x1d68] ;  /* 0x001d680001167983 */ /* 0x000f280000300a00 */
[----:B0-----:R-:W4:Y:S04]  /*25600*/  LDL.LU.64 R20, [R1+0x1d60] ;  /* 0x001d600001147983 */ /* 0x001f280000300a00 */
[----:B------:R0:W-:Y:S04]  /*25610*/  STL [R1+0x1c9c], R10 ;  /* 0x001c9c0a01007387 */ /* 0x0001e80000100800 */
[----:B------:R-:W-:Y:S04]  /*25620*/  STL [R1+0x1c98], R9 ;  /* 0x001c980901007387 */ /* 0x000fe80000100800 */
[----:B------:R4:W-:Y:S04]  /*25630*/  STL [R1+0x1c94], R8 ;  /* 0x001c940801007387 */ /* 0x0009e80000100800 */
[----:B0-----:R-:W4:Y:S04]  /*25640*/  LDL.LU R10, [R1+0x68] ;  /* 0x00006800010a7983 */ /* 0x001f280000300800 */
[----:B------:R-:W4:Y:S02]  /*25650*/  LDL.LU R11, [R1+0x6c] ;  /* 0x00006c00010b7983 */ /* 0x000f240000300800 */
[----:B----4-:R-:W-:Y:S02]  /*25660*/  HMMA.16816.F32.BF16 R8, R16, R10, R20 ;  /* 0x0000000a1008723c */ /* 0x010fe40000041814 */
[----:B------:R-:W4:-:S15]  /*25670*/  LDL.LU.64 R22, [R1+0x1d58] ;  /* 0x001d580001167983 */ /* 0x000f1e0000300a00 */
[----:B------:R-:W-:Y:S02]  /*25680*/  NOP ;  /* 0x0000000000007918 */ /* 0x000fe40000000000 */
[----:B------:R0:W-:Y:S04]  /*25690*/  STL.64 [R1+0xa0], R8 ;  /* 0x0000a00801007387 */ /* 0x0001e80000100a00 */
[----:B------:R1:W-:Y:S01]  /*256a0*/  STL [R1+0x1ca4], R11 ;  /* 0x001ca40b01007387 */ /* 0x0003e20000100800 */
[----:B------:R-:W-:-:S03]  /*256b0*/  IMAD.MOV.U32 R28, RZ, RZ, R10 ;  /* 0x000000ffff1c7224 */ /* 0x000fc600078e000a */
[----:B0-----:R-:W4:Y:S04]  /*256c0*/  LDL.LU R8, [R1+0x160] ;  /* 0x0001600001087983 */ /* 0x001f280000300800 */
[----:B------:R-:W4:Y:S04]  /*256d0*/  LDL.LU R9, [R1+0x164] ;  /* 0x0001640001097983 */ /* 0x000f280000300800 */
[----:B------:R-:W4:Y:S04]  /*256e0*/  LDL.LU R10, [R1+0x168] ;  /* 0x00016800010a7983 */ /* 0x000f280000300800 */
[----:B-1----:R-:W4:Y:S01]  /*256f0*/  LDL.LU R11, [R1+0x16c] ;  /* 0x00016c00010b7983 */ /* 0x002f220000300800 */
[C---:B--2---:R-:W-:Y:S03]  /*25700*/  HMMA.16816.F32.BF16 R12, R16.reuse, R14, R4 ;  /* 0x0000000e100c723c */ /* 0x044fe60000041804 */
[----:B------:R-:W-:Y:S05]  /*25710*/  STL [R1+0x1ca0], R28 ;  /* 0x001ca01c01007387 */ /* 0x000fea0000100800 */
[----:B----4-:R-:W-:-:S15]  /*25720*/  HMMA.16816.F32.BF16 R20, R16, R22, R8 ;  /* 0x000000161014723c */ /* 0x010fde0000041808 */
[----:B------:R-:W-:-:S04]  /*25730*/  NOP ;  /* 0x0000000000007918 */ /* 0x000fc80000000000 */
[----:B------:R-:W-:Y:S02]  /*25740*/  MOV R8, R23 ;  /* 0x0000001700087202 */ /* 0x000fe40000000f00 */
[----:B------:R-:W-:Y:S02]  /*25750*/  MOV R9, R22 ;  /* 0x0000001600097202 */ /* 0x000fe40000000f00 */
[----:B------:R-:W-:Y:S01]  /*25760*/  MOV R10, R21 ;  /* 0x00000015000a7202 */ /* 0x000fe20000000f00 */
[----:B------:R0:W-:Y:S04]  /*25770*/  STL [R1+0x90], R20 ;  /* 0x0000901401007387 */ /* 0x0001e80000100800 */
[----:B------:R-:W2:Y:S04]  /*25780*/  LDL.LU.64 R22, [R1+0x1d50] ;  /* 0x001d500001167983 */ /* 0x000ea80000300a00 */
[----:B0-----:R-:W4:Y:S04]  /*25790*/  LDL.LU.64 R20, [R1+0x1d48] ;  /* 0x001d480001147983 */ /* 0x001f280000300a00 */
[----:B------:R-:W-:Y:S04]  /*257a0*/  STL [R1+0x1cb0], R8 ;  /* 0x001cb00801007387 */ /* 0x000fe80000100800 */
[----:B------:R-:W-:Y:S04]  /*257b0*/  STL [R1+0x1cac], R9 ;  /* 0x001cac0901007387 */ /* 0x000fe80000100800 */
[----:B------:R-:W-:Y:S04]  /*257c0*/  STL [R1+0x1ca8], R10 ;  /* 0x001ca80a01007387 */ /* 0x000fe80000100800 */
[----:B------:R-:W4:Y:S04]  /*257d0*/  LDL.LU.64 R6, [R1+0x1d40] ;  /* 0x001d400001067983 */ /* 0x000f280000300a00 */
[----:B------:R-:W4:Y:S04]  /*257e0*/  LDL.LU.64 R4, [R1+0x1d38] ;  /* 0x001d380001047983 */ /* 0x000f280000300a00 */
[----:B------:R0:W-:Y:S04]  /*257f0*/  STL.64 [R1+0x80], R12 ;  /* 0x0000800c01007387 */ /* 0x0001e80000100a00 */
[----:B------:R-:W-:Y:S04]  /*25800*/  STL.64 [R1+0x88], R14 ;  /* 0x0000880e01007387 */ /* 0x000fe80000100a00 */
[----:B0-----:R-:W2:Y:S04]  /*25810*/  LDL.LU.64 R12, [R1+0x250] ;  /* 0x00025000010c7983 */ /* 0x001ea80000300a00 */
[----:B--2---:R0:W-:Y:S04]  /*25820*/  STL.64 [R1+0x1cf0], R12 ;  /* 0x001cf00c01007387 */ /* 0x0041e80000100a00 */
[----:B0-----:R-:W2:Y:S04]  /*25830*/  LDL.LU R12, [R1+0x120] ;  /* 0x00012000010c7983 */ /* 0x001ea80000300800 */
[----:B------:R-:W2:Y:S04]  /*25840*/  LDL.LU R13, [R1+0x124] ;  /* 0x00012400010d7983 */ /* 0x000ea80000300800 */
[----:B------:R-:W2:Y:S04]  /*25850*/  LDL.LU R14, [R1+0x128] ;  /* 0x00012800010e7983 */ /* 0x000ea80000300800 */
[----:B------:R-:W2:Y:S01]  /*25860*/  LDL.LU R15, [R1+0x12c] ;  /* 0x00012c00010f7983 */ /* 0x000ea20000300800 */
[----:B------:R-:W-:Y:S01]  /*25870*/  IMAD.MOV.U32 R10, RZ, RZ, R23 ;  /* 0x000000ffff0a7224 */ /* 0x000fe200078e0017 */
[----:B------:R-:W-:-:S07]  /*25880*/  MOV R11, R22 ;  /* 0x00000016000b7202 */ /* 0x000fce0000000f00 */
[----:B---3--:R-:W-:Y:S01]  /*25890*/  HMMA.16816.F32.BF16 R16, R16, R10, R24 ;  /* 0x0000000a1010723c */ /* 0x008fe20000041818 */
[----:B--2---:R-:W-:Y:S04]  /*258a0*/  STL.64 [R1+0x1d10], R14 ;  /* 0x001d100e01007387 */ /* 0x004fe80000100a00 */
[----:B------:R0:W-:Y:S04]  /*258b0*/  STL.64 [R1+0x1d08], R12 ;  /* 0x001d080c01007387 */ /* 0x0001e80000100a00 */
[----:B0-----:R-:W2:Y:S04]  /*258c0*/  LDL.LU.64 R12, [R1+0x210] ;  /* 0x00021000010c7983 */ /* 0x001ea80000300a00 */
[----:B------:R-:W4:Y:S04]  /*258d0*/  LDL.LU.64 R26, [R1+0x1d30] ;  /* 0x001d3000011a7983 */ /* 0x000f280000300a00 */
[----:B------:R-:W4:Y:S02]  /*258e0*/  LDL.LU.64 R24, [R1+0x1d28] ;  /* 0x001d280001187983 */ /* 0x000f240000300a00 */
[----:B------:R-:W-:Y:S01]  /*258f0*/  MOV R10, R17 ;  /* 0x00000011000a7202 */ /* 0x000fe20000000f00 */
[----:B------:R-:W-:Y:S01]  /*25900*/  IMAD.MOV.U32 R11, RZ, RZ, R18 ;  /* 0x000000ffff0b7224 */ /* 0x000fe200078e0012 */
[----:B------:R-:W-:-:S04]  /*25910*/  MOV R9, R16 ;  /* 0x0000001000097202 */ /* 0x000fc80000000f00 */
[----:B------:R-:W-:Y:S04]  /*25920*/  STL.64 [R1+0x1d00], R10 ;  /* 0x001d000a01007387 */ /* 0x000fe80000100a00 */
[----:B------:R0:W-:Y:S04]  /*25930*/  STL [R1+0x1cf8], R9 ;  /* 0x001cf80901007387 */ /* 0x0001e80000100800 */
[----:B0-----:R-:W3:Y:S04]  /*25940*/  LDL.LU.64 R8, [R1+0x230] ;  /* 0x0002300001087983 */ /* 0x001ee80000300a00 */
[----:B------:R-:W2:Y:S04]  /*25950*/  LDL.LU R16, [R1+0x110] ;  /* 0x0001100001107983 */ /* 0x000ea80000300800 */
[----:B------:R-:W2:Y:S01]  /*25960*/  LDL.LU R17, [R1+0x114] ;  /* 0x0001140001117983 */ /* 0x000ea20000300800 */
[----:B----4-:R-:W-:-:S15]  /*25970*/  HMMA.16816.F32.BF16 R24, R4, R20, R24 ;  /* 0x000000140418723c */ /* 0x010fde0000041818 */
[----:B------:R-:W-:-:S04]  /*25980*/  NOP ;  /* 0x0000000000007918 */ /* 0x000fc80000000000 */
[----:B------:R0:W-:Y:S04]  /*25990*/  STL.64 [R1+0x60], R24 ;  /* 0x0000601801007387 */ /* 0x0001e80000100a00 */
[----:B------:R-:W-:Y:S04]  /*259a0*/  STL.64 [R1+0x68], R26 ;  /* 0x0000681a01007387 */ /* 0x000fe80000100a00 */
[----:B------:R-:W2:Y:S01]  /*259b0*/  LDL.LU.64 R22, [R1+0x1d20] ;  /* 0x001d200001167983 */ /* 0x000ea20000300a00 */
[----:B0-----:R-:W-:Y:S01]  /*259c0*/  IMAD.MOV.U32 R24, RZ, RZ, R20 ;  /* 0x000000ffff187224 */ /* 0x001fe200078e0014 */
[----:B------:R-:W-:-:S02]  /*259d0*/  MOV R25, R21 ;  /* 0x0000001500197202 */ /* 0x000fc40000000f00 */
[----:B------:R-:W2:Y:S02]  /*259e0*/  LDL.LU.64 R20, [R1+0x1d18] ;  /* 0x001d180001147983 */ /* 0x000ea40000300a00 */
[----:B--2---:R-:W-:-:S15]  /*259f0*/  HMMA.16816.F32.BF16 R20, R4, R12, R20 ;  /* 0x0000000c0414723c */ /* 0x004fde0000041814 */
[----:B------:R-:W-:-:S04]  /*25a00*/  NOP ;  /* 0x0000000000007918 */ /* 0x000fc80000000000 */
[----:B------:R0:W-:Y:S04]  /*25a10*/  STL.64 [R1+0x50], R20 ;  /* 0x0000501401007387 */ /* 0x0001e80000100a00 */
[----:B------:R3:W-:Y:S04]  /*25a20*/  STL.64 [R1+0x58], R22 ;  /* 0x0000581601007387 */ /* 0x0007e80000100a00 */
[----:B------:R-:W2:Y:S01]  /*25a30*/  LDL.LU.64 R14, [R1+0x1d10] ;  /* 0x001d1000010e7983 */ /* 0x000ea20000300a00 */
[----:B0-----:R-:W-:Y:S02]  /*25a40*/  MOV R20, R12 ;  /* 0x0000000c00147202 */ /* 0x001fe40000000f00 */
[----:B------:R-:W-:-:S02]  /*25a50*/  MOV R21, R13 ;  /* 0x0000000d00157202 */ /* 0x000fc40000000f00 */
[----:B------:R-:W2:Y:S01]  /*25a60*/  LDL.LU.64 R12, [R1+0x1d08] ;  /* 0x001d0800010c7983 */ /* 0x000ea20000300a00 */
[----:B---3--:R-:W-:Y:S01]  /*25a70*/  IMAD.MOV.U32 R23, RZ, RZ, R8 ;  /* 0x000000ffff177224 */ /* 0x008fe200078e0008 */
[----:B------:R-:W-:Y:S02]  /*25a80*/  MOV R22, R9 ;  /* 0x0000000900167202 */ /* 0x000fe40000000f00 */
[----:B------:R-:W3:Y:S01]  /*25a90*/  LDL.LU.64 R10, [R1+0x1d00] ;  /* 0x001d0000010a7983 */ /* 0x000ee20000300a00 */
[----:B--2---:R-:W-:Y:S03]  /*25aa0*/  HMMA.16816.F32.BF16 R12, R4, R8, R12 ;  /* 0x00000008040c723c */ /* 0x004fe6000004180c */
[----:B------:R-:W2:-:S15]  /*25ab0*/  LDL.LU R9, [R1+0x1cf8] ;  /* 0x001cf80001097983 */ /* 0x000e9e0000300800 */
[----:B------:R-:W-:Y:S01]  /*25ac0*/  NOP ;  /* 0x0000000000007918 */ /* 0x000fe20000000000 */
[----:B------:R-:W-:Y:S02]  /*25ad0*/  MOV R29, R12 ;  /* 0x0000000c001d7202 */ /* 0x000fe40000000f00 */
[----:B------:R-:W-:Y:S02]  /*25ae0*/  MOV R3, R13 ;  /* 0x0000000d00037202 */ /* 0x000fe40000000f00 */
[----:B------:R-:W4:Y:S04]  /*25af0*/  LDL.LU.64 R12, [R1+0x1cf0] ;  /* 0x001cf000010c7983 */ /* 0x000f280000300a00 */
[----:B------:R-:W-:Y:S04]  /*25b00*/  STL.64 [R1+0x1cc0], R22 ;  /* 0x001cc01601007387 */ /* 0x000fe80000100a00 */
[----:B------:R0:W-:Y:S04]  /*25b10*/  STL.64 [R1+0x1cb8], R20 ;  /* 0x001cb81401007387 */ /* 0x0001e80000100a00 */
[----:B0-----:R-:W2:Y:S04]  /*25b20*/  LDL R20, [R1+0x290] ;  /* 0x0002900001147983 */ /* 0x001ea80000100800 */
[----:B------:R-:W2:Y:S01]  /*25b30*/  LDL R21, [R1+0x294] ;  /* 0x0002940001157983 */ /* 0x000ea20000100800 */
[----:B------:R-:W-:-:S02]  /*25b40*/  MOV R28, R19 ;  /* 0x00000013001c7202 */ /* 0x000fc40000000f00 */
[----:B------:R-:W-:Y:S02]  /*25b50*/  MOV R18, R2 ;  /* 0x0000000200127202 */ /* 0x000fe40000000f00 */
[----:B------:R-:W-:Y:S01]  /*25b60*/  MOV R19, R0 ;  /* 0x0000000000137202 */ /* 0x000fe20000000f00 */
[----:B--2---:R0:W-:Y:S04]  /*25b70*/  STL.64 [R1+0x1cd8], R20 ;  /* 0x001cd81401007387 */ /* 0x0041e80000100a00 */
[----:B0-----:R-:W2:Y:S04]  /*25b80*/  LDL.LU R20, [R1+0xf0] ;  /* 0x0000f00001147983 */ /* 0x001ea80000300800 */
[----:B------:R-:W2:Y:S04]  /*25b90*/  LDL.LU R21, [R1+0xf4] ;  /* 0x0000f40001157983 */ /* 0x000ea80000300800 */
[----:B------:R-:W2:Y:S04]  /*25ba0*/  LDL.LU R22, [R1+0xf8] ;  /* 0x0000f80001167983 */ /* 0x000ea80000300800 */
[----:B------:R-:W2:Y:S01]  /*25bb0*/  LDL.LU R23, [R1+0xfc] ;  /* 0x0000fc0001177983 */ /* 0x000ea20000300800 */
[----:B----4-:R-:W-:Y:S01]  /*25bc0*/  HMMA.16816.F32.BF16 R16, R4, R12, R16 ;  /* 0x0000000c0410723c */ /* 0x010fe20000041810 */
[----:B------:R-:W-:Y:S01]  /*25bd0*/  MOV R0, R15 ;  /* 0x0000000f00007202 */ /* 0x000fe20000000f00 */
[----:B------:R-:W-:Y:S01]  /*25be0*/  IMAD.MOV.U32 R2, RZ, RZ, R14 ;  /* 0x000000ffff027224 */ /* 0x000fe200078e000e */
[----:B------:R-:W-:-:S02]  /*25bf0*/  MOV R27, R12 ;  /* 0x0000000c001b7202 */ /* 0x000fc40000000f00 */
[----:B------:R-:W-:-:S14]  /*25c00*/  MOV R26, R13 ;  /* 0x0000000d001a7202 */ /* 0x000fdc0000000f00 */
[----:B------:R-:W-:Y:S02]  /*25c10*/  MOV R15, R18 ;  /* 0x00000012000f7202 */ /* 0x000fe40000000f00 */
[----:B------:R-:W-:Y:S01]  /*25c20*/  MOV R14, R17 ;  /* 0x00000011000e7202 */ /* 0x000fe20000000f00 */
[----:B------:R-:W-:Y:S01]  /*25c30*/  IMAD.MOV.U32 R13, RZ, RZ, R16 ;  /* 0x000000ffff0d7224 */ /* 0x000fe200078e0010 */
[----:B--2---:R-:W-:Y:S04]  /*25c40*/  STL.64 [R1+0x1ce8], R22 ;  /* 0x001ce81601007387 */ /* 0x004fe80000100a00 */
[----:B------:R0:W-:Y:S04]  /*25c50*/  STL.64 [R1+0x1ce0], R20 ;  /* 0x001ce01401007387 */ /* 0x0001e80000100a00 */
[----:B0-----:R-:W2:Y:S04]  /*25c60*/  LDL.LU.64 R20, [R1+0x280] ;  /* 0x0002800001147983 */ /* 0x001ea80000300a00 */
[----:B------:R-:W-:Y:S04]  /*25c70*/  STL [R1+0x1bd0], R0 ;  /* 0x001bd00001007387 */ /* 0x000fe80000100800 */
[----:B------:R-:W-:Y:S04]  /*25c80*/  STL [R1+0x1bcc], R2 ;  /* 0x001bcc0201007387 */ /* 0x000fe80000100800 */
[----:B------:R-:W-:Y:S04]  /*25c90*/  STL [R1+0x1bc8], R3 ;  /* 0x001bc80301007387 */ /* 0x000fe80000100800 */
[----:B------:R-:W-:Y:S04]  /*25ca0*/  STL [R1+0x1bc4], R29 ;  /* 0x001bc41d01007387 */ /* 0x000fe80000100800 */
[----:B------:R-:W-:Y:S04]  /*25cb0*/  STL [R1+0x3c], R19 ;  /* 0x00003c1301007387 */ /* 0x000fe80000100800 */
[----:B------:R-:W-:Y:S04]  /*25cc0*/  STL.64 [R1+0x1cd0], R26 ;  /* 0x001cd01a01007387 */ /* 0x000fe80000100a00 */
[----:B------:R0:W-:Y:S04]  /*25cd0*/  STL.64 [R1+0x1cc8], R24 ;  /* 0x001cc81801007387 */ /* 0x0001e80000100a00 */
[----:B0-----:R-:W4:Y:S04]  /*25ce0*/  LDL.LU R24, [R1+0x140] ;  /* 0x0001400001187983 */ /* 0x001f280000300800 */
[----:B------:R-:W4:Y:S04]  /*25cf0*/  LDL.LU R25, [R1+0x144] ;  /* 0x0001440001197983 */ /* 0x000f280000300800 */
[----:B------:R-:W4:Y:S04]  /*25d00*/  LDL.LU R26, [R1+0x148] ;  /* 0x00014800011a7983 */ /* 0x000f280000300800 */
[----:B------:R-:W4:Y:S04]  /*25d10*/  LDL.LU R27, [R1+0x14c] ;  /* 0x00014c00011b7983 */ /* 0x000f280000300800 */
[----:B------:R-:W3:Y:S04]  /*25d20*/  LDL R19, [R1+0x2dc] ;  /* 0x0002dc0001137983 */ /* 0x000ee80000100800 */
[----:B------:R-:W-:Y:S04]  /*25d30*/  STL [R1+0x1bdc], R15 ;  /* 0x001bdc0f01007387 */ /* 0x000fe80000100800 */
[----:B------:R-:W-:Y:S04]  /*25d40*/  STL [R1+0x1bd8], R14 ;  /* 0x001bd80e01007387 */ /* 0x000fe80000100800 */
[----:B------:R0:W-:Y:S04]  /*25d50*/  STL [R1+0x1bd4], R13 ;  /* 0x001bd40d01007387 */ /* 0x0001e80000100800 */
[----:B------:R-:W3:Y:S04]  /*25d60*/  LDL.LU R12, [R1+0x100] ;  /* 0x00010000010c7983 */ /* 0x000ee80000300800 */
[----:B0-----:R-:W3:Y:S04]  /*25d70*/  LDL.LU R13, [R1+0x104] ;  /* 0x00010400010d7983 */ /* 0x001ee80000300800 */
[----:B------:R-:W3:Y:S04]  /*25d80*/  LDL.LU R14, [R1+0x108] ;  /* 0x00010800010e7983 */ /* 0x000ee80000300800 */
[----:B------:R-:W3:Y:S04]  /*25d90*/  LDL.LU R15, [R1+0x10c] ;  /* 0x00010c00010f7983 */ /* 0x000ee80000300800 */
[----:B------:R-:W4:Y:S01]  /*25da0*/  LDL.LU.64 R22, [R1+0x1ce8] ;  /* 0x001ce80001167983 */ /* 0x000f220000300a00 */
[----:B--2---:R-:W-:Y:S01]  /*25db0*/  MOV R8, R20 ;  /* 0x0000001400087202 */ /* 0x004fe20000000f00 */
[----:B------:R-:W-:Y:S01]  /*25dc0*/  IMAD.MOV.U32 R18, RZ, RZ, R21 ;  /* 0x000000ffff127224 */ /* 0x000fe200078e0015 */
[----:B---3--:R-:W-:Y:S01]  /*25dd0*/  HMMA.16816.F32.BF16 R12, R4, R20, R12 ;  /* 0x00000014040c723c */ /* 0x008fe2000004180c */
[----:B------:R-:W4:-:S15]  /*25de0*/  LDL.LU.64 R20, [R1+0x1ce0] ;  /* 0x001ce00001147983 */ /* 0x000f1e0000300a00 */
[----:B------:R-:W-:-:S03]  /*25df0*/  NOP ;  /* 0x0000000000007918 */ /* 0x000fc60000000000 */
[----:B------:R-:W-:Y:S01]  /*25e00*/  MOV R2, R12 ;  /* 0x0000000c00027202 */ /* 0x000fe20000000f00 */
[----:B------:R-:W-:Y:S01]  /*25e10*/  IMAD.MOV.U32 R12, RZ, RZ, R15 ;  /* 0x000000ffff0c7224 */ /* 0x000fe200078e000f */
[----:B------:R-:W-:-:S04]  /*25e20*/  MOV R3, R13 ;  /* 0x0000000d00037202 */ /* 0x000fc80000000f00 */
[----:B------:R0:W-:Y:S04]  /*25e30*/  STL [R1+0x1bec], R12 ;  /* 0x001bec0c01007387 */ /* 0x0001e80000100800 */
[----:B0-----:R-:W4:Y:S01]  /*25e40*/  LDL.LU.64 R12, [R1+0x270] ;  /* 0x00027000010c7983 */ /* 0x001f220000300a00 */
[----:B------:R-:W-:-:S05]  /*25e50*/  MOV R29, R14 ;  /* 0x0000000e001d7202 */ /* 0x000fca0000000f00 */
[----:B------:R-:W-:Y:S04]  /*25e60*/  STL [R1+0x1be8], R29 ;  /* 0x001be81d01007387 */ /* 0x000fe80000100800 */
[----:B------:R0:W-:Y:S04]  /*25e70*/  STL [R1+0x1be4], R3 ;  /* 0x001be40301007387 */ /* 0x0001e80000100800 */
[----:B------:R1:W-:Y:S01]  /*25e80*/  STL [R1+0x1be0], R2 ;  /* 0x001be00201007387 */ /* 0x0003e20000100800 */
[----:B----4-:R-:W-:-:S15]  /*25e90*/  HMMA.16816.F32.BF16 R20, R4, R12, R20 ;  /* 0x0000000c0414723c */ /* 0x010fde0000041814 */
[----:B------:R-:W-:-:S04]  /*25ea0*/  NOP ;  /* 0x0000000000007918 */ /* 0x000fc80000000000 */
[----:B------:R-:W-:Y:S01]  /*25eb0*/  MOV R15, R20 ;  /* 0x00000014000f7202 */ /* 0x000fe20000000f00 */
[----:B------:R-:W-:Y:S02]  /*25ec0*/  IMAD.MOV.U32 R14, RZ, RZ, R21 ;  /* 0x000000ffff0e7224 */ /* 0x000fe400078e0015 */
[----:B------:R-:W2:Y:S01]  /*25ed0*/  LDL.LU.64 R20, [R1+0x1cd8] ;  /* 0x001cd80001147983 */ /* 0x000ea20000300a00 */
[----:B------:R-:W-:Y:S02]  /*25ee0*/  MOV R16, R13 ;  /* 0x0000000d00107202 */ /* 0x000fe40000000f00 */
[----:B------:R-:W-:Y:S02]  /*25ef0*/  MOV R13, R22 ;  /* 0x00000016000d7202 */ /* 0x000fe40000000f00 */
[----:B------:R-:W-:Y:S02]  /*25f00*/  MOV R0, R23 ;  /* 0x0000001700007202 */ /* 0x000fe40000000f00 */
[----:B------:R-:W-:Y:S01]  /*25f10*/  MOV R17, R12 ;  /* 0x0000000c00117202 */ /* 0x000fe20000000f00 */
[----:B--2---:R-:W-:Y:S01]  /*25f20*/  HMMA.16816.F32.BF16 R20, R4, R20, R24 ;  /* 0x000000140414723c */ /* 0x004fe20000041818 */
[----:B------:R-:W2:Y:S04]  /*25f30*/  LDL.LU.64 R26, [R1+0x1cd0] ;  /* 0x001cd000011a7983 */ /* 0x000ea80000300a00 */
[----:B------:R-:W3:-:S14]  /*25f40*/  LDL.LU.64 R24, [R1+0x1cc8] ;  /* 0x001cc80001187983 */ /* 0x000edc0000300a00 */
[----:B------:R-:W-:Y:S02]  /*25f50*/  MOV R12, R20 ;  /* 0x00000014000c7202 */ /* 0x000fe40000000f00 */
[----:B0-----:R-:W-:Y:S02]  /*25f60*/  MOV R3, R22 ;  /* 0x0000001600037202 */ /* 0x001fe40000000f00 */
[----:B-1----:R-:W-:Y:S01]  /*25f70*/  MOV R2, R23 ;  /* 0x0000001700027202 */ /* 0x002fe20000000f00 */
[----:B------:R-:W-:Y:S01]  /*25f80*/  IMAD.MOV.U32 R29, RZ, RZ, R21 ;  /* 0x000000ffff1d7224 */ /* 0x000fe200078e0015 */
[----:B------:R-:W4:Y:S04]  /*25f90*/  LDL.LU.64 R22, [R1+0x1cc0] ;  /* 0x001cc00001167983 */ /* 0x000f280000300a00 */
[----:B------:R-:W2:Y:S04]  /*25fa0*/  LDL.LU.64 R20, [R1+0x1cb8] ;  /* 0x001cb80001147983 */ /* 0x000ea80000300a00 */
[----:B------:R-:W-:Y:S04]  /*25fb0*/  STL.64 [R1+0x1bf8], R14 ;  /* 0x001bf80e01007387 */ /* 0x000fe80000100a00 */
[----:B------:R0:W-:Y:S04]  /*25fc0*/  STL.64 [R1+0x1bf0], R12 ;  /* 0x001bf00c01007387 */ /* 0x0001e80000100a00 */
[----:B0-----:R-:W2:Y:S04]  /*25fd0*/  LDL.LU R12, [R1+0x80] ;  /* 0x00008000010c7983 */ /* 0x001ea80000300800 */
[----:B------:R-:W2:Y:S04]  /*25fe0*/  LDL.LU R13, [R1+0x84] ;  /* 0x00008400010d7983 */ /* 0x000ea80000300800 */
[----:B------:R-:W2:Y:S04]  /*25ff0*/  LDL.LU R14, [R1+0x88] ;  /* 0x00008800010e7983 */ /* 0x000ea80000300800 */
[----:B------:R-:W2:Y:S04]  /*26000*/  LDL.LU R15, [R1+0x8c] ;  /* 0x00008c00010f7983 */ /* 0x000ea80000300800 */
[----:B--2---:R0:W-:Y:S02]  /*26010*/  STL.64 [R1+0x1c08], R14 ;  /* 0x001c080e01007387 */ /* 0x0041e40000100a00 */
[----:B0-----:R-:W-:-:S02]  /*26020*/  MOV R14, R8 ;  /* 0x00000008000e7202 */ /* 0x001fc40000000f00 */
[----:B------:R-:W2:Y:S04]  /*26030*/  LDL.LU R8, [R1+0x1cb0] ;  /* 0x001cb00001087983 */ /* 0x000ea80000300800 */
[----:B------:R0:W-:Y:S01]  /*26040*/  STL.64 [R1+0x1c00], R12 ;  /* 0x001c000c01007387 */ /* 0x0001e20000100a00 */
[----:B------:R-:W-:Y:S01]  /*26050*/  IMAD.MOV.U32 R15, RZ, RZ, R18 ;  /* 0x000000ffff0f7224 */ /* 0x000fe200078e0012 */
[----:B0-----:R-:W-:Y:S02]  /*26060*/  MOV R12, R17 ;  /* 0x00000011000c7202 */ /* 0x001fe40000000f00 */
[----:B------:R-:W-:Y:S02]  /*26070*/  MOV R13, R16 ;  /* 0x00000010000d7202 */ /* 0x000fe40000000f00 */
[----:B------:R-:W0:Y:S04]  /*26080*/  LDSM.16.M88.4 R16, [R19+UR6+0x15000] ;  /* 0x015000061310783b */ /* 0x000e280008000200 */
[----:B------:R1:W-:Y:S02]  /*26090*/  STL.64 [R1+0x1c20], R12 ;  /* 0x001c200c01007387 */ /* 0x0003e40000100a00 */
[----:B-1----:R-:W-:Y:S01]  /*260a0*/  MOV R12, R14 ;  /* 0x0000000e000c7202 */ /* 0x002fe20000000f00 */
[----:B------:R-:W-:-:S05]  /*260b0*/  IMAD.MOV.U32 R13, RZ, RZ, R15 ;  /* 0x000000ffff0d7224 */ /* 0x000fca00078e000f */
[----:B------:R1:W-:Y:S04]  /*260c0*/  STL.64 [R1+0x1c38], R12 ;  /* 0x001c380c01007387 */ /* 0x0003e80000100a00 */
[----:B-1----:R-:W2:Y:S04]  /*260d0*/  LDL R12, [R1+0x260] ;  /* 0x00026000010c7983 */ /* 0x002ea80000100800 */
[----:B------:R-:W2:Y:S04]  /*260e0*/  LDL R13, [R1+0x264] ;  /* 0x00026400010d7983 */ /* 0x000ea80000100800 */
[----:B0-----:R-:W-:Y:S04]  /*260f0*/  STL.64 [R1+0x1b08], R18 ;  /* 0x001b081201007387 */ /* 0x001fe80000100a00 */
[----:B------:R0:W-:Y:S04]  /*26100*/  STL.64 [R1+0x1b00], R16 ;  /* 0x001b001001007387 */ /* 0x0001e80000100a00 */
[----:B0-----:R-:W2:Y:S04]  /*26110*/  LDL.LU R16, [R1+0x130] ;  /* 0x0001300001107983 */ /* 0x001ea80000300800 */
[----:B------:R-:W2:Y:S04]  /*26120*/  LDL.LU R17, [R1+0x134] ;  /* 0x0001340001117983 */ /* 0x000ea80000300800 */
[----:B------:R-:W2:Y:S04]  /*26130*/  LDL.LU R18, [R1+0x138] ;  /* 0x0001380001127983 */ /* 0x000ea80000300800 */
[----:B------:R-:W2:Y:S02]  /*26140*/  LDL.LU R19, [R1+0x13c] ;  /* 0x00013c0001137983 */ /* 0x000ea40000300800 */
[----:B--2---:R-:W-:Y:S01]  /*26150*/  HMMA.16816.F32.BF16 R4, R4, R12, R16 ;  /* 0x0000000c0404723c */ /* 0x004fe20000041810 */
[----:B------:R-:W-:-:S02]  /*26160*/  MOV R16, R9 ;  /* 0x0000000900107202 */ /* 0x000fc40000000f00 */
[----:B------:R-:W-:Y:S02]  /*26170*/  MOV R12, R27 ;  /* 0x0000001b000c7202 */ /* 0x000fe40000000f00 */
[----:B------:R-:W-:Y:S01]  /*26180*/  MOV R13, R26 ;  /* 0x0000001a000d7202 */ /* 0x000fe20000000f00 */
[----:B------:R-:W2:Y:S01]  /*26190*/  LDL.LU R9, [R1+0x1cac] ;  /* 0x001cac0001097983 */ /* 0x000ea20000300800 */
[----:B------:R-:W-:-:S03]  /*261a0*/  MOV R17, R10 ;  /* 0x0000000a00117202 */ /* 0x000fc60000000f00 */
[----:B------:R-:W3:Y:S01]  /*261b0*/  LDL.LU R10, [R1+0x1ca8] ;  /* 0x001ca800010a7983 */ /* 0x000ee20000300800 */
[----:B------:R-:W-:Y:S01]  /*261c0*/  MOV R18, R11 ;  /* 0x0000000b00127202 */ /* 0x000fe20000000f00 */
[----:B------:R-:W-:Y:S02]  /*261d0*/  IMAD.MOV.U32 R19, RZ, RZ, R28 ;  /* 0x000000ffff137224 */ /* 0x000fe400078e001c */
[----:B------:R-:W3:Y:S04]  /*261e0*/  LDL.LU R11, [R1+0x1ca4] ;  /* 0x001ca400010b7983 */ /* 0x000ee80000300800 */
[----:B------:R-:W3:Y:S04]  /*261f0*/  LDL.LU R28, [R1+0x1ca0] ;  /* 0x001ca000011c7983 */ /* 0x000ee80000300800 */
[----:B------:R4:W-:Y:S02]  /*26200*/  STL.64 [R1+0x1c50], R12 ;  /* 0x001c500c01007387 */ /* 0x0009e40000100a00 */
[----:B----4-:R-:W-:Y:S01]  /*26210*/  MOV R12, R23 ;  /* 0x00000017000c7202 */ /* 0x010fe20000000f00 */
[----:B------:R-:W-:-:S05]  /*26220*/  IMAD.MOV.U32 R13, RZ, RZ, R22 ;  /* 0x000000ffff0d7224 */ /* 0x000fca00078e0016 */
[----:B------:R-:W-:Y:S04]  /*26230*/  STL.64 [R1+0x1c68], R12 ;  /* 0x001c680c01007387 */ /* 0x000fe80000100a00 */
[----:B------:R0:W-:Y:S04]  /*26240*/  STL.64 [R1+0x1c70], R20 ;  /* 0x001c701401007387 */ /* 0x0001e80000100a00 */
        /* <DEDUP_REMOVED lines=8> */
[----:B------:R-:W-:Y:S04]  /*262d0*/  STL.64 [R1+0x1c18], R18 ;  /* 0x001c181201007387 */ /* 0x000fe80000100a00 */
[----:B------:R0:W-:Y:S04]  /*262e0*/  STL.64 [R1+0x1c10], R16 ;  /* 0x001c101001007387 */ /* 0x0001e80000100a00 */
[----:B0-----:R-:W4:Y:S01]  /*262f0*/  LDL.LU R16, [R1+0x90] ;  /* 0x0000900001107983 */ /* 0x001f220000300800 */
[----:B------:R-:W-:-:S02]  /*26300*/  MOV R19, R8 ;  /* 0x0000000800137202 */ /* 0x000fc40000000f00 */
[----:B--2---:R-:W-:Y:S02]  /*26310*/  MOV R18, R9 ;  /* 0x0000000900127202 */ /* 0x004fe40000000f00 */
[----:B---3--:R-:W-:Y:S02]  /*26320*/  MOV R17, R10 ;  /* 0x0000000a00117202 */ /* 0x008fe40000000f00 */
[----:B------:R-:W2:Y:S04]  /*26330*/  LDL.LU R10, [R1+0x1c9c] ;  /* 0x001c9c00010a7983 */ /* 0x000ea80000300800 */
[----:B------:R-:W3:Y:S04]  /*26340*/  LDL.LU R9, [R1+0x1c98] ;  /* 0x001c980001097983 */ /* 0x000ee80000300800 */
[----:B------:R-:W2:Y:S04]  /*26350*/  LDL.LU R8, [R1+0x1c94] ;  /* 0x001c940001087983 */ /* 0x000ea80000300800 */
[----:B------:R-:W-:Y:S04]  /*26360*/  STL.64 [R1+0x1c30], R18 ;  /* 0x001c301201007387 */ /* 0x000fe80000100a00 */
[----:B----4-:R0:W-:Y:S04]  /*26370*/  STL.64 [R1+0x1c28], R16 ;  /* 0x001c281001007387 */ /* 0x0101e80000100a00 */
[----:B0-----:R-:W4:Y:S04]  /*26380*/  LDL.LU R16, [R1+0xa0] ;  /* 0x0000a00001107983 */ /* 0x001f280000300800 */
[----:B------:R-:W4:Y:S01]  /*26390*/  LDL.LU R17, [R1+0xa4] ;  /* 0x0000a40001117983 */ /* 0x000f220000300800 */
[----:B------:R-:W-:Y:S01]  /*263a0*/  IMAD.MOV.U32 R18, RZ, RZ, R28 ;  /* 0x000000ffff127224 */ /* 0x000fe200078e001c */
[----:B------:R-:W-:-:S02]  /*263b0*/  MOV R19, R11 ;  /* 0x0000000b00137202 */ /* 0x000fc40000000f00 */
[----:B------:R-:W2:Y:S04]  /*263c0*/  LDL.LU R28, [R1+0x1c90] ;  /* 0x001c9000011c7983 */ /* 0x000ea80000300800 */
[----:B------:R-:W2:Y:S04]  /*263d0*/  LDL.LU R11, [R1+0x1c8c] ;  /* 0x001c8c00010b7983 */ /* 0x000ea80000300800 */
[----:B------:R-:W-:Y:S04]  /*263e0*/  STL.64 [R1+0x1c48], R18 ;  /* 0x001c481201007387 */ /* 0x000fe80000100a00 */
[----:B----4-:R0:W-:Y:S04]  /*263f0*/  STL.64 [R1+0x1c40], R16 ;  /* 0x001c401001007387 */ /* 0x0101e80000100a00 */
[----:B0-----:R-:W4:Y:S01]  /*26400*/  LDL.LU R16, [R1+0xb0] ;  /* 0x0000b00001107983 */ /* 0x001f220000300800 */
[----:B---3--:R-:W-:Y:S01]  /*26410*/  MOV R18, R9 ;  /* 0x0000000900127202 */ /* 0x008fe20000000f00 */
[----:B--2---:R-:W-:Y:S01]  /*26420*/  IMAD.MOV.U32 R19, RZ, RZ, R10 ;  /* 0x000000ffff137224 */ /* 0x004fe200078e000a */
[----:B------:R-:W-:-:S02]  /*26430*/  MOV R17, R8 ;  /* 0x0000000800117202 */ /* 0x000fc40000000f00 */
[----:B------:R-:W2:Y:S04]  /*26440*/  LDL.LU R8, [R1+0x1c88] ;  /* 0x001c880001087983 */ /* 0x000ea80000300800 */
[----:B------:R-:W2:Y:S04]  /*26450*/  LDL.LU R9, [R1+0x1c84] ;  /* 0x001c840001097983 */ /* 0x000ea80000300800 */
[----:B------:R-:W2:Y:S04]  /*26460*/  LDL.LU R10, [R1+0x1c80] ;  /* 0x001c8000010a7983 */ /* 0x000ea80000300800 */
[----:B------:R-:W-:Y:S04]  /*26470*/  STL.64 [R1+0x1c60], R18 ;  /* 0x001c601201007387 */ /* 0x000fe80000100a00 */
[----:B----4-:R0:W-:Y:S02]  /*26480*/  STL.64 [R1+0x1c58], R16 ;  /* 0x001c581001007387 */ /* 0x0101e40000100a00 */
[----:B0-----:R-:W-:-:S02]  /*26490*/  MOV R16, R11 ;  /* 0x0000000b00107202 */ /* 0x001fc40000000f00 */
[----:B------:R-:W2:Y:S04]  /*264a0*/  LDL.LU R11, [R1+0x1c7c] ;  /* 0x001c7c00010b7983 */ /* 0x000ea80000300800 */
[----:B------:R-:W3:Y:S04]  /*264b0*/  LDL.LU R17, [R1+0xc4] ;  /* 0x0000c40001117983 */ /* 0x000ee80000300800 */
[----:B------:R-:W3:Y:S01]  /*264c0*/  LDL.LU R18, [R1+0xc8] ;  /* 0x0000c80001127983 */ /* 0x000ee20000300800 */
[----:B------:R-:W-:-:S03]  /*264d0*/  MOV R19, R28 ;  /* 0x0000001c00137202 */ /* 0x000fc60000000f00 */
[----:B------:R-:W4:Y:S04]  /*264e0*/  LDL.LU R28, [R1+0x1c78] ;  /* 0x001c7800011c7983 */ /* 0x000f280000300800 */
[----:B------:R-:W-:Y:S04]  /*264f0*/  STL.64 [R1+0x1b28], R6 ;  /* 0x001b280601007387 */ /* 0x000fe80000100a00 */
[----:B------:R0:W-:Y:S04]  /*26500*/  STL.64 [R1+0x1b20], R4 ;  /* 0x001b200401007387 */ /* 0x0001e80000100a00 */
[----:B0-----:R-:W3:Y:S04]  /*26510*/  LDL.LU.64 R4, [R1+0x290] ;  /* 0x0002900001047983 */ /* 0x001ee80000300a00 */
[----:B------:R-:W3:Y:S01]  /*26520*/  LDL.LU.64 R6, [R1+0x298] ;  /* 0x0002980001067983 */ /* 0x000ee20000300a00 */
[----:B--2---:R-:W-:Y:S03]  /*26530*/  HMMA.16816.F32.BF16 R24, R8, R24, R20 ;  /* 0x000000180818723c */ /* 0x004fe60000041814 */
[----:B------:R-:W2:-:S15]  /*26540*/  LDL.LU.64 R20, [R1+0x1c70] ;  /* 0x001c700001147983 */ /* 0x000e9e0000300a00 */
[----:B------:R-:W-:Y:S01]  /*26550*/  NOP ;  /* 0x0000000000007918 */ /* 0x000fe20000000000 */
[----:B------:R-:W-:Y:S04]  /*26560*/  STL.64 [R1+0x1b18], R26 ;  /* 0x001b181a01007387 */ /* 0x000fe80000100a00 */
[----:B------:R0:W-:Y:S04]  /*26570*/  STL.64 [R1+0x1b10], R24 ;  /* 0x001b101801007387 */ /* 0x0001e80000100a00 */
[----:B0-----:R-:W3:Y:S04]  /*26580*/  LDL.LU.64 R24, [R1+0x260] ;  /* 0x0002600001187983 */ /* 0x001ee80000300a00 */
[----:B------:R-:W3:Y:S01]  /*26590*/  LDL.64 R26, [R1+0x268] ;  /* 0x00026800011a7983 */ /* 0x000ee20000100a00 */
[----:B--2---:R-:W-:Y:S03]  /*265a0*/  HMMA.16816.F32.BF16 R20, R8, R20, R12 ;  /* 0x000000140814723c */ /* 0x004fe6000004180c */
[----:B------:R-:W3:-:S15]  /*265b0*/  LDL.LU.64 R12, [R1+0x1c68] ;  /* 0x001c6800010c7983 */ /* 0x000ede0000300a00 */
[----:B------:R-:W-:Y:S01]  /*265c0*/  NOP ;  /* 0x0000000000007918 */ /* 0x000fe20000000000 */
[----:B------:R0:W-:Y:S04]  /*265d0*/  STL.64 [R1+0x1af8], R22 ;  /* 0x001af81601007387 */ /* 0x0001e80000100a00 */
[----:B------:R-:W-:Y:S04]  /*265e0*/  STL.64 [R1+0x1af0], R20 ;  /* 0x001af01401007387 */ /* 0x000fe80000100a00 */
[----:B0-----:R-:W2:Y:S01]  /*265f0*/  LDL.LU R22, [R1+0x208] ;  /* 0x0002080001167983 */ /* 0x001ea20000300800 */
[----:B----4-:R-:W-:Y:S01]  /*26600*/  MOV R23, R28 ;  /* 0x0000001c00177202 */ /* 0x010fe20000000f00 */
[----:B---3--:R-:W-:Y:S02]  /*26610*/  HMMA.16816.F32.BF16 R12, R8, R12, R16 ;  /* 0x0000000c080c723c */ /* 0x008fe40000041810 */
[----:B------:R-:W3:Y:S04]  /*26620*/  LDL.LU.64 R18, [R1+0x1c60] ;  /* 0x001c600001127983 */ /* 0x000ee80000300a00 */
[----:B------:R-:W3:-:S13]  /*26630*/  LDL.LU.64 R16, [R1+0x1c58] ;  /* 0x001c580001107983 */ /* 0x000eda0000300a00 */
[----:B------:R-:W-:Y:S01]  /*26640*/  IMAD.MOV.U32 R28, RZ, RZ, R13 ;  /* 0x000000ffff1c7224 */ /* 0x000fe200078e000d */
[----:B------:R0:W-:Y:S04]  /*26650*/  STL [R1+0x160], R12 ;  /* 0x0001600c01007387 */ /* 0x0001e80000100800 */
[----:B0-----:R-:W3:Y:S01]  /*26660*/  LDL.LU.64 R12, [R1+0x1c50] ;  /* 0x001c5000010c7983 */ /* 0x001ee20000300a00 */
[----:B------:R-:W-:Y:S02]  /*26670*/  MOV R21, R14 ;  /* 0x0000000e00157202 */ /* 0x000fe40000000f00 */
[----:B------:R-:W-:Y:S02]  /*26680*/  MOV R20, R15 ;  /* 0x0000000f00147202 */ /* 0x000fe40000000f00 */
[----:B---3--:R-:W-:Y:S01]  /*26690*/  HMMA.16816.F32.BF16 R12, R8, R12, R16 ;  /* 0x0000000c080c723c */ /* 0x008fe20000041810 */
[----:B------:R-:W3:Y:S04]  /*266a0*/  LDL.LU.64 R18, [R1+0x1c48] ;  /* 0x001c480001127983 */ /* 0x000ee80000300a00 */
[----:B------:R-:W3:-:S14]  /*266b0*/  LDL.LU.64 R16, [R1+0x1c40] ;  /* 0x001c400001107983 */ /* 0x000edc0000300a00 */
[----:B------:R0:W-:Y:S04]  /*266c0*/  STL.64 [R1+0x1d0], R12 ;  /* 0x0001d00c01007387 */ /* 0x0001e80000100a00 */
[----:B------:R3:W-:Y:S04]  /*266d0*/  STL.64 [R1+0x1d8], R14 ;  /* 0x0001d80e01007387 */ /* 0x0007e80000100a00 */
[----:B0-----:R-:W3:Y:S02]  /*266e0*/  LDL.LU.64 R12, [R1+0x1c38] ;  /* 0x001c3800010c7983 */ /* 0x001ee40000300a00 */
[----:B---3--:R-:W-:Y:S02]  /*266f0*/  HMMA.16816.F32.BF16 R12, R8, R12, R16 ;  /* 0x0000000c080c723c */ /* 0x008fe40000041810 */
[----:B------:R-:W3:Y:S04]  /*26700*/  LDL.LU.64 R18, [R1+0x1c30] ;  /* 0x001c300001127983 */ /* 0x000ee80000300a00 */
[----:B------:R-:W3:-:S13]  /*26710*/  LDL.LU.64 R16, [R1+0x1c28] ;  /* 0x001c280001107983 */ /* 0x000eda0000300a00 */
[----:B------:R0:W-:Y:S04]  /*26720*/  STL.64 [R1+0x1c0], R12 ;  /* 0x0001c00c01007387 */ /* 0x0001e80000100a00 */
[----:B------:R3:W-:Y:S04]  /*26730*/  STL.64 [R1+0x1c8], R14 ;  /* 0x0001c80e01007387 */ /* 0x0007e80000100a00 */
[----:B0-----:R-:W3:Y:S02]  /*26740*/  LDL.LU.64 R12, [R1+0x1c20] ;  /* 0x001c2000010c7983 */ /* 0x001ee40000300a00 */
[----:B---3--:R-:W-:Y:S02]  /*26750*/  HMMA.16816.F32.BF16 R12, R8, R12, R16 ;  /* 0x0000000c080c723c */ /* 0x008fe40000041810 */
[----:B------:R-:W3:Y:S04]  /*26760*/  LDL.LU.64 R18, [R1+0x1c18] ;  /* 0x001c180001127983 */ /* 0x000ee80000300a00 */
[----:B------:R-:W3:-:S13]  /*26770*/  LDL.LU.64 R16, [R1+0x1c10] ;  /* 0x001c100001107983 */ /* 0x000eda0000300a00 */
[----:B------:R-:W-:Y:S04]  /*26780*/  STL.64 [R1+0x1a0], R12 ;  /* 0x0001a00c01007387 */ /* 0x000fe80000100a00 */
[----:B------:R0:W-:Y:S04]  /*26790*/  STL.64 [R1+0x1a8], R14 ;  /* 0x0001a80e01007387 */ /* 0x0001e80000100a00 */
[----:B0-----:R-:W4:Y:S04]  /*267a0*/  LDL.LU.64 R14, [R1+0x1c08] ;  /* 0x001c0800010e7983 */ /* 0x001f280000300a00 */
[----:B------:R-:W4:Y:S02]  /*267b0*/  LDL.LU.64 R12, [R1+0x1c00] ;  /* 0x001c0000010c7983 */ /* 0x000f240000300a00 */
[----:B----4-:R-:W-:-:S15]  /*267c0*/  HMMA.16816.F32.BF16 R12, R8, R4, R12 ;  /* 0x00000004080c723c */ /* 0x010fde000004180c */
[----:B------:R-:W-:-:S04]  /*267d0*/  NOP ;  /* 0x0000000000007918 */ /* 0x000fc80000000000 */
[----:B------:R-:W-:Y:S04]  /*267e0*/  STL.64 [R1+0x190], R12 ;  /* 0x0001900c01007387 */ /* 0x000fe80000100a00 */
[----:B------:R0:W-:Y:S04]  /*267f0*/  STL.64 [R1+0x198], R14 ;  /* 0x0001980e01007387 */ /* 0x0001e80000100a00 */
[----:B0-----:R-:W4:Y:S04]  /*26800*/  LDL.LU.64 R14, [R1+0x1bf8] ;  /* 0x001bf800010e7983 */ /* 0x001f280000300a00 */
[----:B------:R-:W2:Y:S04]  /*26810*/  LDL.LU.64 R12, [R1+0x1bf0] ;  /* 0x001bf000010c7983 */ /* 0x000ea80000300a00 */
[----:B------:R0:W-:Y:S04]  /*26820*/  STL.64 [R1+0x1b38], R6 ;  /* 0x001b380601007387 */ /* 0x0001e80000100a00 */
[----:B0-----:R-:W2:Y:S04]  /*26830*/  LDL R6, [R1+0x278] ;  /* 0x0002780001067983 */ /* 0x001ea80000100800 */
[----:B------:R-:W2:Y:S04]  /*26840*/  LDL R7, [R1+0x27c] ;  /* 0x00027c0001077983 */ /* 0x000ea80000100800 */
[----:B--2---:R0:W-:Y:S04]  /*26850*/  STL.64 [R1+0x1b50], R6 ;  /* 0x001b500601007387 */ /* 0x0041e80000100a00 */
[----:B0-----:R-:W2:Y:S04]  /*26860*/  LDL.LU.64 R6, [R1+0x288] ;  /* 0x0002880001067983 */ /* 0x001ea80000300a00 */
[----:B--2---:R0:W-:Y:S04]  /*26870*/  STL.64 [R1+0x1b68], R6 ;  /* 0x001b680601007387 */ /* 0x0041e80000100a00 */
[----:B0-----:R-:W2:Y:S04]  /*26880*/  LDL R6, [R1+0x258] ;  /* 0x0002580001067983 */ /* 0x001ea80000100800 */
[----:B------:R-:W2:Y:S04]  /*26890*/  LDL R7, [R1+0x25c] ;  /* 0x00025c0001077983 */ /* 0x000ea80000100800 */
[----:B--2---:R0:W-:Y:S04]  /*268a0*/  STL.64 [R1+0x1b80], R6 ;  /* 0x001b800601007387 */ /* 0x0041e80000100a00 */
[----:B0-----:R-:W2:Y:S04]  /*268b0*/  LDL.LU.64 R6, [R1+0x238] ;  /* 0x0002380001067983 */ /* 0x001ea80000300a00 */
[----:B--2---:R3:W-:Y:S02]  /*268c0*/  STL.64 [R1+0x1b98], R6 ;  /* 0x001b980601007387 */ /* 0x0047e40000100a00 */
[----:B---3--:R-:W-:Y:S02]  /*268d0*/  HMMA.16816.F32.BF16 R4, R8, R24, R16 ;  /* 0x000000180804723c */ /* 0x008fe40000041810 */
[----:B------:R-:W2:-:S15]  /*268e0*/  LDL.LU R16, [R1+0x50] ;  /* 0x0000500001107983 */ /* 0x000e9e0000300800 */
[----:B------:R-:W-:Y:S02]  /*268f0*/  NOP ;  /* 0x0000000000007918 */ /* 0x000fe40000000000 */
[----:B------:R-:W-:Y:S04]  /*26900*/  STL.64 [R1+0x150], R4 ;  /* 0x0001500401007387 */ /* 0x000fe80000100a00 */
[----:B------:R-:W-:Y:S04]  /*26910*/  STL.64 [R1+0x158], R6 ;  /* 0x0001580601007387 */ /* 0x000fe80000100a00 */
[----:B------:R-:W2:Y:S04]  /*26920*/  LDL.LU R17, [R1+0x54] ;  /* 0x0000540001117983 */ /* 0x000ea80000300800 */
[----:B------:R-:W3:Y:S04]  /*26930*/  LDL.LU R18, [R1+0x58] ;  /* 0x0000580001127983 */ /* 0x000ee80000300800 */
[----:B------:R-:W3:Y:S01]  /*26940*/  LDL.LU R19, [R1+0x5c] ;  /* 0x00005c0001137983 */ /* 0x000ee20000300800 */
[----:B------:R-:W-:Y:S01]  /*26950*/  MOV R24, R12 ;  /* 0x0000000c00187202 */ /* 0x000fe20000000f00 */
[----:B------:R-:W-:-:S02]  /*26960*/  IMAD.MOV.U32 R25, RZ, RZ, R29 ;  /* 0x000000ffff197224 */ /* 0x000fc400078e001d */
[----:B---3--:R-:W-:Y:S04]  /*26970*/  STL.64 [R1+0x1ba8], R18 ;  /* 0x001ba81201007387 */ /* 0x008fe80000100a00 */
[----:B--2---:R0:W-:Y:S04]  /*26980*/  STL.64 [R1+0x1ba0], R16 ;  /* 0x001ba01001007387 */ /* 0x0041e80000100a00 */
[----:B0-----:R-:W2:Y:S04]  /*26990*/  LDL.LU R16, [R1+0x60] ;  /* 0x0000600001107983 */ /* 0x001ea80000300800 */
[----:B------:R-:W2:Y:S04]  /*269a0*/  LDL.LU R17, [R1+0x64] ;  /* 0x0000640001117983 */ /* 0x000ea80000300800 */
[----:B------:R-:W2:Y:S04]  /*269b0*/  LDL.LU R18, [R1+0x68] ;  /* 0x0000680001127983 */ /* 0x000ea80000300800 */
[----:B------:R-:W2:Y:S04]  /*269c0*/  LDL.LU R19, [R1+0x6c] ;  /* 0x00006c0001137983 */ /* 0x000ea80000300800 */
[----:B------:R-:W3:Y:S04]  /*269d0*/  LDL.LU.64 R6, [R1+0x218] ;  /* 0x0002180001067983 */ /* 0x000ee80000300a00 */
[----:B------:R0:W-:Y:S04]  /*269e0*/  STL.64 [R1+0x1b30], R26 ;  /* 0x001b301a01007387 */ /* 0x0001e80000100a00 */
[----:B------:R-:W2:Y:S04]  /*269f0*/  LDL.LU R12, [R1+0x1bec] ;  /* 0x001bec00010c7983 */ /* 0x000ea80000300800 */
[----:B------:R-:W3:Y:S01]  /*26a00*/  LDL.LU R29, [R1+0x1be8] ;  /* 0x001be800011d7983 */ /* 0x000ee20000300800 */
[----:B0-----:R-:W-:-:S02]  /*26a10*/  MOV R26, R3 ;  /* 0x00000003001a7202 */ /* 0x001fc40000000f00 */
[----:B------:R-:W-:Y:S01]  /*26a20*/  MOV R27, R2 ;  /* 0x00000002001b7202 */ /* 0x000fe20000000f00 */
[----:B------:R-:W3:Y:S04]  /*26a30*/  LDL.LU R3, [R1+0x1be4] ;  /* 0x001be40001037983 */ /* 0x000ee80000300800 */
[----:B------:R-:W3:Y:S04]  /*26a40*/  LDL.LU R2, [R1+0x1be0] ;  /* 0x001be00001027983 */ /* 0x000ee80000300800 */
[----:B------:R-:W-:Y:S04]  /*26a50*/  STL.64 [R1+0x1b48], R26 ;  /* 0x001b481a01007387 */ /* 0x000fe80000100a00 */
[----:B------:R4:W-:Y:S02]  /*26a60*/  STL.64 [R1+0x1b40], R24 ;  /* 0x001b401801007387 */ /* 0x0009e40000100a00 */
[----:B----4-:R-:W-:Y:S01]  /*26a70*/  MOV R24, R15 ;  /* 0x0000000f00187202 */ /* 0x010fe20000000f00 */
[----:B------:R-:W-:Y:S01]  /*26a80*/  IMAD.MOV.U32 R25, RZ, RZ, R14 ;  /* 0x000000ffff197224 */ /* 0x000fe200078e000e */
[----:B------:R-:W4:Y:S04]  /*26a90*/  LDL.LU R15, [R1+0x1bdc] ;  /* 0x001bdc00010f7983 */ /* 0x000f280000300800 */
[----:B------:R-:W4:Y:S01]  /*26aa0*/  LDL.LU R14, [R1+0x1bd8] ;  /* 0x001bd800010e7983 */ /* 0x000f220000300800 */
[----:B------:R-:W-:-:S03]  /*26ab0*/  MOV R26, R13 ;  /* 0x0000000d001a7202 */ /* 0x000fc60000000f00 */
[----:B------:R-:W4:Y:S01]  /*26ac0*/  LDL.LU R13, [R1+0x1bd4] ;  /* 0x001bd400010d7983 */ /* 0x000f220000300800 */
[----:B------:R-:W-:-:S03]  /*26ad0*/  MOV R27, R0 ;  /* 0x00000000001b7202 */ /* 0x000fc60000000f00 */
[----:B------:R-:W4:Y:S04]  /*26ae0*/  LDL.LU R0, [R1+0x1bd0] ;  /* 0x001bd00001007983 */ /* 0x000f280000300800 */
[----:B------:R2:W-:Y:S04]  /*26af0*/  STL.64 [R1+0x1b60], R26 ;  /* 0x001b601a01007387 */ /* 0x0005e80000100a00 */
[----:B------:R0:W-:Y:S01]  /*26b00*/  STL.64 [R1+0x1b58], R24 ;  /* 0x001b581801007387 */ /* 0x0001e20000100a00 */
[----:B--2---:R-:W-:Y:S02]  /*26b10*/  MOV R27, R12 ;  /* 0x0000000c001b7202 */ /* 0x004fe40000000f00 */
[----:B---3--:R-:W-:Y:S01]  /*26b20*/  MOV R26, R29 ;  /* 0x0000001d001a7202 */ /* 0x008fe20000000f00 */
[----:B0-----:R-:W-:Y:S01]  /*26b30*/  IMAD.MOV.U32 R25, RZ, RZ, R3 ;  /* 0x000000ffff197224 */ /* 0x001fe200078e0003 */
[----:B------:R-:W-:-:S02]  /*26b40*/  MOV R24, R2 ;  /* 0x0000000200187202 */ /* 0x000fc40000000f00 */
[----:B------:R-:W2:Y:S04]  /*26b50*/  LDL.LU R2, [R1+0x1bcc] ;  /* 0x001bcc0001027983 */ /* 0x000ea80000300800 */
[----:B------:R-:W3:Y:S04]  /*26b60*/  LDL.LU R3, [R1+0x1bc8] ;  /* 0x001bc80001037983 */ /* 0x000ee80000300800 */
[----:B------:R-:W2:Y:S04]  /*26b70*/  LDL.LU R29, [R1+0x1bc4] ;  /* 0x001bc400011d7983 */ /* 0x000ea80000300800 */
[----:B------:R-:W2:Y:S04]  /*26b80*/  LDL.LU R12, [R1+0x1bc0] ;  /* 0x001bc000010c7983 */ /* 0x000ea80000300800 */
[----:B------:R4:W-:Y:S04]  /*26b90*/  STL.64 [R1+0x1b78], R26 ;  /* 0x001b781a01007387 */ /* 0x0009e80000100a00 */
[----:B------:R0:W-:Y:S01]  /*26ba0*/  STL.64 [R1+0x1b70], R24 ;  /* 0x001b701801007387 */ /* 0x0001e20000100a00 */
[----:B----4-:R-:W-:Y:S01]  /*26bb0*/  MOV R26, R15 ;  /* 0x0000000f001a7202 */ /* 0x010fe20000000f00 */
[----:B0-----:R-:W-:Y:S01]  /*26bc0*/  IMAD.MOV.U32 R25, RZ, RZ, R14 ;  /* 0x000000ffff197224 */ /* 0x001fe200078e000e */
[----:B------:R-:W-:-:S02]  /*26bd0*/  MOV R24, R13 ;  /* 0x0000000d00187202 */ /* 0x000fc40000000f00 */
[----:B------:R-:W2:Y:S04]  /*26be0*/  LDL.LU R13, [R1+0x1bbc] ;  /* 0x001bbc00010d7983 */ /* 0x000ea80000300800 */
[----:B------:R-:W2:Y:S04]  /*26bf0*/  LDL.LU R14, [R1+0x1bb8] ;  /* 0x001bb800010e7983 */ /* 0x000ea80000300800 */
[----:B------:R-:W2:Y:S04]  /*26c00*/  LDL.LU R15, [R1+0x1bb4] ;  /* 0x001bb400010f7983 */ /* 0x000ea80000300800 */
[----:B------:R-:W4:Y:S01]  /*26c10*/  LDL.LU R27, [R1+0x3c] ;  /* 0x00003c00011b7983 */ /* 0x000f220000300800 */
[----:B--2---:R-:W-:Y:S03]  /*26c20*/  HMMA.16816.F32.BF16 R16, R12, R22, R16 ;  /* 0x000000160c10723c */ /* 0x004fe60000041810 */
[----:B----4-:R-:W-:Y:S04]  /*26c30*/  STL.64 [R1+0x1b90], R26 ;  /* 0x001b901a01007387 */ /* 0x010fe80000100a00 */
[----:B------:R0:W-:Y:S02]  /*26c40*/  STL.64 [R1+0x1b88], R24 ;  /* 0x001b881801007387 */ /* 0x0001e40000100a00 */
[----:B0-----:R-:W-:-:S02]  /*26c50*/  MOV R24, R29 ;  /* 0x0000001d00187202 */ /* 0x001fc40000000f00 */
[----:B------:R-:W2:Y:S04]  /*26c60*/  LDL.LU R29, [R1+0x1bb0] ;  /* 0x001bb000011d7983 */ /* 0x000ea80000300800 */
[----:B------:R-:W4:Y:S04]  /*26c70*/  LDL.LU R11, [R1+0x2a0] ;  /* 0x0002a000010b7983 */ /* 0x000f280000300800 */
[----:B------:R-:W-:Y:S04]  /*26c80*/  STL.64 [R1+0x140], R16 ;  /* 0x0001401001007387 */ /* 0x000fe80000100a00 */
[----:B------:R0:W-:Y:S04]  /*26c90*/  STL.64 [R1+0x148], R18 ;  /* 0x0001481201007387 */ /* 0x0001e80000100a00 */
[----:B0-----:R-:W2:Y:S04]  /*26ca0*/  LDL.LU.64 R18, [R1+0x1ba8] ;  /* 0x001ba80001127983 */ /* 0x001ea80000300a00 */
[----:B------:R-:W2:Y:S01]  /*26cb0*/  LDL.LU.64 R16, [R1+0x1ba0] ;  /* 0x001ba00001107983 */ /* 0x000ea20000300a00 */
[----:B------:R-:W-:Y:S01]  /*26cc0*/  MOV R10, R7 ;  /* 0x00000007000a7202 */ /* 0x000fe20000000f00 */
[----:B--2---:R-:W-:-:S15]  /*26cd0*/  HMMA.16816.F32.BF16 R16, R12, R6, R16 ;  /* 0x000000060c10723c */ /* 0x004fde0000041810 */
[----:B------:R-:W-:-:S04]  /*26ce0*/  NOP ;  /* 0x0000000000007918 */ /* 0x000fc80000000000 */
[----:B------:R0:W-:Y:S04]  /*26cf0*/  STL.64 [R1+0x130], R16 ;  /* 0x0001301001007387 */ /* 0x0001e80000100a00 */
[----:B------:R1:W-:Y:S01]  /*26d00*/  STL.64 [R1+0x138], R18 ;  /* 0x0001381201007387 */ /* 0x0003e20000100a00 */
[----:B0-----:R-:W-:-:S03]  /*26d10*/  MOV R16, R6 ;  /* 0x0000000600107202 */ /* 0x001fc60000000f00 */
[----:B------:R-:W2:Y:S01]  /*26d20*/  LDL.LU.64 R6, [R1+0x1b98] ;  /* 0x001b980001067983 */ /* 0x000ea20000300a00 */
[----:B---3--:R-:W-:Y:S01]  /*26d30*/  MOV R25, R3 ;  /* 0x0000000300197202 */ /* 0x008fe20000000f00 */
[----:B------:R-:W-:Y:S01]  /*26d40*/  IMAD.MOV.U32 R26, RZ, RZ, R2 ;  /* 0x000000ffff1a7224 */ /* 0x000fe200078e0002 */
[----:B------:R-:W-:-:S07]  /*26d50*/  MOV R27, R0 ;  /* 0x00000000001b7202 */ /* 0x000fce0000000f00 */
[----:B--2---:R-:W-:Y:S01]  /*26d60*/  HMMA.16816.F32.BF16 R24, R12, R6, R24 ;  /* 0x000000060c18723c */ /* 0x004fe20000041818 */
[----:B-1----:R-:W-:Y:S01]  /*26d70*/  IMAD.MOV.U32 R18, RZ, RZ, R6 ;  /* 0x000000ffff127224 */ /* 0x002fe200078e0006 */
[----:B------:R-:W-:-:S15]  /*26d80*/  MOV R17, R7 ;  /* 0x0000000700117202 */ /* 0x000fde0000000f00 */
[----:B------:R-:W-:Y:S02]  /*26d90*/  NOP ;  /* 0x0000000000007918 */ /* 0x000fe40000000000 */
[----:B------:R-:W-:Y:S04]  /*26da0*/  STL.64 [R1+0x120], R24 ;  /* 0x0001201801007387 */ /* 0x000fe80000100a00 */
[----:B------:R0:W-:Y:S04]  /*26db0*/  STL.64 [R1+0x128], R26 ;  /* 0x0001281a01007387 */ /* 0x0001e80000100a00 */
[----:B0-----:R-:W2:Y:S04]  /*26dc0*/  LDL.LU.64 R26, [R1+0x1b90] ;  /* 0x001b9000011a7983 */ /* 0x001ea80000300a00 */
[----:B------:R-:W2:Y:S04]  /*26dd0*/  LDL.LU.64 R24, [R1+0x1b88] ;  /* 0x001b880001187983 */ /* 0x000ea80000300a00 */
[----:B------:R-:W2:Y:S02]  /*26de0*/  LDL.LU.64 R6, [R1+0x1b80] ;  /* 0x001b800001067983 */ /* 0x000ea40000300a00 */
[----:B--2---:R-:W-:Y:S02]  /*26df0*/  HMMA.16816.F32.BF16 R4, R12, R6, R24 ;  /* 0x000000060c04723c */ /* 0x004fe40000041818 */
[----:B------:R-:W2:Y:S04]  /*26e00*/  LDL.LU.64 R26, [R1+0x1b78] ;  /* 0x001b7800011a7983 */ /* 0x000ea80000300a00 */
[----:B------:R-:W2:-:S13]  /*26e10*/  LDL.LU.64 R24, [R1+0x1b70] ;  /* 0x001b700001187983 */ /* 0x000e9a0000300a00 */
[----:B------:R-:W-:Y:S04]  /*26e20*/  STL.64 [R1+0x110], R4 ;  /* 0x0001100401007387 */ /* 0x000fe80000100a00 */
[----:B------:R0:W-:Y:S04]  /*26e30*/  STL.64 [R1+0x118], R6 ;  /* 0x0001180601007387 */ /* 0x0001e80000100a00 */
[----:B0-----:R-:W2:Y:S02]  /*26e40*/  LDL.LU.64 R6, [R1+0x1b68] ;  /* 0x001b680001067983 */ /* 0x001ea40000300a00 */
[----:B--2---:R-:W-:Y:S01]  /*26e50*/  HMMA.16816.F32.BF16 R24, R12, R6, R24 ;  /* 0x000000060c18723c */ /* 0x004fe20000041818 */
[----:B------:R-:W-:-:S02]  /*26e60*/  MOV R9, R6 ;  /* 0x0000000600097202 */ /* 0x000fc40000000f00 */
[----:B------:R-:W-:-:S15]  /*26e70*/  MOV R8, R7 ;  /* 0x0000000700087202 */ /* 0x000fde0000000f00 */
[----:B------:R-:W-:Y:S01]  /*26e80*/  NOP ;  /* 0x0000000000007918 */ /* 0x000fe20000000000 */
        /* <DEDUP_REMOVED lines=9> */
[----:B------:R0:W-:Y:S01]  /*26f20*/  STL [R1+0xf8], R6 ;  /* 0x0000f80601007387 */ /* 0x0001e20000100800 */
[----:B------:R-:W-:-:S03]  /*26f30*/  IMAD.MOV.U32 R3, RZ, RZ, R7 ;  /* 0x000000ffff037224 */ /* 0x000fc600078e0007 */
[----:B0-----:R-:W2:Y:S04]  /*26f40*/  LDL.LU.64 R6, [R1+0x1b38] ;  /* 0x001b380001067983 */ /* 0x001ea80000300a00 */
[----:B------:R-:W-:Y:S01]  /*26f50*/  STL [R1+0x1ad0], R3 ;  /* 0x001ad00301007387 */ /* 0x000fe20000100800 */
[----:B--2---:R-:W-:Y:S01]  /*26f60*/  HMMA.16816.F32.BF16 R24, R12, R6, R24 ;  /* 0x000000060c18723c */ /* 0x004fe20000041818 */
[----:B------:R-:W-:Y:S02]  /*26f70*/  MOV R2, R6 ;  /* 0x0000000600027202 */ /* 0x000fe40000000f00 */
[----:B------:R-:W-:-:S15]  /*26f80*/  MOV R0, R7 ;  /* 0x0000000700007202 */ /* 0x000fde0000000f00 */
[----:B------:R-:W-:Y:S01]  /*26f90*/  NOP ;  /* 0x0000000000007918 */ /* 0x000fe20000000000 */
[----:B------:R-:W-:Y:S04]  /*26fa0*/  STL.64 [R1+0x180], R24 ;  /* 0x0001801801007387 */ /* 0x000fe80000100a00 */
[----:B------:R0:W-:Y:S04]  /*26fb0*/  STL.64 [R1+0x188], R26 ;  /* 0x0001881a01007387 */ /* 0x0001e80000100a00 */
[----:B0-----:R-:W2:Y:S04]  /*26fc0*/  LDL.LU.64 R26, [R1+0x1b30] ;  /* 0x001b3000011a7983 */ /* 0x001ea80000300a00 */
[----:B------:R-:W2:Y:S04]  /*26fd0*/  LDL.LU.64 R6, [R1+0x1b28] ;  /* 0x001b280001067983 */ /* 0x000ea80000300a00 */
[----:B------:R-:W2:Y:S02]  /*26fe0*/  LDL.LU.64 R4, [R1+0x1b20] ;  /* 0x001b200001047983 */ /* 0x000ea40000300a00 */
[----:B--2---:R-:W-:Y:S01]  /*26ff0*/  HMMA.16816.F32.BF16 R4, R12, R26, R4 ;  /* 0x0000001a0c04723c */ /* 0x004fe20000041804 */
[----:B------:R-:W-:-:S02]  /*27000*/  MOV R3, R27 ;  /* 0x0000001b00037202 */ /* 0x000fc40000000f00 */
[----:B------:R-:W2:-:S15]  /*27010*/  LDL.LU.64 R26, [R1+0x1b18] ;  /* 0x001b1800011a7983 */ /* 0x000e9e0000300a00 */
[----:B------:R-:W-:Y:S01]  /*27020*/  NOP ;  /* 0x0000000000007918 */ /* 0x000fe20000000000 */
[----:B------:R-:W-:Y:S04]  /*27030*/  STL.64 [R1+0xe0], R4 ;  /* 0x0000e00401007387 */ /* 0x000fe80000100a00 */
[----:B------:R-:W-:Y:S04]  /*27040*/  STL.64 [R1+0xe8], R6 ;  /* 0x0000e80601007387 */ /* 0x000fe80000100a00 */
[----:B----4-:R-:W0:Y:S01]  /*27050*/  LDSM.16.M88.4 R4, [R11+UR6+0x14080] ;  /* 0x014080060b04783b */ /* 0x010e220008000200 */
[----:B------:R-:W-:Y:S01]  /*27060*/  IMAD.MOV.U32 R14, RZ, RZ, R18 ;  /* 0x000000ffff0e7224 */ /* 0x000fe200078e0012 */
[----:B------:R-:W-:-:S02]  /*27070*/  MOV R15, R17 ;  /* 0x00000011000f7202 */ /* 0x000fc40000000f00 */
[----:B------:R-:W2:Y:S04]  /*27080*/  LDL.LU.64 R24, [R1+0x1b10] ;  /* 0x001b100001187983 */ /* 0x000ea80000300a00 */
[----:B------:R1:W-:Y:S02]  /*27090*/  STL.64 [R1+0x1ae8], R14 ;  /* 0x001ae80e01007387 */ /* 0x0003e40000100a00 */
[----:B-1----:R-:W-:Y:S02]  /*270a0*/  MOV R14, R16 ;  /* 0x00000010000e7202 */ /* 0x002fe40000000f00 */
[----:B------:R-:W-:Y:S04]  /*270b0*/  LDSM.16.M88.4 R16, [R29+UR6+0x2080] ;  /* 0x002080061d10783b */ /* 0x000fe80008000200 */
[----:B0-----:R-:W-:Y:S04]  /*270c0*/  STL.64 [R1+0x1ab0], R6 ;  /* 0x001ab00601007387 */ /* 0x001fe80000100a00 */
[----:B------:R-:W-:Y:S04]  /*270d0*/  STL.64 [R1+0x1aa8], R4 ;  /* 0x001aa80401007387 */ /* 0x000fe80000100a00 */
[----:B------:R-:W0:Y:S04]  /*270e0*/  LDSM.16.M88.4 R4, [R29+UR6+0x80] ;  /* 0x000080061d04783b */ /* 0x000e280008000200 */
[----:B0-----:R0:W-:Y:S04]  /*270f0*/  STL.64 [R1+0x60], R4 ;  /* 0x0000600401007387 */ /* 0x0011e80000100a00 */
[----:B------:R-:W-:Y:S04]  /*27100*/  STL.64 [R1+0x68], R6 ;  /* 0x0000680601007387 */ /* 0x000fe80000100a00 */
[----:B------:R-:W-:Y:S04]  /*27110*/  STL.64 [R1+0x170], R16 ;  /* 0x0001701001007387 */ /* 0x000fe80000100a00 */
[----:B------:R-:W-:Y:S01]  /*27120*/  STL.64 [R1+0x178], R18 ;  /* 0x0001781201007387 */ /* 0x000fe20000100a00 */
[----:B0-----:R-:W-:Y:S01]  /*27130*/  IMAD.MOV.U32 R5, RZ, RZ, R16 ;  /* 0x000000ffff057224 */ /* 0x001fe200078e0010 */
[----:B------:R-:W-:-:S02]  /*27140*/  MOV R4, R17 ;  /* 0x0000001100047202 */ /* 0x000fc40000000f00 */
        /* <DEDUP_REMOVED lines=11> */
[----:B------:R0:W-:Y:S01]  /*27200*/  STL.64 [R1+0x248], R18 ;  /* 0x0002481201007387 */ /* 0x0001e20000100a00 */
[----:B------:R-:W-:-:S02]  /*27210*/  MOV R7, R16 ;  /* 0x0000001000077202 */ /* 0x000fc40000000f00 */
[----:B------:R-:W-:Y:S01]  /*27220*/  MOV R6, R17 ;  /* 0x0000001100067202 */ /* 0x000fe20000000f00 */
[----:B0-----:R-:W2:Y:S04]  /*27230*/  LDL.LU.64 R18, [R1+0x1b08] ;  /* 0x001b080001127983 */ /* 0x001ea80000300a00 */
[----:B------:R-:W2:Y:S04]  /*27240*/  LDL.LU.64 R16, [R1+0x1b00] ;  /* 0x001b000001107983 */ /* 0x000ea80000300a00 */
[----:B------:R0:W-:Y:S02]  /*27250*/  STL.64 [R1+0x1ae0], R6 ;  /* 0x001ae00601007387 */ /* 0x0001e40000100a00 */
[----:B0-----:R-:W-:-:S02]  /*27260*/  MOV R6, R21 ;  /* 0x0000001500067202 */ /* 0x001fc40000000f00 */
[----:B------:R-:W-:Y:S01]  /*27270*/  MOV R7, R20 ;  /* 0x0000001400077202 */ /* 0x000fe20000000f00 */
[----:B------:R0:W-:Y:S04]  /*27280*/  STL.64 [R1+0x1ad8], R4 ;  /* 0x001ad80401007387 */ /* 0x0001e80000100a00 */
[----:B0-----:R-:W3:Y:S01]  /*27290*/  LDL.LU R4, [R1+0x160] ;  /* 0x0001600001047983 */ /* 0x001ee20000300800 */
[----:B------:R-:W-:Y:S01]  /*272a0*/  IMAD.MOV.U32 R5, RZ, RZ, R28 ;  /* 0x000000ffff057224 */ /* 0x000fe200078e001c */
[----:B--2---:R-:W-:-:S15]  /*272b0*/  HMMA.16816.F32.BF16 R20, R16, R22, R24 ;  /* 0x000000161014723c */ /* 0x004fde0000041818 */
[----:B------:R-:W-:-:S04]  /*272c0*/  NOP ;  /* 0x0000000000007918 */ /* 0x000fc80000000000 */
[----:B------:R-:W-:Y:S04]  /*272d0*/  STL.64 [R1+0xd0], R20 ;  /* 0x0000d01401007387 */ /* 0x000fe80000100a00 */
[----:B------:R-:W-:Y:S04]  /*272e0*/  STL.64 [R1+0xd8], R22 ;  /* 0x0000d81601007387 */ /* 0x000fe80000100a00 */
[----:B------:R-:W0:Y:S04]  /*272f0*/  LDSM.16.M88.4 R20, [R29+UR6+0xc080] ;  /* 0x00c080061d14783b */ /* 0x000e280008000200 */
[----:B0-----:R-:W-:Y:S04]  /*27300*/  STL.64 [R1+0x200], R20 ;  /* 0x0002001401007387 */ /* 0x001fe80000100a00 */
[----:B------:R-:W-:Y:S04]  /*27310*/  STL.64 [R1+0x208], R22 ;  /* 0x0002081601007387 */ /* 0x000fe80000100a00 */
[----:B------:R-:W0:Y:S02]  /*27320*/  LDSM.16.M88.4 R20, [R29+UR6+0xe080] ;  /* 0x00e080061d14783b */ /* 0x000e240008000200 */
[----:B0-----:R-:W-:-:S02]  /*27330*/  MOV R29, R22 ;  /* 0x00000016001d7202 */ /* 0x001fc40000000f00 */
[----:B------:R0:W-:Y:S01]  /*27340*/  STL.64 [R1+0x228], R22 ;  /* 0x0002281601007387 */ /* 0x0001e20000100a00 */
[----:B------:R-:W-:Y:S01]  /*27350*/  IMAD.MOV.U32 R28, RZ, RZ, R23 ;  /* 0x000000ffff1c7224 */ /* 0x000fe200078e0017 */
[----:B------:R-:W-:Y:S02]  /*27360*/  MOV R25, R20 ;  /* 0x0000001400197202 */ /* 0x000fe40000000f00 */
[----:B------:R-:W-:Y:S01]  /*27370*/  MOV R24, R21 ;  /* 0x0000001500187202 */ /* 0x000fe20000000f00 */
[----:B0-----:R-:W2:Y:S04]  /*27380*/  LDL.LU.64 R22, [R1+0x1af8] ;  /* 0x001af80001167983 */ /* 0x001ea80000300a00 */
[----:B------:R-:W2:Y:S01]  /*27390*/  LDL.LU.64 R20, [R1+0x1af0] ;  /* 0x001af00001147983 */ /* 0x000ea20000300a00 */
[----:B------:R-:W-:-:S02]  /*273a0*/  MOV R15, R10 ;  /* 0x0000000a000f7202 */ /* 0x000fc40000000f00 */
[----:B------:R-:W-:Y:S01]  /*273b0*/  MOV R26, R9 ;  /* 0x00000009001a7202 */ /* 0x000fe20000000f00 */
[----:B------:R-:W-:Y:S02]  /*273c0*/  IMAD.MOV.U32 R27, RZ, RZ, R8 ;  /* 0x000000ffff1b7224 */ /* 0x000fe400078e0008 */
[----:B------:R-:W0:Y:S04]  /*273d0*/  LDSM.16.M88.4 R8, [R11+UR6+0x15080] ;  /* 0x015080060b08783b */ /* 0x000e280008000200 */
[----:B------:R-:W-:Y:S04]  /*273e0*/  STL [R1+0x199c], R28 ;  /* 0x00199c1c01007387 */ /* 0x000fe80000100800 */
[----:B------:R-:W-:Y:S01]  /*273f0*/  STL [R1+0x1998], R29 ;  /* 0x0019981d01007387 */ /* 0x000fe20000100800 */
[----:B--2---:R-:W-:Y:S03]  /*27400*/  HMMA.16816.F32.BF16 R20, R16, R14, R20 ;  /* 0x0000000e1014723c */ /* 0x004fe60000041814 */
[----:B------:R-:W3:-:S15]  /*27410*/  LDL.LU.64 R14, [R1+0x1ae8] ;  /* 0x001ae800010e7983 */ /* 0x000ede0000300a00 */
[----:B------:R-:W-:Y:S01]  /*27420*/  NOP ;  /* 0x0000000000007918 */ /* 0x000fe20000000000 */
[----:B------:R1:W-:Y:S04]  /*27430*/  STL.64 [R1+0xc0], R20 ;  /* 0x0000c01401007387 */ /* 0x0003e80000100a00 */
[----:B------:R2:W-:Y:S04]  /*27440*/  STL.64 [R1+0xc8], R22 ;  /* 0x0000c81601007387 */ /* 0x0005e80000100a00 */
[----:B-1----:R-:W4:Y:S04]  /*27450*/  LDL.LU R20, [R1+0x1c0] ;  /* 0x0001c00001147983 */ /* 0x002f280000300800 */
[----:B------:R-:W4:Y:S04]  /*27460*/  LDL.LU R21, [R1+0x1c4] ;  /* 0x0001c40001157983 */ /* 0x000f280000300800 */
[----:B--2---:R-:W4:Y:S04]  /*27470*/  LDL.LU R22, [R1+0x1c8] ;  /* 0x0001c80001167983 */ /* 0x004f280000300800 */
[----:B------:R-:W4:Y:S04]  /*27480*/  LDL.LU R23, [R1+0x1cc] ;  /* 0x0001cc0001177983 */ /* 0x000f280000300800 */
[----:B0-----:R0:W-:Y:S04]  /*27490*/  STL.64 [R1+0x1a20], R10 ;  /* 0x001a200a01007387 */ /* 0x0011e80000100a00 */
[----:B0-----:R-:W2:Y:S04]  /*274a0*/  LDL.LU R11, [R1+0x2bc] ;  /* 0x0002bc00010b7983 */ /* 0x001ea80000300800 */
[----:B------:R-:W-:Y:S01]  /*274b0*/  STL.64 [R1+0x1a18], R8 ;  /* 0x001a180801007387 */ /* 0x000fe20000100a00 */
[----:B---3--:R-:W-:Y:S03]  /*274c0*/  HMMA.16816.F32.BF16 R12, R16, R14, R4 ;  /* 0x0000000e100c723c */ /* 0x008fe60000041804 */
[----:B------:R-:W3:Y:S04]  /*274d0*/  LDL.LU.64 R6, [R1+0x1ae0] ;  /* 0x001ae00001067983 */ /* 0x000ee80000300a00 */
[----:B------:R-:W3:-:S12]  /*274e0*/  LDL.LU.64 R4, [R1+0x1ad8] ;  /* 0x001ad80001047983 */ /* 0x000ed80000300a00 */
[----:B------:R-:W-:Y:S04]  /*274f0*/  STL.64 [R1+0xb0], R12 ;  /* 0x0000b00c01007387 */ /* 0x000fe80000100a00 */
[----:B------:R-:W-:Y:S04]  /*27500*/  STL.64 [R1+0xb8], R14 ;  /* 0x0000b80e01007387 */ /* 0x000fe80000100a00 */
[----:B--2---:R-:W0:Y:S04]  /*27510*/  LDSM.16.M88.4 R12, [R11+UR6+0x14080] ;  /* 0x014080060b0c783b */ /* 0x004e280008000200 */
[----:B------:R1:W-:Y:S04]  /*27520*/  STL [R1+0x1a88], R11 ;  /* 0x001a880b01007387 */ /* 0x0003e80000100800 */
[----:B------:R-:W2:Y:S04]  /*27530*/  LDL.LU R10, [R1+0x258] ;  /* 0x00025800010a7983 */ /* 0x000ea80000300800 */
[----:B-1----:R-:W2:Y:S04]  /*27540*/  LDL.LU R11, [R1+0x25c] ;  /* 0x00025c00010b7983 */ /* 0x002ea80000300800 */
[----:B0-----:R-:W-:Y:S04]  /*27550*/  STL.64 [R1+0x1980], R14 ;  /* 0x0019800e01007387 */ /* 0x001fe80000100a00 */
[----:B------:R0:W-:Y:S02]  /*27560*/  STL.64 [R1+0x1978], R12 ;  /* 0x0019780c01007387 */ /* 0x0001e40000100a00 */
[----:B0-----:R-:W-:-:S02]  /*27570*/  MOV R12, R25 ;  /* 0x00000019000c7202 */ /* 0x001fc40000000f00 */
[----:B------:R-:W-:-:S03]  /*27580*/  MOV R13, R24 ;  /* 0x00000018000d7202 */ /* 0x000fc60000000f00 */
[----:B------:R0:W-:Y:S04]  /*27590*/  STL [R1+0x1a28], R12 ;  /* 0x001a280c01007387 */ /* 0x0001e80000100800 */
[----:B------:R1:W-:Y:S04]  /*275a0*/  STL [R1+0x1a2c], R13 ;  /* 0x001a2c0d01007387 */ /* 0x0003e80000100800 */
[----:B0-----:R-:W2:Y:S04]  /*275b0*/  LDL.LU R12, [R1+0x1d0] ;  /* 0x0001d000010c7983 */ /* 0x001ea80000300800 */
[----:B-1----:R-:W2:Y:S04]  /*275c0*/  LDL.LU R13, [R1+0x1d4] ;  /* 0x0001d400010d7983 */ /* 0x002ea80000300800 */
[----:B------:R-:W2:Y:S04]  /*275d0*/  LDL.LU R14, [R1+0x1d8] ;  /* 0x0001d800010e7983 */ /* 0x000ea80000300800 */
[----:B------:R-:W2:Y:S02]  /*275e0*/  LDL.LU R15, [R1+0x1dc] ;  /* 0x0001dc00010f7983 */ /* 0x000ea40000300800 */
[----:B--2---:R-:W-:Y:S01]  /*275f0*/  HMMA.16816.F32.BF16 R8, R16, R10, R12 ;  /* 0x0000000a1008723c */ /* 0x004fe2000004180c */
[----:B------:R-:W-:Y:S01]  /*27600*/  MOV R14, R2 ;  /* 0x00000002000e7202 */ /* 0x000fe20000000f00 */
[----:B------:R-:W-:-:S15]  /*27610*/  IMAD.MOV.U32 R15, RZ, RZ, R0 ;  /* 0x000000ffff0f7224 */ /* 0x000fde00078e0000 */
[----:B------:R-:W-:Y:S02]  /*27620*/  NOP ;  /* 0x0000000000007918 */ /* 0x000fe40000000000 */
[----:B------:R-:W-:Y:S04]  /*27630*/  STL.64 [R1+0xa0], R8 ;  /* 0x0000a00801007387 */ /* 0x000fe80000100a00 */
[----:B------:R4:W-:Y:S02]  /*27640*/  STL.64 [R1+0xa8], R10 ;  /* 0x0000a80a01007387 */ /* 0x0009e40000100a00 */
[----:B----4-:R-:W-:Y:S01]  /*27650*/  HMMA.16816.F32.BF16 R8, R16, R26, R20 ;  /* 0x0000001a1008723c */ /* 0x010fe20000041814 */
[----:B---3--:R-:W-:Y:S02]  /*27660*/  MOV R20, R5 ;  /* 0x0000000500147202 */ /* 0x008fe40000000f00 */
[----:B------:R-:W-:Y:S01]  /*27670*/  MOV R21, R4 ;  /* 0x0000000400157202 */ /* 0x000fe20000000f00 */
[----:B------:R0:W-:-:S15]  /*27680*/  STL.64 [R1+0x1ac0], R14 ;  /* 0x001ac00e01007387 */ /* 0x0001de0000100a00 */
[----:B------:R-:W-:Y:S04]  /*27690*/  STL.64 [R1+0x90], R8 ;  /* 0x0000900801007387 */ /* 0x000fe80000100a00 */
[----:B0-----:R-:W2:Y:S04]  /*276a0*/  LDL.LU R14, [R1+0x278] ;  /* 0x00027800010e7983 */ /* 0x001ea80000300800 */
[----:B------:R-:W2:Y:S04]  /*276b0*/  LDL.LU R15, [R1+0x27c] ;  /* 0x00027c00010f7983 */ /* 0x000ea80000300800 */
[----:B------:R0:W-:Y:S04]  /*276c0*/  STL.64 [R1+0x1a90], R20 ;  /* 0x001a901401007387 */ /* 0x0001e80000100a00 */
[----:B0-----:R-:W3:Y:S01]  /*276d0*/  LDL.LU.64 R20, [R1+0x60] ;  /* 0x0000600001147983 */ /* 0x001ee20000300a00 */
[----:B------:R-:W-:-:S02]  /*276e0*/  MOV R2, R10 ;  /* 0x0000000a00027202 */ /* 0x000fc40000000f00 */
[----:B------:R-:W-:Y:S01]  /*276f0*/  MOV R0, R11 ;  /* 0x0000000b00007202 */ /* 0x000fe20000000f00 */
[----:B------:R-:W-:Y:S01]  /*27700*/  IMAD.MOV.U32 R25, RZ, RZ, R6 ;  /* 0x000000ffff197224 */ /* 0x000fe200078e0006 */
[----:B---3--:R-:W-:Y:S04]  /*27710*/  STL.64 [R1+0x1ab8], R20 ;  /* 0x001ab81401007387 */ /* 0x008fe80000100a00 */
[----:B------:R-:W3:Y:S04]  /*27720*/  LDL.LU R8, [R1+0x130] ;  /* 0x0001300001087983 */ /* 0x000ee80000300800 */
[----:B------:R-:W3:Y:S04]  /*27730*/  LDL.LU R9, [R1+0x134] ;  /* 0x0001340001097983 */ /* 0x000ee80000300800 */
[----:B------:R-:W4:Y:S04]  /*27740*/  LDL.LU R10, [R1+0x138] ;  /* 0x00013800010a7983 */ /* 0x000f280000300800 */
[----:B------:R-:W4:Y:S04]  /*27750*/  LDL.LU R11, [R1+0x13c] ;  /* 0x00013c00010b7983 */ /* 0x000f280000300800 */
[----:B------:R-:W2:Y:S01]  /*27760*/  LDL.LU R6, [R1+0x268] ;  /* 0x0002680001067983 */ /* 0x000ea20000300800 */
[----:B------:R-:W-:-:S02]  /*27770*/  MOV R24, R7 ;  /* 0x0000000700187202 */ /* 0x000fc40000000f00 */
[----:B------:R-:W-:Y:S02]  /*27780*/  MOV R7, R3 ;  /* 0x0000000300077202 */ /* 0x000fe40000000f00 */
[----:B------:R-:W3:Y:S04]  /*27790*/  LDL.LU R3, [R1+0x1ad0] ;  /* 0x001ad00001037983 */ /* 0x000ee80000300800 */
[----:B--2---:R0:W-:Y:S04]  /*277a0*/  STL.64 [R1+0x1ac8], R6 ;  /* 0x001ac80601007387 */ /* 0x0041e80000100a00 */
[----:B------:R-:W2:Y:S04]  /*277b0*/  LDL.LU R4, [R1+0x1a0] ;  /* 0x0001a00001047983 */ /* 0x000ea80000300800 */
[----:B------:R-:W2:Y:S04]  /*277c0*/  LDL.LU R5, [R1+0x1a4] ;  /* 0x0001a40001057983 */ /* 0x000ea80000300800 */
[----:B0-----:R-:W2:Y:S04]  /*277d0*/  LDL.LU R6, [R1+0x1a8] ;  /* 0x0001a80001067983 */ /* 0x001ea80000300800 */
[----:B------:R-:W2:Y:S04]  /*277e0*/  LDL.LU R7, [R1+0x1ac] ;  /* 0x0001ac0001077983 */ /* 0x000ea80000300800 */
[----:B------:R-:W2:Y:S04]  /*277f0*/  LDL.LU R20, [R1+0x150] ;  /* 0x0001500001147983 */ /* 0x000ea80000300800 */
[----:B------:R-:W2:Y:S04]  /*27800*/  LDL.LU R21, [R1+0x154] ;  /* 0x0001540001157983 */ /* 0x000ea80000300800 */
[----:B------:R-:W2:Y:S04]  /*27810*/  LDL.LU R22, [R1+0x158] ;  /* 0x0001580001167983 */ /* 0x000ea80000300800 */
[----:B------:R-:W2:Y:S04]  /*27820*/  LDL.LU R23, [R1+0x15c] ;  /* 0x00015c0001177983 */ /* 0x000ea80000300800 */
[----:B----4-:R-:W-:Y:S04]  /*27830*/  STL.64 [R1+0x1aa0], R10 ;  /* 0x001aa00a01007387 */ /* 0x010fe80000100a00 */
[----:B---3--:R0:W-:Y:S04]  /*27840*/  STL.64 [R1+0x1a98], R8 ;  /* 0x001a980801007387 */ /* 0x0081e80000100a00 */
[----:B0-----:R-:W3:Y:S04]  /*27850*/  LDL.LU R8, [R1+0x140] ;  /* 0x0001400001087983 */ /* 0x001ee80000300800 */
[----:B------:R-:W3:Y:S04]  /*27860*/  LDL.LU R9, [R1+0x144] ;  /* 0x0001440001097983 */ /* 0x000ee80000300800 */
[----:B------:R-:W3:Y:S04]  /*27870*/  LDL.LU R10, [R1+0x148] ;  /* 0x00014800010a7983 */ /* 0x000ee80000300800 */
[----:B------:R-:W3:Y:S04]  /*27880*/  LDL.LU R11, [R1+0x14c] ;  /* 0x00014c00010b7983 */ /* 0x000ee80000300800 */
[----:B------:R0:W-:Y:S04]  /*27890*/  STL.64 [R1+0x1a48], R24 ;  /* 0x001a481801007387 */ /* 0x0001e80000100a00 */
[----:B0-----:R-:W4:Y:S04]  /*278a0*/  LDL.LU R24, [R1+0x190] ;  /* 0x0001900001187983 */ /* 0x001f280000300800 */
[----:B------:R-:W4:Y:S04]  /*278b0*/  LDL.LU R25, [R1+0x194] ;  /* 0x0001940001197983 */ /* 0x000f280000300800 */
[----:B------:R-:W4:Y:S04]  /*278c0*/  LDL.LU R26, [R1+0x198] ;  /* 0x00019800011a7983 */ /* 0x000f280000300800 */
[----:B------:R-:W4:Y:S04]  /*278d0*/  LDL.LU R27, [R1+0x19c] ;  /* 0x00019c00011b7983 */ /* 0x000f280000300800 */
[----:B------:R-:W-:Y:S04]  /*278e0*/  STL [R1+0x1a30], R0 ;  /* 0x001a300001007387 */ /* 0x000fe80000100800 */
[----:B------:R-:W-:Y:S01]  /*278f0*/  STL [R1+0x1a10], R2 ;  /* 0x001a100201007387 */ /* 0x000fe20000100800 */
[----:B--2---:R-:W-:Y:S03]  /*27900*/  HMMA.16816.F32.BF16 R12, R16, R14, R4 ;  /* 0x0000000e100c723c */ /* 0x004fe60000041804 */
[----:B------:R-:W2:-:S15]  /*27910*/  LDL.LU.64 R6, [R1+0x1ac8] ;  /* 0x001ac80001067983 */ /* 0x000e9e0000300a00 */
[----:B------:R-:W-:Y:S01]  /*27920*/  NOP ;  /* 0x0000000000007918 */ /* 0x000fe20000000000 */
[----:B------:R-:W-:Y:S04]  /*27930*/  STL.64 [R1+0x80], R12 ;  /* 0x0000800c01007387 */ /* 0x000fe80000100a00 */
[----:B------:R0:W-:Y:S04]  /*27940*/  STL.64 [R1+0x88], R14 ;  /* 0x0000880e01007387 */ /* 0x0001e80000100a00 */
[----:B0-----:R-:W4:Y:S02]  /*27950*/  LDL.LU.64 R14, [R1+0x1ac0] ;  /* 0x001ac000010e7983 */ /* 0x001f240000300a00 */
[----:B----4-:R-:W-:-:S15]  /*27960*/  HMMA.16816.F32.BF16 R24, R16, R14, R24 ;  /* 0x0000000e1018723c */ /* 0x010fde0000041818 */
[----:B------:R-:W-:-:S04]  /*27970*/  NOP ;  /* 0x0000000000007918 */ /* 0x000fc80000000000 */
[----:B------:R0:W-:Y:S01]  /*27980*/  STL.64 [R1+0x70], R24 ;  /* 0x0000701801007387 */ /* 0x0001e20000100a00 */
[----:B------:R-:W-:Y:S01]  /*27990*/  IMAD.MOV.U32 R14, RZ, RZ, R26 ;  /* 0x000000ffff0e7224 */ /* 0x000fe200078e001a */
[----:B------:R-:W-:Y:S02]  /*279a0*/  MOV R15, R27 ;  /* 0x0000001b000f7202 */ /* 0x000fe40000000f00 */
[----:B0-----:R-:W4:Y:S04]  /*279b0*/  LDL.LU R24, [R1+0x100] ;  /* 0x0001000001187983 */ /* 0x001f280000300800 */
[----:B------:R-:W4:Y:S04]  /*279c0*/  LDL.LU R25, [R1+0x104] ;  /* 0x0001040001197983 */ /* 0x000f280000300800 */
[----:B------:R-:W2:Y:S04]  /*279d0*/  LDL.LU R26, [R1+0x108] ;  /* 0x00010800011a7983 */ /* 0x000ea80000300800 */
[----:B------:R-:W2:Y:S04]  /*279e0*/  LDL.LU R27, [R1+0x10c] ;  /* 0x00010c00011b7983 */ /* 0x000ea80000300800 */
[----:B--2---:R-:W-:Y:S04]  /*279f0*/  STL.64 [R1+0x1a68], R26 ;  /* 0x001a681a01007387 */ /* 0x004fe80000100a00 */
[----:B----4-:R0:W-:Y:S04]  /*27a00*/  STL.64 [R1+0x1a60], R24 ;  /* 0x001a601801007387 */ /* 0x0101e80000100a00 */
[----:B0-----:R-:W2:Y:S04]  /*27a10*/  LDL.LU R24, [R1+0x110] ;  /* 0x0001100001187983 */ /* 0x001ea80000300800 */
[----:B------:R-:W2:Y:S04]  /*27a20*/  LDL.LU R25, [R1+0x114] ;  /* 0x0001140001197983 */ /* 0x000ea80000300800 */
[----:B------:R-:W4:Y:S04]  /*27a30*/  LDL.LU R26, [R1+0x118] ;  /* 0x00011800011a7983 */ /* 0x000f280000300800 */
[----:B------:R-:W4:Y:S01]  /*27a40*/  LDL.LU R27, [R1+0x11c] ;  /* 0x00011c00011b7983 */ /* 0x000f220000300800 */
[----:B------:R-:W-:Y:S03]  /*27a50*/  HMMA.16816.F32.BF16 R16, R16, R6, R20 ;  /* 0x000000061010723c */ /* 0x000fe60000041814 */
[----:B----4-:R-:W-:Y:S04]  /*27a60*/  STL.64 [R1+0x1a78], R26 ;  /* 0x001a781a01007387 */ /* 0x010fe80000100a00 */
[----:B--2---:R0:W-:Y:S04]  /*27a70*/  STL.64 [R1+0x1a70], R24 ;  /* 0x001a701801007387 */ /* 0x0041e80000100a00 */
[----:B0-----:R-:W2:Y:S04]  /*27a80*/  LDL.LU R24, [R1+0x120] ;  /* 0x0001200001187983 */ /* 0x001ea80000300800 */
[----:B------:R-:W2:Y:S04]  /*27a90*/  LDL.LU R25, [R1+0x124] ;  /* 0x0001240001197983 */ /* 0x000ea80000300800 */
[----:B------:R-:W2:Y:S04]  /*27aa0*/  LDL.LU R26, [R1+0x128] ;  /* 0x00012800011a7983 */ /* 0x000ea80000300800 */
[----:B------:R-:W2:Y:S04]  /*27ab0*/  LDL.LU R27, [R1+0x12c] ;  /* 0x00012c00011b7983 */ /* 0x000ea80000300800 */
[----:B------:R-:W-:Y:S04]  /*27ac0*/  STL [R1+0x1a34], R14 ;  /* 0x001a340e01007387 */ /* 0x000fe80000100800 */
[----:B------:R-:W3:Y:S04]  /*27ad0*/  LDL.LU.64 R20, [R1+0x1ab8] ;  /* 0x001ab80001147983 */ /* 0x000ee80000300a00 */
[----:B------:R-:W3:Y:S04]  /*27ae0*/  LDL.LU.64 R6, [R1+0x1ab0] ;  /* 0x001ab00001067983 */ /* 0x000ee80000300a00 */
[----:B------:R-:W3:Y:S04]  /*27af0*/  LDL.LU.64 R4, [R1+0x1aa8] ;  /* 0x001aa80001047983 */ /* 0x000ee80000300a00 */
[----:B------:R0:W-:Y:S04]  /*27b00*/  STL.64 [R1+0x50], R16 ;  /* 0x0000501001007387 */ /* 0x0001e80000100a00 */
[----:B------:R-:W-:Y:S04]  /*27b10*/  STL.64 [R1+0x58], R18 ;  /* 0x0000581201007387 */ /* 0x000fe80000100a00 */
[----:B0-----:R-:W4:Y:S01]  /*27b20*/  LDL.LU.64 R16, [R1+0x1e0] ;  /* 0x0001e00001107983 */ /* 0x001f220000300a00 */
[----:B---3--:R-:W-:Y:S01]  /*27b30*/  HMMA.16816.F32.BF16 R8, R4, R20, R8 ;  /* 0x000000140408723c */ /* 0x008fe20000041808 */
[----:B------:R-:W-:-:S02]  /*27b40*/  MOV R13, R20 ;  /* 0x00000014000d7202 */ /* 0x000fc40000000f00 */
[----:B------:R-:W-:Y:S01]  /*27b50*/  MOV R12, R21 ;  /* 0x00000015000c7202 */ /* 0x000fe20000000f00 */
[----:B----4-:R0:W-:Y:S04]  /*27b60*/  STL.64 [R1+0x1a80], R16 ;  /* 0x001a801001007387 */ /* 0x0101e80000100a00 */
[----:B0-----:R-:W2:Y:S11]  /*27b70*/  LDL.LU.64 R16, [R1+0x1b0] ;  /* 0x0001b00001107983 */ /* 0x001eb60000300a00 */
[----:B------:R-:W-:Y:S04]  /*27b80*/  STL.64 [R1+0x40], R8 ;  /* 0x0000400801007387 */ /* 0x000fe80000100a00 */
[----:B------:R0:W-:Y:S04]  /*27b90*/  STL.64 [R1+0x48], R10 ;  /* 0x0000480a01007387 */ /* 0x0001e80000100a00 */
[----:B0-----:R-:W3:Y:S04]  /*27ba0*/  LDL.LU.64 R10, [R1+0x1aa0] ;  /* 0x001aa000010a7983 */ /* 0x001ee80000300a00 */
[----:B------:R-:W3:Y:S04]  /*27bb0*/  LDL.LU.64 R8, [R1+0x1a98] ;  /* 0x001a980001087983 */ /* 0x000ee80000300a00 */
[----:B------:R-:W3:Y:S02]  /*27bc0*/  LDL.LU.64 R20, [R1+0x1a90] ;  /* 0x001a900001147983 */ /* 0x000ee40000300a00 */
[----:B---3--:R-:W-:Y:S02]  /*27bd0*/  HMMA.16816.F32.BF16 R20, R4, R20, R8 ;  /* 0x000000140414723c */ /* 0x008fe40000041808 */
[----:B------:R-:W3:-:S15]  /*27be0*/  LDL.LU R11, [R1+0x1a88] ;  /* 0x001a8800010b7983 */ /* 0x000ede0000300800 */
[----:B------:R-:W-:Y:S02]  /*27bf0*/  NOP ;  /* 0x0000000000007918 */ /* 0x000fe40000000000 */
[----:B------:R0:W-:Y:S04]  /*27c00*/  STL.64 [R1+0x30], R20 ;  /* 0x0000301401007387 */ /* 0x0001e80000100a00 */
[----:B------:R1:W-:Y:S04]  /*27c10*/  STL.64 [R1+0x38], R22 ;  /* 0x0000381601007387 */ /* 0x0003e80000100a00 */
[----:B0-----:R-:W4:Y:S04]  /*27c20*/  LDL.LU R20, [R1+0x180] ;  /* 0x0001800001147983 */ /* 0x001f280000300800 */
[----:B------:R-:W4:Y:S04]  /*27c30*/  LDL.LU R21, [R1+0x184] ;  /* 0x0001840001157983 */ /* 0x000f280000300800 */
[----:B-1----:R-:W3:Y:S04]  /*27c40*/  LDL.LU R22, [R1+0x188] ;  /* 0x0001880001167983 */ /* 0x002ee80000300800 */
[----:B------:R-:W3:Y:S01]  /*27c50*/  LDL.LU R23, [R1+0x18c] ;  /* 0x00018c0001177983 */ /* 0x000ee20000300800 */
[----:B--2---:R-:W-:Y:S03]  /*27c60*/  HMMA.16816.F32.BF16 R24, R4, R16, R24 ;  /* 0x000000100418723c */ /* 0x004fe60000041818 */
[----:B---3--:R-:W-:Y:S04]  /*27c70*/  STL.64 [R1+0x1a40], R22 ;  /* 0x001a401601007387 */ /* 0x008fe80000100a00 */
[----:B----4-:R0:W-:Y:S04]  /*27c80*/  STL.64 [R1+0x1a38], R20 ;  /* 0x001a381401007387 */ /* 0x0101e80000100a00 */
[----:B0-----:R-:W2:Y:S04]  /*27c90*/  LDL.LU R20, [R1+0xf0] ;  /* 0x0000f00001147983 */ /* 0x001ea80000300800 */
[----:B------:R-:W2:Y:S04]  /*27ca0*/  LDL.LU R21, [R1+0xf4] ;  /* 0x0000f40001157983 */ /* 0x000ea80000300800 */
[----:B------:R-:W3:Y:S01]  /*27cb0*/  LDL.LU R22, [R1+0xf8] ;  /* 0x0000f80001167983 */ /* 0x000ee20000300800 */
[----:B------:R-:W-:Y:S01]  /*27cc0*/  IMAD.MOV.U32 R23, RZ, RZ, R3 ;  /* 0x000000ffff177224 */ /* 0x000fe200078e0003 */
[----:B------:R-:W-:-:S02]  /*27cd0*/  MOV R2, R16 ;  /* 0x0000001000027202 */ /* 0x000fc40000000f00 */
[----:B------:R-:W-:Y:S02]  /*27ce0*/  MOV R3, R17 ;  /* 0x0000001100037202 */ /* 0x000fe40000000f00 */
[----:B------:R-:W-:Y:S01]  /*27cf0*/  MOV R28, R26 ;  /* 0x0000001a001c7202 */ /* 0x000fe20000000f00 */
[----:B------:R-:W-:Y:S01]  /*27d00*/  IMAD.MOV.U32 R29, RZ, RZ, R27 ;  /* 0x000000ffff1d7224 */ /* 0x000fe200078e001b */
[----:B---3--:R-:W-:Y:S04]  /*27d10*/  STL.64 [R1+0x1a58], R22 ;  /* 0x001a581601007387 */ /* 0x008fe80000100a00 */
[----:B--2---:R0:W-:Y:S04]  /*27d20*/  STL.64 [R1+0x1a50], R20 ;  /* 0x001a501401007387 */ /* 0x0041e80000100a00 */
[----:B0-----:R-:W2:Y:S04]  /*27d30*/  LDL.LU.64 R20, [R1+0x1f0] ;  /* 0x0001f00001147983 */ /* 0x001ea80000300a00 */
[----:B------:R-:W3:Y:S04]  /*27d40*/  LDL.LU.64 R8, [R1+0x200] ;  /* 0x0002000001087983 */ /* 0x000ee80000300a00 */
[----:B------:R-:W4:Y:S04]  /*27d50*/  LDL.LU.64 R16, [R1+0x1a80] ;  /* 0x001a800001107983 */ /* 0x000f280000300a00 */
[----:B------:R0:W-:Y:S04]  /*27d60*/  STL.64 [R1+0x20], R24 ;  /* 0x0000201801007387 */ /* 0x0001e80000100a00 */
[----:B------:R-:W4:Y:S04]  /*27d70*/  LDL.LU.64 R26, [R1+0x1a78] ;  /* 0x001a7800011a7983 */ /* 0x000f280000300a00 */
[----:B0-----:R-:W4:Y:S04]  /*27d80*/  LDL.LU.64 R24, [R1+0x1a70] ;  /* 0x001a700001187983 */ /* 0x001f280000300a00 */
[----:B------:R-:W-:Y:S04]  /*27d90*/  STL [R1+0x19a4], R29 ;  /* 0x0019a41d01007387 */ /* 0x000fe80000100800 */
[----:B------:R-:W-:Y:S01]  /*27da0*/  STL [R1+0x19a0], R28 ;  /* 0x0019a01c01007387 */ /* 0x000fe20000100800 */
[----:B----4-:R-:W-:-:S15]  /*27db0*/  HMMA.16816.F32.BF16 R24, R4, R16, R24 ;  /* 0x000000100418723c */ /* 0x010fde0000041818 */
[----:B------:R-:W-:-:S04]  /*27dc0*/  NOP ;  /* 0x0000000000007918 */ /* 0x000fc80000000000 */
[----:B------:R-:W-:Y:S04]  /*27dd0*/  STL.64 [R1+0x10], R24 ;  /* 0x0000101801007387 */ /* 0x000fe80000100a00 */
[----:B------:R0:W-:Y:S04]  /*27de0*/  STL.64 [R1+0x18], R26 ;  /* 0x0000181a01007387 */ /* 0x0001e80000100a00 */
[----:B0-----:R-:W4:Y:S04]  /*27df0*/  LDL.LU.64 R26, [R1+0x1a68] ;  /* 0x001a6800011a7983 */ /* 0x001f280000300a00 */
[----:B------:R-:W4:Y:S01]  /*27e00*/  LDL.LU.64 R24, [R1+0x1a60] ;  /* 0x001a600001187983 */ /* 0x000f220000300a00 */
[----:B------:R-:W-:-:S02]  /*27e10*/  MOV R14, R16 ;  /* 0x00000010000e7202 */ /* 0x000fc40000000f00 */
[----:B--2---:R-:W-:Y:S01]  /*27e20*/  MOV R16, R20 ;  /* 0x0000001400107202 */ /* 0x004fe20000000f00 */
[----:B------:R-:W-:Y:S01]  /*27e30*/  IMAD.MOV.U32 R10, RZ, RZ, R21 ;  /* 0x000000ffff0a7224 */ /* 0x000fe200078e0015 */
[----:B------:R-:W2:Y:S01]  /*27e40*/  LDL.LU.64 R22, [R1+0x1a58] ;  /* 0x001a580001167983 */ /* 0x000ea20000300a00 */
[----:B----4-:R-:W-:Y:S03]  /*27e50*/  HMMA.16816.F32.BF16 R24, R4, R20, R24 ;  /* 0x000000140418723c */ /* 0x010fe60000041818 */
[----:B------:R-:W2:-:S15]  /*27e60*/  LDL.LU.64 R20, [R1+0x1a50] ;  /* 0x001a500001147983 */ /* 0x000e9e0000300a00 */
[----:B------:R-:W-:Y:S01]  /*27e70*/  NOP ;  /* 0x0000000000007918 */ /* 0x000fe20000000000 */
[----:B------:R0:W-:Y:S04]  /*27e80*/  STL.64 [R1], R24 ;  /* 0x0000001801007387 */ /* 0x0001e80000100a00 */
[----:B0-----:R-:W2:Y:S01]  /*27e90*/  LDL.LU.64 R24, [R1+0x1a48] ;  /* 0x001a480001187983 */ /* 0x001ea20000300a00 */
[----:B------:R-:W-:Y:S02]  /*27ea0*/  MOV R29, R26 ;  /* 0x0000001a001d7202 */ /* 0x000fe40000000f00 */
[----:B------:R-:W-:Y:S02]  /*27eb0*/  MOV R28, R27 ;  /* 0x0000001b001c7202 */ /* 0x000fe40000000f00 */
[----:B------:R-:W-:Y:S01]  /*27ec0*/  MOV R0, R17 ;  /* 0x0000001100007202 */ /* 0x000fe20000000f00 */
[----:B--2---:R-:W-:Y:S01]  /*27ed0*/  HMMA.16816.F32.BF16 R24, R4, R24, R20 ;  /* 0x000000180418723c */ /* 0x004fe20000041814 */
[----:B------:R-:W3:Y:S04]  /*27ee0*/  LDL.LU.64 R22, [R1+0x1a40] ;  /* 0x001a400001167983 */ /* 0x000ee80000300a00 */
[----:B------:R-:W3:-:S14]  /*27ef0*/  LDL.LU.64 R20, [R1+0x1a38] ;  /* 0x001a380001147983 */ /* 0x000edc0000300a00 */
[----:B------:R0:W-:Y:S04]  /*27f00*/  STL.64 [R1+0x1908], R26 ;  /* 0x0019081a01007387 */ /* 0x0001e80000100a00 */
[----:B------:R1:W-:Y:S04]  /*27f10*/  STL.64 [R1+0x1900], R24 ;  /* 0x0019001801007387 */ /* 0x0003e80000100a00 */
[----:B0-----:R-:W2:Y:S04]  /*27f20*/  LDL R26, [R1+0x1f8] ;  /* 0x0001f800011a7983 */ /* 0x001ea80000100800 */
[----:B------:R-:W2:Y:S01]  /*27f30*/  LDL R27, [R1+0x1fc] ;  /* 0x0001fc00011b7983 */ /* 0x000ea20000100800 */
[----:B-1----:R-:W-:-:S03]  /*27f40*/  MOV R24, R16 ;  /* 0x0000001000187202 */ /* 0x002fc60000000f00 */
[----:B------:R-:W0:Y:S01]  /*27f50*/  LDSM.16.M88.4 R16, [R11+UR6+0x15080] ;  /* 0x015080060b10783b */ /* 0x000e220008000200 */
[----:B------:R-:W-:-:S03]  /*27f60*/  IMAD.MOV.U32 R25, RZ, RZ, R10 ;  /* 0x000000ffff197224 */ /* 0x000fc600078e000a */
[----:B--2---:R-:W-:Y:S04]  /*27f70*/  STL.64 [R1+0x19c0], R26 ;  /* 0x0019c01a01007387 */ /* 0x004fe80000100a00 */
[----:B------:R-:W-:Y:S04]  /*27f80*/  STL.64 [R1+0x19b8], R24 ;  /* 0x0019b81801007387 */ /* 0x000fe80000100a00 */
[----:B0-----:R-:W-:Y:S04]  /*27f90*/  STL [R1+0x18c0], R19 ;  /* 0x0018c01301007387 */ /* 0x001fe80000100800 */
[----:B------:R-:W-:Y:S04]  /*27fa0*/  STL [R1+0x1950], R18 ;  /* 0x0019501201007387 */ /* 0x000fe80000100800 */
[----:B------:R0:W-:Y:S04]  /*27fb0*/  STL.64 [R1+0x1948], R16 ;  /* 0x0019481001007387 */ /* 0x0001e80000100a00 */
[----:B0-----:R-:W2:Y:S04]  /*27fc0*/  LDL.LU.64 R16, [R1+0x170] ;  /* 0x0001700001107983 */ /* 0x001ea80000300a00 */
[----:B------:R-:W4:Y:S01]  /*27fd0*/  LDL.LU.64 R18, [R1+0x178] ;  /* 0x0001780001127983 */ /* 0x000f220000300a00 */
[----:B---3--:R-:W-:Y:S01]  /*27fe0*/  HMMA.16816.F32.BF16 R20, R4, R8, R20 ;  /* 0x000000080414723c */ /* 0x008fe20000041814 */
[----:B------:R-:W-:Y:S01]  /*27ff0*/  MOV R24, R14 ;  /* 0x0000000e00187202 */ /* 0x000fe20000000f00 */
[----:B------:R-:W-:Y:S01]  /*28000*/  IMAD.MOV.U32 R25, RZ, RZ, R0 ;  /* 0x000000ffff197224 */ /* 0x000fe200078e0000 */
[----:B----4-:R0:W-:Y:S04]  /*28010*/  STL.64 [R1+0x19f8], R18 ;  /* 0x0019f81201007387 */ /* 0x0101e80000100a00 */
[----:B--2---:R1:W-:Y:S01]  /*28020*/  STL.64 [R1+0x19f0], R16 ;  /* 0x0019f01001007387 */ /* 0x0043e20000100a00 */
[----:B0-----:R-:W-:-:S02]  /*28030*/  MOV R19, R8 ;  /* 0x0000000800137202 */ /* 0x001fc40000000f00 */
[----:B------:R-:W-:Y:S01]  /*28040*/  MOV R18, R9 ;  /* 0x0000000900127202 */ /* 0x000fe20000000f00 */
[----:B------:R-:W2:Y:S04]  /*28050*/  LDL.LU R8, [R1+0xe0] ;  /* 0x0000e00001087983 */ /* 0x000ea80000300800 */
[----:B------:R-:W2:Y:S04]  /*28060*/  LDL.LU R9, [R1+0xe4] ;  /* 0x0000e40001097983 */ /* 0x000ea80000300800 */
[----:B------:R-:W2:Y:S04]  /*28070*/  LDL.LU R10, [R1+0xe8] ;  /* 0x0000e800010a7983 */ /* 0x000ea80000300800 */
[----:B------:R-:W2:Y:S04]  /*28080*/  LDL.LU R11, [R1+0xec] ;  /* 0x0000ec00010b7983 */ /* 0x000ea80000300800 */
[----:B------:R-:W3:Y:S04]  /*28090*/  LDL.LU R14, [R1+0x1a34] ;  /* 0x001a3400010e7983 */ /* 0x000ee80000300800 */
[----:B------:R-:W4:Y:S01]  /*280a0*/  LDL.LU R0, [R1+0x1a30] ;  /* 0x001a300001007983 */ /* 0x000f220000300800 */
[----:B-1----:R-:W-:-:S02]  /*280b0*/  MOV R16, R13 ;  /* 0x0000000d00107202 */ /* 0x002fc40000000f00 */
[----:B------:R-:W-:Y:S01]  /*280c0*/  MOV R17, R12 ;  /* 0x0000000c00117202 */ /* 0x000fe20000000f00 */
[----:B------:R-:W2:Y:S04]  /*280d0*/  LDL.LU R13, [R1+0x1a2c] ;  /* 0x001a2c00010d7983 */ /* 0x000ea80000300800 */
[----:B------:R-:W2:Y:S04]  /*280e0*/  LDL.LU R12, [R1+0x1a28] ;  /* 0x001a2800010c7983 */ /* 0x000ea80000300800 */
[----:B------:R0:W-:Y:S04]  /*280f0*/  STL.64 [R1+0x19d8], R24 ;  /* 0x0019d81801007387 */ /* 0x0001e80000100a00 */
[----:B0-----:R-:W2:Y:S04]  /*28100*/  LDL.LU R24, [R1+0xb0] ;  /* 0x0000b00001187983 */ /* 0x001ea80000300800 */
[----:B------:R-:W2:Y:S04]  /*28110*/  LDL.LU R25, [R1+0xb4] ;  /* 0x0000b40001197983 */ /* 0x000ea80000300800 */
[----:B------:R-:W2:Y:S04]  /*28120*/  LDL.LU R26, [R1+0xb8] ;  /* 0x0000b800011a7983 */ /* 0x000ea80000300800 */
[----:B------:R-:W2:Y:S04]  /*28130*/  LDL.LU R27, [R1+0xbc] ;  /* 0x0000bc00011b7983 */ /* 0x000ea80000300800 */
[----:B--2---:R-:W-:Y:S04]  /*28140*/  STL.64 [R1+0x19e8], R26 ;  /* 0x0019e81a01007387 */ /* 0x004fe80000100a00 */
        /* <DEDUP_REMOVED lines=11> */
[----:B------:R-:W-:Y:S04]  /*28200*/  STL.64 [R1+0x18f8], R22 ;  /* 0x0018f81601007387 */ /* 0x000fe80000100a00 */
[----:B------:R0:W-:Y:S04]  /*28210*/  STL.64 [R1+0x18f0], R20 ;  /* 0x0018f01401007387 */ /* 0x0001e80000100a00 */
[----:B0-----:R-:W2:Y:S04]  /*28220*/  LDL.LU.64 R20, [R1+0x240] ;  /* 0x0002400001147983 */ /* 0x001ea80000300a00 */
[----:B------:R-:W2:Y:S01]  /*28230*/  LDL.LU.64 R22, [R1+0x248] ;  /* 0x0002480001167983 */ /* 0x000ea20000300a00 */
[----:B------:R-:W-:Y:S03]  /*28240*/  HMMA.16816.F32.BF16 R4, R4, R12, R8 ;  /* 0x0000000c0404723c */ /* 0x000fe60000041808 */
[----:B--2---:R-:W-:Y:S04]  /*28250*/  STL.64 [R1+0x19d0], R22 ;  /* 0x0019d01601007387 */ /* 0x004fe80000100a00 */
[----:B------:R0:W-:Y:S04]  /*28260*/  STL.64 [R1+0x19c8], R20 ;  /* 0x0019c81401007387 */ /* 0x0001e80000100a00 */
[----:B0-----:R-:W2:Y:S04]  /*28270*/  LDL.LU R20, [R1+0xa0] ;  /* 0x0000a00001147983 */ /* 0x001ea80000300800 */
[----:B------:R-:W2:Y:S04]  /*28280*/  LDL.LU R21, [R1+0xa4] ;  /* 0x0000a40001157983 */ /* 0x000ea80000300800 */
[----:B------:R-:W2:Y:S04]  /*28290*/  LDL.LU R22, [R1+0xa8] ;  /* 0x0000a80001167983 */ /* 0x000ea80000300800 */
[----:B------:R-:W2:Y:S04]  /*282a0*/  LDL.LU R23, [R1+0xac] ;  /* 0x0000ac0001177983 */ /* 0x000ea80000300800 */
[----:B------:R-:W2:Y:S04]  /*282b0*/  LDL.LU.64 R10, [R1+0x1a20] ;  /* 0x001a2000010a7983 */ /* 0x000ea80000300a00 */
[----:B------:R-:W2:Y:S04]  /*282c0*/  LDL.LU.64 R8, [R1+0x1a18] ;  /* 0x001a180001087983 */ /* 0x000ea80000300a00 */
[----:B------:R-:W-:Y:S04]  /*282d0*/  STL.64 [R1+0x1990], R12 ;  /* 0x0019900c01007387 */ /* 0x000fe80000100a00 */
[----:B------:R0:W-:Y:S04]  /*282e0*/  STL.64 [R1+0x18e8], R6 ;  /* 0x0018e80601007387 */ /* 0x0001e80000100a00 */
[----:B------:R1:W-:Y:S04]  /*282f0*/  STL.64 [R1+0x18e0], R4 ;  /* 0x0018e00401007387 */ /* 0x0003e80000100a00 */
[----:B0-----:R-:W3:Y:S04]  /*28300*/  LDL R6, [R1+0x208] ;  /* 0x0002080001067983 */ /* 0x001ee80000100800 */
[----:B------:R-:W3:Y:S01]  /*28310*/  LDL R7, [R1+0x20c] ;  /* 0x00020c0001077983 */ /* 0x000ee20000100800 */
[----:B-1----:R-:W-:Y:S01]  /*28320*/  MOV R4, R19 ;  /* 0x0000001300047202 */ /* 0x002fe20000000f00 */
[----:B------:R-:W-:-:S02]  /*28330*/  IMAD.MOV.U32 R5, RZ, RZ, R18 ;  /* 0x000000ffff057224 */ /* 0x000fc400078e0012 */
[----:B--2---:R-:W-:Y:S01]  /*28340*/  HMMA.16816.F32.BF16 R16, R8, R16, R24 ;  /* 0x000000100810723c */ /* 0x004fe20000041818 */
[----:B---3--:R-:W-:Y:S04]  /*28350*/  STL.64 [R1+0x19b0], R6 ;  /* 0x0019b00601007387 */ /* 0x008fe80000100a00 */
[----:B------:R0:W-:Y:S02]  /*28360*/  STL.64 [R1+0x19a8], R4 ;  /* 0x0019a80401007387 */ /* 0x0001e40000100a00 */
[----:B0-----:R-:W-:Y:S02]  /*28370*/  MOV R4, R2 ;  /* 0x0000000200047202 */ /* 0x001fe40000000f00 */
[----:B------:R-:W2:Y:S04]  /*28380*/  LDL.LU R2, [R1+0x1a10] ;  /* 0x001a100001027983 */ /* 0x000ea80000300800 */
[----:B------:R-:W3:Y:S04]  /*28390*/  LDL.LU.64 R26, [R1+0x1a08] ;  /* 0x001a0800011a7983 */ /* 0x000ee80000300a00 */
[----:B------:R-:W3:Y:S01]  /*283a0*/  LDL.LU.64 R24, [R1+0x1a00] ;  /* 0x001a000001187983 */ /* 0x000ee20000300a00 */
[----:B------:R-:W-:-:S03]  /*283b0*/  MOV R5, R3 ;  /* 0x0000000300057202 */ /* 0x000fc60000000f00 */
[----:B------:R-:W-:Y:S04]  /*283c0*/  STL.64 [R1+0xe0], R16 ;  /* 0x0000e01001007387 */ /* 0x000fe80000100a00 */
[----:B------:R0:W-:Y:S01]  /*283d0*/  STL [R1+0xe8], R18 ;  /* 0x0000e81201007387 */ /* 0x0001e20000100800 */
[----:B------:R-:W-:-:S03]  /*283e0*/  MOV R3, R19 ;  /* 0x0000001300037202 */ /* 0x000fc60000000f00 */
[----:B0-----:R-:W2:Y:S04]  /*283f0*/  LDL.LU.64 R18, [R1+0x19f8] ;  /* 0x0019f80001127983 */ /* 0x001ea80000300a00 */
[----:B------:R-:W3:Y:S02]  /*28400*/  LDL.LU.64 R16, [R1+0x19f0] ;  /* 0x0019f00001107983 */ /* 0x000ee40000300a00 */
[----:B---3--:R-:W-:-:S15]  /*28410*/  HMMA.16816.F32.BF16 R24, R8, R16, R24 ;  /* 0x000000100818723c */ /* 0x008fde0000041818 */
[----:B------:R-:W-:-:S04]  /*28420*/  NOP ;  /* 0x0000000000007918 */ /* 0x000fc80000000000 */
[----:B------:R-:W-:Y:S04]  /*28430*/  STL.64 [R1+0x110], R24 ;  /* 0x0001101801007387 */ /* 0x000fe80000100a00 */
[----:B------:R0:W-:Y:S04]  /*28440*/  STL.64 [R1+0x118], R26 ;  /* 0x0001181a01007387 */ /* 0x0001e80000100a00 */
[----:B0-----:R-:W3:Y:S04]  /*28450*/  LDL.LU.64 R26, [R1+0x19e8] ;  /* 0x0019e800011a7983 */ /* 0x001ee80000300a00 */
[----:B------:R-:W3:Y:S04]  /*28460*/  LDL.LU.64 R24, [R1+0x19e0] ;  /* 0x0019e00001187983 */ /* 0x000ee80000300a00 */
[----:B--2---:R4:W-:Y:S04]  /*28470*/  STL.64 [R1+0x1960], R18 ;  /* 0x0019601201007387 */ /* 0x0049e80000100a00 */
[----:B------:R-:W2:Y:S04]  /*28480*/  LDL.LU R16, [R1+0x90] ;  /* 0x0000900001107983 */ /* 0x000ea80000300800 */
[----:B------:R-:W2:Y:S01]  /*28490*/  LDL.LU R17, [R1+0x94] ;  /* 0x0000940001117983 */ /* 0x000ea20000300800 */
[----:B---3--:R-:W-:Y:S03]  /*284a0*/  HMMA.16816.F32.BF16 R4, R8, R4, R24 ;  /* 0x000000040804723c */ /* 0x008fe60000041818 */
[----:B------:R-:W3:Y:S01]  /*284b0*/  LDL.LU.64 R24, [R1+0x19d8] ;  /* 0x0019d80001187983 */ /* 0x000ee20000300a00 */
[----:B----4-:R-:W-:Y:S01]  /*284c0*/  MOV R19, R0 ;  /* 0x0000000000137202 */ /* 0x010fe20000000f00 */
[----:B------:R-:W-:-:S14]  /*284d0*/  IMAD.MOV.U32 R18, RZ, RZ, R2 ;  /* 0x000000ffff127224 */ /* 0x000fdc00078e0002 */
[----:B------:R0:W-:Y:S01]  /*284e0*/  STL.64 [R1+0xb0], R4 ;  /* 0x0000b00401007387 */ /* 0x0001e20000100a00 */
[----:B------:R-:W-:Y:S02]  /*284f0*/  MOV R0, R7 ;  /* 0x0000000700007202 */ /* 0x000fe40000000f00 */
[----:B------:R-:W-:Y:S01]  /*28500*/  MOV R2, R6 ;  /* 0x0000000600027202 */ /* 0x000fe20000000f00 */
[----:B0-----:R-:W4:Y:S04]  /*28510*/  LDL.LU R4, [R1+0x80] ;  /* 0x0000800001047983 */ /* 0x001f280000300800 */
[----:B------:R-:W4:Y:S04]  /*28520*/  LDL.LU R5, [R1+0x84] ;  /* 0x0000840001057983 */ /* 0x000f280000300800 */
[----:B------:R-:W4:Y:S04]  /*28530*/  LDL.LU R6, [R1+0x88] ;  /* 0x0000880001067983 */ /* 0x000f280000300800 */
[----:B------:R-:W4:Y:S04]  /*28540*/  LDL.LU R7, [R1+0x8c] ;  /* 0x00008c0001077983 */ /* 0x000f280000300800 */
[----:B------:R-:W-:Y:S04]  /*28550*/  STL [R1+0x18bc], R0 ;  /* 0x0018bc0001007387 */ /* 0x000fe80000100800 */
[----:B------:R-:W-:Y:S01]  /*28560*/  STL [R1+0x18b8], R2 ;  /* 0x0018b80201007387 */ /* 0x000fe20000100800 */
[----:B---3--:R-:W-:Y:S03]  /*28570*/  HMMA.16816.F32.BF16 R24, R8, R24, R20 ;  /* 0x000000180818723c */ /* 0x008fe60000041814 */
[----:B------:R-:W3:Y:S04]  /*28580*/  LDL.LU.64 R22, [R1+0x19d0] ;  /* 0x0019d00001167983 */ /* 0x000ee80000300a00 */
[----:B------:R-:W4:-:S12]  /*28590*/  LDL.LU.64 R20, [R1+0x19c8] ;  /* 0x0019c80001147983 */ /* 0x000f180000300a00 */
[----:B------:R-:W-:Y:S04]  /*285a0*/  STL.64 [R1+0x150], R24 ;  /* 0x0001501801007387 */ /* 0x000fe80000100a00 */
[----:B------:R0:W-:Y:S04]  /*285b0*/  STL.64 [R1+0x158], R26 ;  /* 0x0001581a01007387 */ /* 0x0001e80000100a00 */
[----:B0-----:R-:W2:Y:S04]  /*285c0*/  LDL.LU.64 R26, [R1+0x19c0] ;  /* 0x0019c000011a7983 */ /* 0x001ea80000300a00 */
[----:B------:R-:W2:Y:S02]  /*285d0*/  LDL.LU.64 R24, [R1+0x19b8] ;  /* 0x0019b80001187983 */ /* 0x000ea40000300a00 */
[----:B--2---:R-:W-:-:S15]  /*285e0*/  HMMA.16816.F32.BF16 R16, R8, R24, R16 ;  /* 0x000000180810723c */ /* 0x004fde0000041810 */
[----:B------:R-:W-:-:S04]  /*285f0*/  NOP ;  /* 0x0000000000007918 */ /* 0x000fc80000000000 */
[----:B------:R-:W-:Y:S04]  /*28600*/  STL.64 [R1+0x130], R16 ;  /* 0x0001301001007387 */ /* 0x000fe80000100a00 */
[----:B------:R0:W-:Y:S04]  /*28610*/  STL.64 [R1+0x138], R18 ;  /* 0x0001381201007387 */ /* 0x0001e80000100a00 */
[----:B0-----:R-:W2:Y:S04]  /*28620*/  LDL.LU.64 R18, [R1+0x68] ;  /* 0x0000680001127983 */ /* 0x001ea80000300a00 */
[----:B--2---:R-:W-:Y:S04]  /*28630*/  STL.64 [R1+0x1988], R18 ;  /* 0x0019881201007387 */ /* 0x004fe80000100a00 */
[----:B------:R0:W-:Y:S04]  /*28640*/  STL.64 [R1+0x1918], R26 ;  /* 0x0019181a01007387 */ /* 0x0001e80000100a00 */
[----:B0-----:R-:W2:Y:S04]  /*28650*/  LDL R26, [R1+0x1e8] ;  /* 0x0001e800011a7983 */ /* 0x001ea80000100800 */
[----:B------:R-:W2:Y:S04]  /*28660*/  LDL R27, [R1+0x1ec] ;  /* 0x0001ec00011b7983 */ /* 0x000ea80000100800 */
[----:B------:R-:W3:Y:S04]  /*28670*/  LDL.LU R16, [R1+0x50] ;  /* 0x0000500001107983 */ /* 0x000ee80000300800 */
[----:B------:R-:W3:Y:S04]  /*28680*/  LDL.LU R17, [R1+0x54] ;  /* 0x0000540001117983 */ /* 0x000ee80000300800 */
[----:B------:R-:W3:Y:S04]  /*28690*/  LDL.LU R18, [R1+0x58] ;  /* 0x0000580001127983 */ /* 0x000ee80000300800 */
[----:B------:R-:W3:Y:S04]  /*286a0*/  LDL.LU R19, [R1+0x5c] ;  /* 0x00005c0001137983 */ /* 0x000ee80000300800 */
[----:B------:R-:W3:Y:S04]  /*286b0*/  LDL.LU R12, [R1+0x70] ;  /* 0x00007000010c7983 */ /* 0x000ee80000300800 */
[----:B------:R-:W3:Y:S04]  /*286c0*/  LDL.LU R13, [R1+0x74] ;  /* 0x00007400010d7983 */ /* 0x000ee80000300800 */
[----:B--2---:R0:W-:Y:S04]  /*286d0*/  STL.64 [R1+0x1930], R26 ;  /* 0x0019301a01007387 */ /* 0x0041e80000100a00 */
[----:B0-----:R-:W2:Y:S01]  /*286e0*/  LDL.LU.64 R26, [R1+0x1b8] ;  /* 0x0001b800011a7983 */ /* 0x001ea20000300a00 */
[----:B----4-:R-:W-:Y:S03]  /*286f0*/  HMMA.16816.F32.BF16 R4, R8, R20, R4 ;  /* 0x000000140804723c */ /* 0x010fe60000041804 */
[----:B--2---:R0:W-:Y:S04]  /*28700*/  STL.64 [R1+0x1958], R26 ;  /* 0x0019581a01007387 */ /* 0x0041e80000100a00 */
[----:B------:R-:W2:Y:S04]  /*28710*/  LDL.LU R24, [R1+0x30] ;  /* 0x0000300001187983 */ /* 0x000ea80000300800 */
[----:B------:R-:W2:Y:S04]  /*28720*/  LDL.LU R25, [R1+0x34] ;  /* 0x0000340001197983 */ /* 0x000ea80000300800 */
[----:B0-----:R-:W4:Y:S04]  /*28730*/  LDL.LU R26, [R1+0x38] ;  /* 0x00003800011a7983 */ /* 0x001f280000300800 */
[----:B------:R-:W4:Y:S04]  /*28740*/  LDL.LU R27, [R1+0x3c] ;  /* 0x00003c00011b7983 */ /* 0x000f280000300800 */
[----:B----4-:R-:W-:Y:S04]  /*28750*/  STL.64 [R1+0x1970], R26 ;  /* 0x0019701a01007387 */ /* 0x010fe80000100a00 */
[----:B--2---:R0:W-:Y:S04]  /*28760*/  STL.64 [R1+0x1968], R24 ;  /* 0x0019681801007387 */ /* 0x0041e80000100a00 */
[----:B0-----:R-:W2:Y:S04]  /*28770*/  LDL.LU R24, [R1+0x40] ;  /* 0x0000400001187983 */ /* 0x001ea80000300800 */
[----:B------:R-:W2:Y:S04]  /*28780*/  LDL.LU R25, [R1+0x44] ;  /* 0x0000440001197983 */ /* 0x000ea80000300800 */
[----:B------:R-:W2:Y:S04]  /*28790*/  LDL.LU R26, [R1+0x48] ;  /* 0x00004800011a7983 */ /* 0x000ea80000300800 */
[----:B------:R-:W2:Y:S04]  /*287a0*/  LDL.LU R27, [R1+0x4c] ;  /* 0x00004c00011b7983 */ /* 0x000ea80000300800 */
[----:B------:R-:W-:Y:S04]  /*287b0*/  STL.64 [R1+0x140], R4 ;  /* 0x0001400401007387 */ /* 0x000fe80000100a00 */
[----:B------:R0:W-:Y:S04]  /*287c0*/  STL.64 [R1+0x148], R6 ;  /* 0x0001480601007387 */ /* 0x0001e80000100a00 */
[----:B0-----:R-:W4:Y:S04]  /*287d0*/  LDL.LU.64 R6, [R1+0x19b0] ;  /* 0x0019b00001067983 */ /* 0x001f280000300a00 */
[----:B------:R-:W2:Y:S04]  /*287e0*/  LDL.LU.64 R4, [R1+0x19a8] ;  /* 0x0019a80001047983 */ /* 0x000ea80000300a00 */
[----:B---3--:R0:W-:Y:S04]  /*287f0*/  STL.64 [R1+0x1910], R22 ;  /* 0x0019101601007387 */ /* 0x0081e80000100a00 */
[----:B------:R-:W3:Y:S04]  /*28800*/  LDL.LU R20, [R1] ;  /* 0x0000000001147983 */ /* 0x000ee80000300800 */
[----:B------:R-:W3:Y:S01]  /*28810*/  LDL.LU R21, [R1+0x4] ;  /* 0x0000040001157983 */ /* 0x000ee20000300800 */
[----:B0-----:R-:W-:Y:S01]  /*28820*/  IMAD.MOV.U32 R22, RZ, RZ, R29 ;  /* 0x000000ffff167224 */ /* 0x001fe200078e001d */
[----:B------:R-:W-:-:S02]  /*28830*/  MOV R23, R28 ;  /* 0x0000001c00177202 */ /* 0x000fc40000000f00 */
[----:B------:R-:W2:Y:S04]  /*28840*/  LDL.LU R29, [R1+0x19a4] ;  /* 0x0019a400011d7983 */ /* 0x000ea80000300800 */
[----:B------:R-:W2:Y:S04]  /*28850*/  LDL.LU R28, [R1+0x19a0] ;  /* 0x0019a000011c7983 */ /* 0x000ea80000300800 */
[----:B------:R-:W-:Y:S04]  /*28860*/  STL.64 [R1+0x1928], R22 ;  /* 0x0019281601007387 */ /* 0x000fe80000100a00 */
[----:B---3--:R0:W-:Y:S04]  /*28870*/  STL.64 [R1+0x1920], R20 ;  /* 0x0019201401007387 */ /* 0x0081e80000100a00 */
[----:B0-----:R-:W3:Y:S04]  /*28880*/  LDL.LU R20, [R1+0x10] ;  /* 0x0000100001147983 */ /* 0x001ee80000300800 */
[----:B------:R-:W3:Y:S04]  /*28890*/  LDL.LU R21, [R1+0x14] ;  /* 0x0000140001157983 */ /* 0x000ee80000300800 */
[----:B------:R-:W3:Y:S04]  /*288a0*/  LDL.LU R22, [R1+0x18] ;  /* 0x0000180001167983 */ /* 0x000ee80000300800 */
[----:B------:R-:W3:Y:S01]  /*288b0*/  LDL.LU R23, [R1+0x1c] ;  /* 0x00001c0001177983 */ /* 0x000ee20000300800 */
[----:B--2---:R-:W-:Y:S03]  /*288c0*/  HMMA.16816.F32.BF16 R12, R8, R4, R12 ;  /* 0x00000004080c723c */ /* 0x004fe6000004180c */
[----:B---3--:R0:W-:Y:S04]  /*288d0*/  STL.64 [R1+0x1940], R22 ;  /* 0x0019401601007387 */ /* 0x0081e80000100a00 */
[----:B------:R1:W-:Y:S01]  /*288e0*/  STL.64 [R1+0x1938], R20 ;  /* 0x0019381401007387 */ /* 0x0003e20000100a00 */
[----:B0-----:R-:W-:-:S03]  /*288f0*/  MOV R22, R28 ;  /* 0x0000001c00167202 */ /* 0x001fc60000000f00 */
[----:B-1----:R-:W2:Y:S04]  /*28900*/  LDL.LU R20, [R1+0x20] ;  /* 0x0000200001147983 */ /* 0x002ea80000300800 */
[----:B------:R-:W2:Y:S04]  /*28910*/  LDL.LU R21, [R1+0x24] ;  /* 0x0000240001157983 */ /* 0x000ea80000300800 */
[----:B------:R-:W3:Y:S01]  /*28920*/  LDL.LU R28, [R1+0x199c] ;  /* 0x00199c00011c7983 */ /* 0x000ee20000300800 */
[----:B------:R-:W-:-:S03]  /*28930*/  MOV R23, R29 ;  /* 0x0000001d00177202 */ /* 0x000fc60000000f00 */
[----:B------:R-:W2:Y:S04]  /*28940*/  LDL.LU R29, [R1+0x1998] ;  /* 0x00199800011d7983 */ /* 0x000ea80000300800 */
[----:B------:R0:W-:Y:S04]  /*28950*/  STL.64 [R1+0x120], R12 ;  /* 0x0001200c01007387 */ /* 0x0001e80000100a00 */
[----:B------:R1:W-:Y:S04]  /*28960*/  STL.64 [R1+0x128], R14 ;  /* 0x0001280e01007387 */ /* 0x0003e80000100a00 */
[----:B0-----:R-:W2:Y:S02]  /*28970*/  LDL.LU.64 R12, [R1+0x1990] ;  /* 0x00199000010c7983 */ /* 0x001ea40000300a00 */
[----:B--2---:R-:W-:Y:S02]  /*28980*/  HMMA.16816.F32.BF16 R8, R8, R12, R16 ;  /* 0x0000000c0808723c */ /* 0x004fe40000041810 */
[----:B------:R-:W2:Y:S04]  /*28990*/  LDL.LU.64 R18, [R1+0x1988] ;  /* 0x0019880001127983 */ /* 0x000ea80000300a00 */
[----:B-1----:R-:W2:Y:S04]  /*289a0*/  LDL.LU.64 R14, [R1+0x1980] ;  /* 0x00198000010e7983 */ /* 0x002ea80000300a00 */
[----:B------:R-:W2:Y:S09]  /*289b0*/  LDL.LU.64 R12, [R1+0x1978] ;  /* 0x00197800010c7983 */ /* 0x000eb20000300a00 */
[----:B------:R-:W-:Y:S04]  /*289c0*/  STL.64 [R1+0x100], R8 ;  /* 0x0001000801007387 */ /* 0x000fe80000100a00 */
[----:B------:R0:W-:Y:S04]  /*289d0*/  STL.64 [R1+0x108], R10 ;  /* 0x0001080a01007387 */ /* 0x0001e80000100a00 */
[----:B0-----:R-:W3:Y:S01]  /*289e0*/  LDL.LU R11, [R1+0x2d8] ;  /* 0x0002d800010b7983 */ /* 0x001ee20000300800 */
[----:B--2---:R-:W-:Y:S01]  /*289f0*/  HMMA.16816.F32.BF16 R24, R12, R18, R24 ;  /* 0x000000120c18723c */ /* 0x004fe20000041818 */
[----:B------:R-:W-:Y:S01]  /*28a00*/  IMAD.MOV.U32 R5, RZ, RZ, R18 ;  /* 0x000000ffff057224 */ /* 0x000fe200078e0012 */
[----:B------:R-:W-:-:S15]  /*28a10*/  MOV R4, R19 ;  /* 0x0000001300047202 */ /* 0x000fde0000000f00 */
[----:B------:R-:W-:Y:S02]  /*28a20*/  NOP ;  /* 0x0000000000007918 */ /* 0x000fe40000000000 */
[----:B------:R-:W-:Y:S04]  /*28a30*/  STL.64 [R1+0xf0], R24 ;  /* 0x0000f01801007387 */ /* 0x000fe80000100a00 */
[----:B------:R0:W-:Y:S04]  /*28a40*/  STL.64 [R1+0xf8], R26 ;  /* 0x0000f81a01007387 */ /* 0x0001e80000100a00 */
[----:B0-----:R-:W2:Y:S04]  /*28a50*/  LDL.LU.64 R26, [R1+0x1970] ;  /* 0x00197000011a7983 */ /* 0x001ea80000300a00 */
[----:B------:R-:W2:Y:S04]  /*28a60*/  LDL.LU.64 R24, [R1+0x1968] ;  /* 0x0019680001187983 */ /* 0x000ea80000300a00 */
[----:B------:R-:W2:Y:S02]  /*28a70*/  LDL.LU.64 R18, [R1+0x1960] ;  /* 0x0019600001127983 */ /* 0x000ea40000300a00 */
[----:B--2---:R-:W-:Y:S01]  /*28a80*/  HMMA.16816.F32.BF16 R24, R12, R18, R24 ;  /* 0x000000120c18723c */ /* 0x004fe20000041818 */
[----:B------:R-:W-:-:S15]  /*28a90*/  MOV R10, R18 ;  /* 0x00000012000a7202 */ /* 0x000fde0000000f00 */
[----:B------:R-:W-:-:S03]  /*28aa0*/  NOP ;  /* 0x0000000000007918 */ /* 0x000fc60000000000 */
[----:B------:R-:W-:Y:S04]  /*28ab0*/  STL.64 [R1+0xd0], R24 ;  /* 0x0000d01801007387 */ /* 0x000fe80000100a00 */
[----:B------:R0:W-:Y:S04]  /*28ac0*/  STL.64 [R1+0xd8], R26 ;  /* 0x0000d81a01007387 */ /* 0x0001e80000100a00 */
[----:B0-----:R-:W2:Y:S04]  /*28ad0*/  LDL.LU.64 R26, [R1+0x1958] ;  /* 0x00195800011a7983 */ /* 0x001ea80000300a00 */
[----:B------:R-:W3:Y:S04]  /*28ae0*/  LDL.LU R18, [R1+0x1950] ;  /* 0x0019500001127983 */ /* 0x000ee80000300800 */
[----:B------:R-:W4:Y:S01]  /*28af0*/  LDL.LU.64 R16, [R1+0x1948] ;  /* 0x0019480001107983 */ /* 0x000f220000300a00 */
[----:B--2---:R-:W-:Y:S03]  /*28b00*/  HMMA.16816.F32.BF16 R20, R12, R26, R20 ;  /* 0x0000001a0c14723c */ /* 0x004fe60000041814 */
[----:B---3--:R-:W-:Y:S04]  /*28b10*/  STL.64 [R1+0x18d0], R18 ;  /* 0x0018d01201007387 */ /* 0x008fe80000100a00 */
[----:B----4-:R-:W-:Y:S01]  /*28b20*/  STL.64 [R1+0x18c8], R16 ;  /* 0x0018c81001007387 */ /* 0x010fe20000100a00 */
[----:B------:R-:W-:-:S02]  /*28b30*/  MOV R0, R26 ;  /* 0x0000001a00007202 */ /* 0x000fc40000000f00 */
[----:B------:R-:W-:-:S09]  /*28b40*/  MOV R2, R27 ;  /* 0x0000001b00027202 */ /* 0x000fd20000000f00 */
        /* <DEDUP_REMOVED lines=10> */
[----:B0-----:R-:W2:Y:S01]  /*28bf0*/  LDL.LU.64 R26, [R1+0x1918] ;  /* 0x00191800011a7983 */ /* 0x001ea20000300a00 */
[----:B------:R-:W-:Y:S01]  /*28c00*/  MOV R18, R29 ;  /* 0x0000001d00127202 */ /* 0x000fe20000000f00 */
[----:B------:R-:W-:Y:S01]  /*28c10*/  IMAD.MOV.U32 R19, RZ, RZ, R28 ;  /* 0x000000ffff137224 */ /* 0x000fe200078e001c */
[----:B--2---:R-:W-:Y:S01]  /*28c20*/  HMMA.16816.F32.BF16 R24, R12, R26, R20 ;  /* 0x0000001a0c18723c */ /* 0x004fe20000041814 */
[----:B------:R-:W2:-:S15]  /*28c30*/  LDL.LU.64 R22, [R1+0x1910] ;  /* 0x0019100001167983 */ /* 0x000e9e0000300a00 */
[----:B------:R-:W-:-:S03]  /*28c40*/  NOP ;  /* 0x0000000000007918 */ /* 0x000fc60000000000 */
[----:B------:R-:W-:Y:S01]  /*28c50*/  MOV R29, R26 ;  /* 0x0000001a001d7202 */ /* 0x000fe20000000f00 */
[----:B------:R0:W-:Y:S01]  /*28c60*/  STL.64 [R1+0x1c0], R24 ;  /* 0x0001c01801007387 */ /* 0x0001e20000100a00 */
[----:B------:R-:W-:-:S03]  /*28c70*/  IMAD.MOV.U32 R28, RZ, RZ, R27 ;  /* 0x000000ffff1c7224 */ /* 0x000fc600078e001b */
[----:B------:R-:W3:Y:S04]  /*28c80*/  LDL.LU.64 R26, [R1+0x1908] ;  /* 0x00190800011a7983 */ /* 0x000ee80000300a00 */
[----:B0-----:R-:W3:Y:S04]  /*28c90*/  LDL.LU.64 R24, [R1+0x1900] ;  /* 0x0019000001187983 */ /* 0x001ee80000300a00 */
[----:B------:R-:W-:Y:S04]  /*28ca0*/  STL [R1+0x1844], R29 ;  /* 0x0018441d01007387 */ /* 0x000fe80000100800 */
[----:B------:R-:W-:Y:S01]  /*28cb0*/  STL [R1+0x1840], R28 ;  /* 0x0018401c01007387 */ /* 0x000fe20000100800 */
[----:B--2---:R-:W-:-:S02]  /*28cc0*/  MOV R9, R22 ;  /* 0x0000001600097202 */ /* 0x004fc40000000f00 */
[----:B------:R-:W-:Y:S01]  /*28cd0*/  MOV R8, R23 ;  /* 0x0000001700087202 */ /* 0x000fe20000000f00 */
[----:B---3--:R-:W-:-:S15]  /*28ce0*/  HMMA.16816.F32.BF16 R24, R12, R22, R24 ;  /* 0x000000160c18723c */ /* 0x008fde0000041818 */
[----:B------:R-:W-:-:S04]  /*28cf0*/  NOP ;  /* 0x0000000000007918 */ /* 0x000fc80000000000 */
[----:B------:R-:W-:Y:S04]  /*28d00*/  STL.64 [R1+0x1a0], R24 ;  /* 0x0001a01801007387 */ /* 0x000fe80000100a00 */
[----:B------:R0:W-:Y:S04]  /*28d10*/  STL.64 [R1+0x1a8], R26 ;  /* 0x0001a81a01007387 */ /* 0x0001e80000100a00 */
[----:B------:R-:W2:Y:S04]  /*28d20*/  LDL.LU.64 R22, [R1+0x18f8] ;  /* 0x0018f80001167983 */ /* 0x000ea80000300a00 */
[----:B------:R-:W2:Y:S01]  /*28d30*/  LDL.LU.64 R20, [R1+0x18f0] ;  /* 0x0018f00001147983 */ /* 0x000ea20000300a00 */
[----:B0-----:R-:W-:Y:S01]  /*28d40*/  MOV R26, R5 ;  /* 0x00000005001a7202 */ /* 0x001fe20000000f00 */
[----:B------:R-:W-:Y:S01]  /*28d50*/  IMAD.MOV.U32 R27, RZ, RZ, R4 ;  /* 0x000000ffff1b7224 */ /* 0x000fe200078e0004 */
[----:B--2---:R-:W-:Y:S01]  /*28d60*/  HMMA.16816.F32.BF16 R20, R12, R6, R20 ;  /* 0x000000060c14723c */ /* 0x004fe20000041814 */
[----:B------:R-:W2:Y:S04]  /*28d70*/  LDL.LU.64 R6, [R1+0x18e8] ;  /* 0x0018e80001067983 */ /* 0x000ea80000300a00 */
[----:B------:R-:W2:-:S14]  /*28d80*/  LDL.LU.64 R4, [R1+0x18e0] ;  /* 0x0018e00001047983 */ /* 0x000e9c0000300a00 */
[----:B------:R0:W-:Y:S04]  /*28d90*/  STL.64 [R1+0x190], R20 ;  /* 0x0001901401007387 */ /* 0x0001e80000100a00 */
[----:B------:R1:W-:Y:S04]  /*28da0*/  STL.64 [R1+0x198], R22 ;  /* 0x0001981601007387 */ /* 0x0003e80000100a00 */
[----:B0-----:R-:W3:Y:S04]  /*28db0*/  LDL.LU R20, [R1+0xe0] ;  /* 0x0000e00001147983 */ /* 0x001ee80000300800 */
[----:B------:R-:W3:Y:S04]  /*28dc0*/  LDL.LU R21, [R1+0xe4] ;  /* 0x0000e40001157983 */ /* 0x000ee80000300800 */
[----:B-1----:R-:W3:Y:S01]  /*28dd0*/  LDL.LU R22, [R1+0xe8] ;  /* 0x0000e80001167983 */ /* 0x002ee20000300800 */
[----:B------:R-:W-:-:S03]  /*28de0*/  MOV R23, R3 ;  /* 0x0000000300177202 */ /* 0x000fc60000000f00 */
[----:B------:R-:W4:Y:S01]  /*28df0*/  LDL.LU R3, [R1+0x18d8] ;  /* 0x0018d80001037983 */ /* 0x000f220000300800 */
[----:B--2---:R-:W-:Y:S03]  /*28e00*/  HMMA.16816.F32.BF16 R4, R12, R18, R4 ;  /* 0x000000120c04723c */ /* 0x004fe60000041804 */
[----:B------:R-:W2:Y:S04]  /*28e10*/  LDL.LU.64 R18, [R1+0x18d0] ;  /* 0x0018d00001127983 */ /* 0x000ea80000300a00 */
[----:B------:R-:W0:Y:S04]  /*28e20*/  LDSM.16.M88.4 R12, [R11+UR6+0x14080] ;  /* 0x014080060b0c783b */ /* 0x000e280008000200 */
[----:B------:R-:W3:Y:S04]  /*28e30*/  LDL.LU.64 R16, [R1+0x18c8] ;  /* 0x0018c80001107983 */ /* 0x000ee80000300a00 */
[----:B------:R-:W-:Y:S04]  /*28e40*/  STL [R1+0x18a8], R11 ;  /* 0x0018a80b01007387 */ /* 0x000fe80000100800 */
[----:B------:R-:W-:Y:S04]  /*28e50*/  STL.64 [R1+0x90], R4 ;  /* 0x0000900401007387 */ /* 0x000fe80000100a00 */
[----:B------:R-:W-:Y:S04]  /*28e60*/  STL.64 [R1+0x98], R6 ;  /* 0x0000980601007387 */ /* 0x000fe80000100a00 */
[----:B------:R-:W-:Y:S04]  /*28e70*/  STL.64 [R1+0x18a0], R8 ;  /* 0x0018a00801007387 */ /* 0x000fe80000100a00 */
[----:B----4-:R-:W-:Y:S04]  /*28e80*/  LDSM.16.M88.4 R4, [R3+UR6+0x2080] ;  /* 0x002080060304783b */ /* 0x010fe80008000200 */
[----:B0-----:R-:W-:Y:S04]  /*28e90*/  STL.64 [R1+0x1850], R14 ;  /* 0x0018500e01007387 */ /* 0x001fe80000100a00 */
[----:B------:R-:W-:Y:S04]  /*28ea0*/  STL.64 [R1+0x1848], R12 ;  /* 0x0018480c01007387 */ /* 0x000fe80000100a00 */
[----:B------:R-:W0:Y:S04]  /*28eb0*/  LDSM.16.M88.4 R12, [R3+UR6+0x80] ;  /* 0x00008006030c783b */ /* 0x000e280008000200 */
[----:B0-----:R-:W-:Y:S04]  /*28ec0*/  STL.64 [R1+0x50], R12 ;  /* 0x0000500c01007387 */ /* 0x001fe80000100a00 */
[----:B------:R-:W-:Y:S04]  /*28ed0*/  STL.64 [R1+0x58], R14 ;  /* 0x0000580e01007387 */ /* 0x000fe80000100a00 */
[----:B------:R-:W-:Y:S04]  /*28ee0*/  STL.64 [R1+0x40], R4 ;  /* 0x0000400401007387 */ /* 0x000fe80000100a00 */
[----:B------:R-:W-:Y:S04]  /*28ef0*/  STL.64 [R1+0x48], R6 ;  /* 0x0000480601007387 */ /* 0x000fe80000100a00 */
[----:B------:R-:W0:Y:S01]  /*28f00*/  LDSM.16.M88.4 R4, [R3+UR6+0x4080] ;  /* 0x004080060304783b */ /* 0x000e220008000200 */
[----:B--2---:R-:W-:-:S03]  /*28f10*/  MOV R11, R19 ;  /* 0x00000013000b7202 */ /* 0x004fc60000000f00 */
[----:B------:R-:W3:Y:S04]  /*28f20*/  LDL.LU R19, [R1+0x18c0] ;  /* 0x0018c00001137983 */ /* 0x000ee80000300800 */
[----:B0-----:R-:W-:Y:S01]  /*28f30*/  STL.64 [R1+0x30], R4 ;  /* 0x0000300401007387 */ /* 0x001fe20000100a00 */
[----:B------:R-:W-:-:S03]  /*28f40*/  MOV R15, R4 ;  /* 0x00000004000f7202 */ /* 0x000fc60000000f00 */
[----:B------:R-:W-:Y:S01]  /*28f50*/  STL.64 [R1+0x38], R6 ;  /* 0x0000380601007387 */ /* 0x000fe20000100a00 */
[----:B------:R-:W-:-:S03]  /*28f60*/  IMAD.MOV.U32 R14, RZ, RZ, R5 ;  /* 0x000000ffff0e7224 */ /* 0x000fc600078e0005 */
[----:B------:R-:W0:Y:S04]  /*28f70*/  LDSM.16.M88.4 R4, [R3+UR6+0x6080] ;  /* 0x006080060304783b */ /* 0x000e280008000200 */
[----:B0-----:R-:W-:Y:S01]  /*28f80*/  STL.64 [R1+0x20], R4 ;  /* 0x0000200401007387 */ /* 0x001fe20000100a00 */
[----:B------:R-:W-:-:S03]  /*28f90*/  MOV R29, R4 ;  /* 0x00000004001d7202 */ /* 0x000fc60000000f00 */
[----:B------:R-:W-:Y:S01]  /*28fa0*/  STL.64 [R1+0x28], R6 ;  /* 0x0000280601007387 */ /* 0x000fe20000100a00 */
[----:B------:R-:W-:-:S03]  /*28fb0*/  MOV R28, R5 ;  /* 0x00000005001c7202 */ /* 0x000fc60000000f00 */
[----:B------:R-:W0:Y:S02]  /*28fc0*/  LDSM.16.M88.4 R4, [R3+UR6+0x8080] ;  /* 0x008080060304783b */ /* 0x000e240008000200 */
[----:B0-----:R-:W-:Y:S01]  /*28fd0*/  MOV R13, R4 ;  /* 0x00000004000d7202 */ /* 0x001fe20000000f00 */
[----:B------:R-:W-:Y:S01]  /*28fe0*/  IMAD.MOV.U32 R12, RZ, RZ, R5 ;  /* 0x000000ffff0c7224 */ /* 0x000fe200078e0005 */
[----:B---3--:R-:W-:Y:S01]  /*28ff0*/  HMMA.16816.F32.BF16 R20, R16, R26, R20 ;  /* 0x0000001a1014723c */ /* 0x008fe20000041814 */
[----:B------:R-:W-:-:S15]  /*29000*/  LDSM.16.M88.4 R24, [R3+UR6+0xc080] ;  /* 0x00c080060318783b */ /* 0x000fde0008000200 */
[----:B------:R-:W-:-:S03]  /*29010*/  NOP ;  /* 0x0000000000007918 */ /* 0x000fc60000000000 */
[----:B------:R-:W-:Y:S04]  /*29020*/  STL.64 [R1+0x80], R20 ;  /* 0x0000801401007387 */ /* 0x000fe80000100a00 */
[----:B------:R-:W-:Y:S04]  /*29030*/  STL.64 [R1+0x88], R22 ;  /* 0x0000881601007387 */ /* 0x000fe80000100a00 */
[----:B------:R-:W-:Y:S04]  /*29040*/  STL.64 [R1+0x10], R4 ;  /* 0x0000100401007387 */ /* 0x000fe80000100a00 */
[----:B------:R0:W-:Y:S04]  /*29050*/  STL.64 [R1+0x18], R6 ;  /* 0x0000180601007387 */ /* 0x0001e80000100a00 */
[----:B------:R-:W-:Y:S04]  /*29060*/  STL.64 [R1+0x1888], R14 ;  /* 0x0018880e01007387 */ /* 0x000fe80000100a00 */
[----:B------:R-:W-:Y:S04]  /*29070*/  STL.64 [R1+0x1880], R12 ;  /* 0x0018800c01007387 */ /* 0x000fe80000100a00 */
[----:B------:R-:W1:Y:S04]  /*29080*/  LDSM.16.M88.4 R12, [R3+UR6+0xa080] ;  /* 0x00a08006030c783b */ /* 0x000e680008000200 */
[----:B------:R-:W2:Y:S01]  /*29090*/  LDSM.16.M88.4 R20, [R3+UR6+0xe080] ;  /* 0x00e080060314783b */ /* 0x000ea20008000200 */
[----:B0-----:R-:W-:-:S02]  /*290a0*/  MOV R6, R0 ;  /* 0x0000000000067202 */ /* 0x001fc40000000f00 */
[----:B------:R-:W-:Y:S01]  /*290b0*/  MOV R7, R2 ;  /* 0x0000000200077202 */ /* 0x000fe20000000f00 */
[----:B------:R-:W3:Y:S04]  /*290c0*/  LDL.LU R0, [R1+0x18bc] ;  /* 0x0018bc0001007983 */ /* 0x000ee80000300800 */
[----:B-1----:R-:W-:Y:S04]  /*290d0*/  STL.64 [R1], R12 ;  /* 0x0000000c01007387 */ /* 0x002fe80000100a00 */
[----:B------:R-:W-:Y:S04]  /*290e0*/  STL.64 [R1+0x8], R14 ;  /* 0x0000080e01007387 */ /* 0x000fe80000100a00 */
[----:B------:R-:W4:Y:S04]  /*290f0*/  LDL.LU R2, [R1+0x18b8] ;  /* 0x0018b80001027983 */ /* 0x000f280000300800 */
[----:B------:R0:W-:Y:S04]  /*29100*/  STL.64 [R1+0x18b0], R6 ;  /* 0x0018b00601007387 */ /* 0x0001e80000100a00 */
[----:B------:R-:W2:Y:S04]  /*29110*/  LDL.LU R4, [R1+0x110] ;  /* 0x0001100001047983 */ /* 0x000ea80000300800 */
[----:B------:R-:W2:Y:S04]  /*29120*/  LDL.LU R5, [R1+0x114] ;  /* 0x0001140001057983 */ /* 0x000ea80000300800 */
[----:B0-----:R-:W2:Y:S04]  /*29130*/  LDL.LU R6, [R1+0x118] ;  /* 0x0001180001067983 */ /* 0x001ea80000300800 */
[----:B------:R-:W2:Y:S04]  /*29140*/  LDL.LU R7, [R1+0x11c] ;  /* 0x00011c0001077983 */ /* 0x000ea80000300800 */
[----:B------:R-:W3:Y:S04]  /*29150*/  LDL.LU R14, [R1+0x1e8] ;  /* 0x0001e800010e7983 */ /* 0x000ee80000300800 */
[----:B------:R-:W3:Y:S01]  /*29160*/  LDL.LU R15, [R1+0x1ec] ;  /* 0x0001ec00010f7983 */ /* 0x000ee20000300800 */
[----:B--2---:R-:W-:Y:S03]  /*29170*/  HMMA.16816.F32.BF16 R8, R16, R10, R4 ;  /* 0x0000000a1008723c */ /* 0x004fe60000041804 */
[----:B---3--:R-:W-:Y:S04]  /*29180*/  STL.64 [R1+0x1898], R14 ;  /* 0x0018980e01007387 */ /* 0x008fe80000100a00 */
[----:B------:R-:W2:Y:S04]  /*29190*/  LDL.LU R12, [R1+0xb0] ;  /* 0x0000b000010c7983 */ /* 0x000ea80000300800 */
[----:B------:R-:W2:Y:S04]  /*291a0*/  LDL.LU R13, [R1+0xb4] ;  /* 0x0000b400010d7983 */ /* 0x000ea80000300800 */
[----:B------:R0:W-:Y:S04]  /*291b0*/  STL [R1+0x17f0], R25 ;  /* 0x0017f01901007387 */ /* 0x0001e80000100800 */
[----:B0-----:R-:W3:Y:S04]  /*291c0*/  LDL.LU R25, [R1+0x2dc] ;  /* 0x0002dc0001197983 */ /* 0x001ee80000300800 */
[----:B------:R-:W-:Y:S04]  /*291d0*/  STL [R1+0x1664], R26 ;  /* 0x0016641a01007387 */ /* 0x000fe80000100800 */
[----:B------:R-:W-:Y:S04]  /*291e0*/  STL [R1+0x1660], R27 ;  /* 0x0016601b01007387 */ /* 0x000fe80000100800 */
[----:B------:R-:W-:Y:S01]  /*291f0*/  STL [R1+0x166c], R22 ;  /* 0x00166c1601007387 */ /* 0x000fe20000100800 */
[----:B------:R-:W-:-:S03]  /*29200*/  IMAD.MOV.U32 R15, RZ, RZ, R0 ;  /* 0x000000ffff0f7224 */ /* 0x000fc600078e0000 */
[----:B------:R0:W-:Y:S04]  /*29210*/  STL [R1+0x1668], R23 ;  /* 0x0016681701007387 */ /* 0x0001e80000100800 */
[----:B------:R-:W2:Y:S01]  /*29220*/  LDL.LU.64 R6, [R1+0x18b0] ;  /* 0x0018b00001067983 */ /* 0x000ea20000300a00 */
[----:B------:R-:W-:Y:S02]  /*29230*/  MOV R0, R11 ;  /* 0x0000000b00007202 */ /* 0x000fe40000000f00 */
[----:B------:R-:W-:Y:S01]  /*29240*/  MOV R3, R9 ;  /* 0x0000000900037202 */ /* 0x000fe20000000f00 */
[----:B------:R-:W2:Y:S01]  /*29250*/  LDL.LU R11, [R1+0x18a8] ;  /* 0x0018a800010b7983 */ /* 0x000ea20000300800 */
[----:B0-----:R-:W-:-:S03]  /*29260*/  MOV R23, R8 ;  /* 0x0000000800177202 */ /* 0x001fc60000000f00 */
[----:B------:R-:W2:Y:S01]  /*29270*/  LDL.LU.64 R8, [R1+0x18a0] ;  /* 0x0018a00001087983 */ /* 0x000ea20000300a00 */
[----:B----4-:R-:W-:-:S03]  /*29280*/  MOV R14, R2 ;  /* 0x00000002000e7202 */ /* 0x010fc60000000f00 */
[----:B------:R0:W-:Y:S01]  /*29290*/  STL [R1+0x1860], R23 ;  /* 0x0018601701007387 */ /* 0x0001e20000100800 */
[----:B------:R-:W-:-:S03]  /*292a0*/  MOV R2, R10 ;  /* 0x0000000a00027202 */ /* 0x000fc60000000f00 */
[----:B------:R1:W-:Y:S01]  /*292b0*/  STL.64 [R1+0x1858], R20 ;  /* 0x0018581401007387 */ /* 0x0003e20000100a00 */
[----:B--2---:R-:W-:Y:S01]  /*292c0*/  IMAD.MOV.U32 R22, RZ, RZ, R9 ;  /* 0x000000ffff167224 */ /* 0x004fe200078e0009 */
[----:B0-----:R-:W-:Y:S02]  /*292d0*/  MOV R23, R8 ;  /* 0x0000000800177202 */ /* 0x001fe40000000f00 */
[----:B------:R-:W0:Y:S04]  /*292e0*/  LDSM.16.M88.4 R8, [R11+UR6+0x15080] ;  /* 0x015080060b08783b */ /* 0x000e280008000200 */
[----:B------:R2:W-:Y:S04]  /*292f0*/  STL.64 [R1+0x1890], R22 ;  /* 0x0018901601007387 */ /* 0x0005e80000100a00 */
[----:B-1----:R-:W4:Y:S04]  /*29300*/  LDL.LU R20, [R1+0x150] ;  /* 0x0001500001147983 */ /* 0x002f280000300800 */
[----:B------:R-:W4:Y:S01]  /*29310*/  LDL.LU R21, [R1+0x154] ;  /* 0x0001540001157983 */ /* 0x000f220000300800 */
[C---:B------:R-:W-:Y:S03]  /*29320*/  HMMA.16816.F32.BF16 R4, R16.reuse, R6, R12 ;  /* 0x000000061004723c */ /* 0x040fe6000004180c */
[----:B--2---:R-:W4:Y:S04]  /*29330*/  LDL.LU R22, [R1+0x158] ;  /* 0x0001580001167983 */ /* 0x004f280000300800 */
[----:B------:R-:W4:Y:S04]  /*29340*/  LDL.LU R23, [R1+0x15c] ;  /* 0x00015c0001177983 */ /* 0x000f280000300800 */
[----:B0-----:R-:W-:Y:S04]  /*29350*/  STL.64 [R1+0x17b0], R10 ;  /* 0x0017b00a01007387 */ /* 0x001fe80000100a00 */
[----:B------:R0:W-:Y:S04]  /*29360*/  STL.64 [R1+0x17a8], R8 ;  /* 0x0017a80801007387 */ /* 0x0001e80000100a00 */
[----:B0-----:R-:W2:Y:S04]  /*29370*/  LDL.LU R8, [R1+0x140] ;  /* 0x0001400001087983 */ /* 0x001ea80000300800 */
[----:B------:R-:W2:Y:S04]  /*29380*/  LDL.LU R9, [R1+0x144] ;  /* 0x0001440001097983 */ /* 0x000ea80000300800 */
[----:B------:R-:W2:Y:S04]  /*29390*/  LDL.LU R10, [R1+0x148] ;  /* 0x00014800010a7983 */ /* 0x000ea80000300800 */
[----:B------:R-:W2:Y:S04]  /*293a0*/  LDL.LU R11, [R1+0x14c] ;  /* 0x00014c00010b7983 */ /* 0x000ea80000300800 */
[----:B------:R-:W4:Y:S04]  /*293b0*/  LDL.LU.64 R14, [R1+0x1898] ;  /* 0x00189800010e7983 */ /* 0x000f280000300a00 */
[----:B------:R-:W-:Y:S04]  /*293c0*/  STL.64 [R1+0x60], R4 ;  /* 0x0000600401007387 */ /* 0x000fe80000100a00 */
[----:B------:R-:W-:Y:S04]  /*293d0*/  STL.64 [R1+0x68], R6 ;  /* 0x0000680601007387 */ /* 0x000fe80000100a00 */
[----:B---3--:R-:W0:Y:S04]  /*293e0*/  LDSM.16.M88.4 R4, [R25+UR6+0x14080] ;  /* 0x014080061904783b */ /* 0x008e280008000200 */
[----:B------:R-:W-:Y:S04]  /*293f0*/  STL.64 [R1+0x1838], R24 ;  /* 0x0018381801007387 */ /* 0x000fe80000100a00 */
[----:B------:R-:W3:Y:S04]  /*29400*/  LDL.LU R26, [R1+0x1f8] ;  /* 0x0001f800011a7983 */ /* 0x000ee80000300800 */
[----:B------:R-:W3:Y:S04]  /*29410*/  LDL.LU R27, [R1+0x1fc] ;  /* 0x0001fc00011b7983 */ /* 0x000ee80000300800 */
[----:B0-----:R0:W-:Y:S04]  /*29420*/  STL [R1+0x1720], R4 ;  /* 0x0017200401007387 */ /* 0x0011e80000100800 */
[----:B------:R1:W-:Y:S04]  /*29430*/  STL [R1+0x171c], R5 ;  /* 0x00171c0501007387 */ /* 0x0003e80000100800 */
[----:B------:R1:W-:Y:S04]  /*29440*/  STL [R1+0x1718], R6 ;  /* 0x0017180601007387 */ /* 0x0003e80000100800 */
[----:B------:R1:W-:Y:S04]  /*29450*/  STL [R1+0x1714], R7 ;  /* 0x0017140701007387 */ /* 0x0003e80000100800 */
[----:B0-----:R-:W3:Y:S04]  /*29460*/  LDL.LU R4, [R1+0x130] ;  /* 0x0001300001047983 */ /* 0x001ee80000300800 */
[----:B-1----:R-:W3:Y:S04]  /*29470*/  LDL.LU R5, [R1+0x134] ;  /* 0x0001340001057983 */ /* 0x002ee80000300800 */
[----:B------:R-:W3:Y:S04]  /*29480*/  LDL.LU R6, [R1+0x138] ;  /* 0x0001380001067983 */ /* 0x000ee80000300800 */
[----:B------:R-:W3:Y:S01]  /*29490*/  LDL.LU R7, [R1+0x13c] ;  /* 0x00013c0001077983 */ /* 0x000ee20000300800 */
[----:B----4-:R-:W-:Y:S03]  /*294a0*/  HMMA.16816.F32.BF16 R12, R16, R14, R20 ;  /* 0x0000000e100c723c */ /* 0x010fe60000041814 */
[----:B------:R-:W2:-:S15]  /*294b0*/  LDL.LU.64 R22, [R1+0x1890] ;  /* 0x0018900001167983 */ /* 0x000e9e0000300a00 */
[----:B------:R-:W-:Y:S01]  /*294c0*/  NOP ;  /* 0x0000000000007918 */ /* 0x000fe20000000000 */
[----:B------:R-:W-:Y:S04]  /*294d0*/  STL.64 [R1+0xb0], R12 ;  /* 0x0000b00c01007387 */ /* 0x000fe80000100a00 */
[----:B------:R0:W-:Y:S04]  /*294e0*/  STL.64 [R1+0xb8], R14 ;  /* 0x0000b80e01007387 */ /* 0x0001e80000100a00 */
[----:B0-----:R-:W4:Y:S04]  /*294f0*/  LDL.LU.64 R14, [R1+0x1888] ;  /* 0x00188800010e7983 */ /* 0x001f280000300a00 */
[----:B------:R-:W4:Y:S01]  /*29500*/  LDL.LU.64 R12, [R1+0x1880] ;  /* 0x00188000010c7983 */ /* 0x000f220000300a00 */
[----:B---3--:R-:W-:-:S15]  /*29510*/  HMMA.16816.F32.BF16 R24, R16, R26, R4 ;  /* 0x0000001a1018723c */ /* 0x008fde0000041804 */
[----:B------:R-:W-:-:S04]  /*29520*/  NOP ;  /* 0x0000000000007918 */ /* 0x000fc80000000000 */
[----:B------:R-:W-:Y:S04]  /*29530*/  STL.64 [R1+0x130], R24 ;  /* 0x0001301801007387 */ /* 0x000fe80000100a00 */
[----:B------:R-:W-:Y:S01]  /*29540*/  STL.64 [R1+0x138], R26 ;  /* 0x0001381a01007387 */ /* 0x000fe20000100a00 */
[----:B--2---:R-:W-:-:S15]  /*29550*/  HMMA.16816.F32.BF16 R8, R16, R22, R8 ;  /* 0x000000161008723c */ /* 0x004fde0000041808 */
[----:B------:R-:W-:-:S04]  /*29560*/  NOP ;  /* 0x0000000000007918 */ /* 0x000fc80000000000 */
[----:B------:R-:W-:Y:S02]  /*29570*/  MOV R6, R10 ;  /* 0x0000000a00067202 */ /* 0x000fe40000000f00 */
[----:B------:R-:W-:Y:S01]  /*29580*/  MOV R7, R11 ;  /* 0x0000000b00077202 */ /* 0x000fe20000000f00 */
[----:B------:R0:W-:Y:S04]  /*29590*/  STL.64 [R1+0x170], R8 ;  /* 0x0001700801007387 */ /* 0x0001e80000100a00 */
[----:B------:R1:W-:Y:S04]  /*295a0*/  STL.64 [R1+0x17f8], R6 ;  /* 0x0017f80601007387 */ /* 0x0003e80000100a00 */
[----:B0-----:R-:W2:Y:S04]  /*295b0*/  LDL.LU R8, [R1+0x190] ;  /* 0x0001900001087983 */ /* 0x001ea80000300800 */
[----:B------:R-:W2:Y:S04]  /*295c0*/  LDL.LU R9, [R1+0x194] ;  /* 0x0001940001097983 */ /* 0x000ea80000300800 */
[----:B------:R-:W3:Y:S04]  /*295d0*/  LDL.LU R10, [R1+0x198] ;  /* 0x00019800010a7983 */ /* 0x000ee80000300800 */
[----:B------:R-:W3:Y:S04]  /*295e0*/  LDL.LU R11, [R1+0x19c] ;  /* 0x00019c00010b7983 */ /* 0x000ee80000300800 */
[----:B------:R-:W2:Y:S04]  /*295f0*/  LDL.LU R4, [R1+0xa0] ;  /* 0x0000a00001047983 */ /* 0x000ea80000300800 */
[----:B------:R-:W2:Y:S04]  /*29600*/  LDL.LU R5, [R1+0xa4] ;  /* 0x0000a40001057983 */ /* 0x000ea80000300800 */
[----:B-1----:R-:W2:Y:S04]  /*29610*/  LDL.LU R6, [R1+0xa8] ;  /* 0x0000a80001067983 */ /* 0x002ea80000300800 */
[----:B------:R-:W2:Y:S04]  /*29620*/  LDL.LU R7, [R1+0xac] ;  /* 0x0000ac0001077983 */ /* 0x000ea80000300800 */
[----:B--2---:R-:W-:Y:S04]  /*29630*/  STL.64 [R1+0x1808], R6 ;  /* 0x0018080601007387 */ /* 0x004fe80000100a00 */
[----:B------:R4:W-:Y:S02]  /*29640*/  STL.64 [R1+0x1800], R4 ;  /* 0x0018000401007387 */ /* 0x0009e40000100a00 */
[----:B----4-:R-:W-:Y:S01]  /*29650*/  IMAD.MOV.U32 R5, RZ, RZ, R14 ;  /* 0x000000ffff057224 */ /* 0x010fe200078e000e */
[----:B------:R-:W-:Y:S01]  /*29660*/  MOV R4, R15 ;  /* 0x0000000f00047202 */ /* 0x000fe20000000f00 */
[----:B------:R-:W2:Y:S04]  /*29670*/  LDL.LU R14, [R1+0x228] ;  /* 0x00022800010e7983 */ /* 0x000ea80000300800 */
[----:B------:R-:W2:Y:S04]  /*29680*/  LDL.LU R15, [R1+0x22c] ;  /* 0x00022c00010f7983 */ /* 0x000ea80000300800 */
[----:B--2---:R0:W-:Y:S04]  /*29690*/  STL.64 [R1+0x1868], R14 ;  /* 0x0018680e01007387 */ /* 0x0041e80000100a00 */
[----:B0-----:R-:W2:Y:S04]  /*296a0*/  LDL.LU R14, [R1+0x208] ;  /* 0x00020800010e7983 */ /* 0x001ea80000300800 */
[----:B------:R-:W2:Y:S04]  /*296b0*/  LDL.LU R15, [R1+0x20c] ;  /* 0x00020c00010f7983 */ /* 0x000ea80000300800 */
[----:B------:R-:W4:Y:S04]  /*296c0*/  LDL.LU R20, [R1+0x100] ;  /* 0x0001000001147983 */ /* 0x000f280000300800 */
[----:B------:R-:W4:Y:S04]  /*296d0*/  LDL.LU R21, [R1+0x104] ;  /* 0x0001040001157983 */ /* 0x000f280000300800 */
[----:B------:R-:W2:Y:S04]  /*296e0*/  LDL.LU R22, [R1+0x108] ;  /* 0x0001080001167983 */ /* 0x000ea80000300800 */
[----:B------:R-:W2:Y:S04]  /*296f0*/  LDL.LU R23, [R1+0x10c] ;  /* 0x00010c0001177983 */ /* 0x000ea80000300800 */
[----:B--2---:R-:W-:Y:S04]  /*29700*/  STL.64 [R1+0x1878], R22 ;  /* 0x0018781601007387 */ /* 0x004fe80000100a00 */
[----:B----4-:R0:W-:Y:S04]  /*29710*/  STL.64 [R1+0x1870], R20 ;  /* 0x0018701401007387 */ /* 0x0101e80000100a00 */
[----:B0-----:R-:W2:Y:S04]  /*29720*/  LDL.LU R20, [R1+0x120] ;  /* 0x0001200001147983 */ /* 0x001ea80000300800 */
[----:B------:R-:W2:Y:S04]  /*29730*/  LDL.LU R21, [R1+0x124] ;  /* 0x0001240001157983 */ /* 0x000ea80000300800 */
[----:B------:R-:W2:Y:S04]  /*29740*/  LDL.LU R22, [R1+0x128] ;  /* 0x0001280001167983 */ /* 0x000ea80000300800 */
[----:B------:R-:W2:Y:S04]  /*29750*/  LDL.LU R23, [R1+0x12c] ;  /* 0x00012c0001177983 */ /* 0x000ea80000300800 */
[----:B------:R-:W4:Y:S04]  /*29760*/  LDL.LU R24, [R1+0xf0] ;  /* 0x0000f00001187983 */ /* 0x000f280000300800 */
[----:B------:R-:W4:Y:S04]  /*29770*/  LDL.LU R25, [R1+0xf4] ;  /* 0x0000f40001197983 */ /* 0x000f280000300800 */
[----:B------:R-:W4:Y:S04]  /*29780*/  LDL.LU R26, [R1+0xf8] ;  /* 0x0000f800011a7983 */ /* 0x000f280000300800 */
[----:B------:R-:W4:Y:S04]  /*29790*/  LDL.LU R27, [R1+0xfc] ;  /* 0x0000fc00011b7983 */ /* 0x000f280000300800 */
[----:B------:R0:W-:Y:S04]  /*297a0*/  STL.64 [R1+0x1818], R4 ;  /* 0x0018180401007387 */ /* 0x0001e80000100a00 */
[----:B0-----:R-:W2:Y:S04]  /*297b0*/  LDL.LU.64 R4, [R1+0x40] ;  /* 0x0000400001047983 */ /* 0x001ea80000300a00 */
[----:B--2---:R0:W-:Y:S04]  /*297c0*/  STL.64 [R1+0x1830], R4 ;  /* 0x0018300401007387 */ /* 0x0041e80000100a00 */
[----:B0-----:R-:W4:Y:S04]  /*297d0*/  LDL.LU.64 R4, [R1+0x50] ;  /* 0x0000500001047983 */ /* 0x001f280000300a00 */
[----:B---3--:R-:W-:Y:S04]  /*297e0*/  STL.64 [R1+0x17c0], R10 ;  /* 0x0017c00a01007387 */ /* 0x008fe80000100a00 */
[----:B------:R0:W-:Y:S04]  /*297f0*/  STL.64 [R1+0x17b8], R8 ;  /* 0x0017b80801007387 */ /* 0x0001e80000100a00 */
[----:B0-----:R-:W2:Y:S04]  /*29800*/  LDL.LU R8, [R1+0x1a0] ;  /* 0x0001a00001087983 */ /* 0x001ea80000300800 */
[----:B------:R-:W2:Y:S04]  /*29810*/  LDL.LU R9, [R1+0x1a4] ;  /* 0x0001a40001097983 */ /* 0x000ea80000300800 */
[----:B------:R-:W3:Y:S04]  /*29820*/  LDL.LU R10, [R1+0x1a8] ;  /* 0x0001a800010a7983 */ /* 0x000ee80000300800 */
[----:B------:R-:W3:Y:S04]  /*29830*/  LDL.LU R11, [R1+0x1ac] ;  /* 0x0001ac00010b7983 */ /* 0x000ee80000300800 */
[----:B---3--:R-:W-:Y:S04]  /*29840*/  STL.64 [R1+0x17e0], R10 ;  /* 0x0017e00a01007387 */ /* 0x008fe80000100a00 */
[----:B--2---:R0:W-:Y:S02]  /*29850*/  STL.64 [R1+0x17d8], R8 ;  /* 0x0017d80801007387 */ /* 0x0041e40000100a00 */
[----:B0-----:R-:W-:-:S02]  /*29860*/  MOV R8, R13 ;  /* 0x0000000d00087202 */ /* 0x001fc40000000f00 */
[----:B------:R-:W-:-:S05]  /*29870*/  MOV R9, R12 ;  /* 0x0000000c00097202 */ /* 0x000fca0000000f00 */
[----:B------:R0:W-:Y:S04]  /*29880*/  STL.64 [R1+0x1810], R8 ;  /* 0x0018100801007387 */ /* 0x0001e80000100a00 */
[----:B0-----:R-:W2:Y:S04]  /*29890*/  LDL.LU R8, [R1+0xc0] ;  /* 0x0000c00001087983 */ /* 0x001ea80000300800 */
[----:B------:R-:W2:Y:S04]  /*298a0*/  LDL.LU R9, [R1+0xc4] ;  /* 0x0000c40001097983 */ /* 0x000ea80000300800 */
[----:B------:R-:W3:Y:S04]  /*298b0*/  LDL.LU R10, [R1+0xc8] ;  /* 0x0000c800010a7983 */ /* 0x000ee80000300800 */
[----:B------:R-:W3:Y:S01]  /*298c0*/  LDL.LU R11, [R1+0xcc] ;  /* 0x0000cc00010b7983 */ /* 0x000ee20000300800 */
[C---:B------:R-:W-:Y:S03]  /*298d0*/  HMMA.16816.F32.BF16 R12, R16.reuse, R14, R20 ;  /* 0x0000000e100c723c */ /* 0x040fe60000041814 */
[----:B---3--:R-:W-:Y:S04]  /*298e0*/  STL.64 [R1+0x1828], R10 ;  /* 0x0018280a01007387 */ /* 0x008fe80000100a00 */
[----:B--2---:R0:W-:Y:S04]  /*298f0*/  STL.64 [R1+0x1820], R8 ;  /* 0x0018200801007387 */ /* 0x0041e80000100a00 */
[----:B0-----:R-:W2:Y:S04]  /*29900*/  LDL.LU R8, [R1+0xd0] ;  /* 0x0000d00001087983 */ /* 0x001ea80000300800 */
[----:B------:R-:W2:Y:S04]  /*29910*/  LDL.LU R9, [R1+0xd4] ;  /* 0x0000d40001097983 */ /* 0x000ea80000300800 */
[----:B------:R-:W2:Y:S04]  /*29920*/  LDL.LU R10, [R1+0xd8] ;  /* 0x0000d800010a7983 */ /* 0x000ea80000300800 */
[----:B------:R-:W2:Y:S04]  /*29930*/  LDL.LU R11, [R1+0xdc] ;  /* 0x0000dc00010b7983 */ /* 0x000ea80000300800 */
[----:B------:R-:W3:Y:S04]  /*29940*/  LDL.LU.64 R22, [R1+0x1878] ;  /* 0x0018780001167983 */ /* 0x000ee80000300a00 */
[----:B------:R-:W3:Y:S04]  /*29950*/  LDL.LU.64 R20, [R1+0x1870] ;  /* 0x0018700001147983 */ /* 0x000ee80000300a00 */
[----:B------:R-:W-:Y:S04]  /*29960*/  STL.64 [R1+0x180], R12 ;  /* 0x0001800c01007387 */ /* 0x000fe80000100a00 */
[----:B------:R0:W-:Y:S04]  /*29970*/  STL.64 [R1+0x188], R14 ;  /* 0x0001880e01007387 */ /* 0x0001e80000100a00 */
[----:B0-----:R-:W3:Y:S02]  /*29980*/  LDL.LU.64 R14, [R1+0x1868] ;  /* 0x00186800010e7983 */ /* 0x001ee40000300a00 */
[----:B---3--:R-:W-:Y:S02]  /*29990*/  HMMA.16816.F32.BF16 R16, R16, R14, R20 ;  /* 0x0000000e1010723c */ /* 0x008fe40000041814 */
[----:B------:R-:W3:Y:S04]  /*299a0*/  LDL.LU R23, [R1+0x1860] ;  /* 0x0018600001177983 */ /* 0x000ee80000300800 */
[----:B------:R-:W2:Y:S04]  /*299b0*/  LDL.LU.64 R20, [R1+0x1858] ;  /* 0x0018580001147983 */ /* 0x000ea80000300a00 */
[----:B------:R-:W4:Y:S04]  /*299c0*/  LDL.LU.64 R14, [R1+0x1850] ;  /* 0x00185000010e7983 */ /* 0x000f280000300a00 */
[----:B------:R-:W4:Y:S05]  /*299d0*/  LDL.LU.64 R12, [R1+0x1848] ;  /* 0x00184800010c7983 */ /* 0x000f2a0000300a00 */
[----:B------:R-:W-:Y:S01]  /*299e0*/  MOV R22, R19 ;  /* 0x0000001300167202 */ /* 0x000fe20000000f00 */
[----:B------:R0:W-:Y:S04]  /*299f0*/  STL.64 [R1+0x160], R16 ;  /* 0x0001601001007387 */ /* 0x0001e80000100a00 */
[----:B------:R-:W-:Y:S01]  /*29a00*/  STL [R1+0x168], R18 ;  /* 0x0001681201007387 */ /* 0x000fe20000100800 */
[----:B0-----:R-:W-:Y:S01]  /*29a10*/  MOV R16, R29 ;  /* 0x0000001d00107202 */ /* 0x001fe20000000f00 */
[----:B------:R-:W-:-:S02]  /*29a20*/  IMAD.MOV.U32 R17, RZ, RZ, R28 ;  /* 0x000000ffff117224 */ /* 0x000fc400078e001c */
[----:B------:R-:W4:Y:S04]  /*29a30*/  LDL.LU R29, [R1+0x1844] ;  /* 0x00184400011d7983 */ /* 0x000f280000300800 */
[----:B------:R-:W4:Y:S04]  /*29a40*/  LDL.LU R28, [R1+0x1840] ;  /* 0x00184000011c7983 */ /* 0x000f280000300800 */
[----:B------:R-:W-:Y:S04]  /*29a50*/  STL [R1+0x1790], R22 ;  /* 0x0017901601007387 */ /* 0x000fe80000100800 */
[----:B---3--:R-:W-:Y:S04]  /*29a60*/  STL [R1+0x17d0], R23 ;  /* 0x0017d01701007387 */ /* 0x008fe80000100800 */
[----:B--2---:R0:W-:Y:S04]  /*29a70*/  STL.64 [R1+0x17c8], R20 ;  /* 0x0017c81401007387 */ /* 0x0041e80000100a00 */
[----:B0-----:R-:W2:Y:S01]  /*29a80*/  LDL.64 R20, [R1] ;  /* 0x0000000001147983 */ /* 0x001ea20000100a00 */
[----:B----4-:R-:W-:Y:S03]  /*29a90*/  HMMA.16816.F32.BF16 R24, R12, R4, R24 ;  /* 0x000000040c18723c */ /* 0x010fe60000041818 */
[----:B--2---:R0:W-:Y:S04]  /*29aa0*/  STL.64 [R1+0x17e8], R20 ;  /* 0x0017e81401007387 */ /* 0x0041e80000100a00 */
[----:B0-----:R-:W2:Y:S04]  /*29ab0*/  LDL.LU R20, [R1+0x1c0] ;  /* 0x0001c00001147983 */ /* 0x001ea80000300800 */
[----:B------:R-:W2:Y:S08]  /*29ac0*/  LDL.LU R21, [R1+0x1c4] ;  /* 0x0001c40001157983 */ /* 0x000eb00000300800 */
[----:B------:R0:W-:Y:S04]  /*29ad0*/  STL.64 [R1+0x150], R24 ;  /* 0x0001501801007387 */ /* 0x0001e80000100a00 */
[----:B------:R1:W-:Y:S04]  /*29ae0*/  STL.64 [R1+0x158], R26 ;  /* 0x0001581a01007387 */ /* 0x0003e80000100a00 */
[----:B0-----:R-:W3:Y:S01]  /*29af0*/  LDL.LU.64 R24, [R1+0x1838] ;  /* 0x0018380001187983 */ /* 0x001ee20000300a00 */
[----:B-1----:R-:W-:-:S02]  /*29b00*/  MOV R27, R4 ;  /* 0x00000004001b7202 */ /* 0x002fc40000000f00 */
[----:B------:R-:W-:Y:S02]  /*29b10*/  MOV R26, R5 ;  /* 0x00000005001a7202 */ /* 0x000fe40000000f00 */
[----:B------:R-:W4:Y:S01]  /*29b20*/  LDL.LU.64 R4, [R1+0x1830] ;  /* 0x0018300001047983 */ /* 0x000f220000300a00 */
[----:B------:R-:W-:Y:S02]  /*29b30*/  MOV R22, R29 ;  /* 0x0000001d00167202 */ /* 0x000fe40000000f00 */
[----:B------:R-:W-:Y:S01]  /*29b40*/  MOV R23, R28 ;  /* 0x0000001c00177202 */ /* 0x000fe20000000f00 */
[----:B----4-:R-:W-:Y:S01]  /*29b50*/  HMMA.16816.F32.BF16 R8, R12, R4, R8 ;  /* 0x000000040c08723c */ /* 0x010fe20000041808 */
[----:B------:R-:W-:Y:S01]  /*29b60*/  IMAD.MOV.U32 R29, RZ, RZ, R4 ;  /* 0x000000ffff1d7224 */ /* 0x000fe200078e0004 */
[----:B------:R-:W-:-:S15]  /*29b70*/  MOV R28, R5 ;  /* 0x00000005001c7202 */ /* 0x000fde0000000f00 */
[----:B------:R-:W-:Y:S02]  /*29b80*/  NOP ;  /* 0x0000000000007918 */ /* 0x000fe40000000000 */
[----:B------:R-:W-:Y:S04]  /*29b90*/  STL.64 [R1+0x140], R8 ;  /* 0x0001400801007387 */ /* 0x000fe80000100a00 */
[----:B------:R0:W-:Y:S04]  /*29ba0*/  STL.64 [R1+0x148], R10 ;  /* 0x0001480a01007387 */ /* 0x0001e80000100a00 */
[----:B0-----:R-:W4:Y:S04]  /*29bb0*/  LDL.LU.64 R10, [R1+0x1828] ;  /* 0x00182800010a7983 */ /* 0x001f280000300a00 */
[----:B------:R-:W4:Y:S04]  /*29bc0*/  LDL.LU.64 R8, [R1+0x1820] ;  /* 0x0018200001087983 */ /* 0x000f280000300a00 */
[----:B------:R-:W4:Y:S02]  /*29bd0*/  LDL.LU.64 R4, [R1+0x1818] ;  /* 0x0018180001047983 */ /* 0x000f240000300a00 */
[----:B----4-:R-:W-:Y:S02]  /*29be0*/  HMMA.16816.F32.BF16 R4, R12, R4, R8 ;  /* 0x000000040c04723c */ /* 0x010fe40000041808 */
[----:B------:R-:W2:-:S15]  /*29bf0*/  LDL.LU.64 R8, [R1+0x1810] ;  /* 0x0018100001087983 */ /* 0x000e9e0000300a00 */
[----:B------:R-:W-:Y:S02]  /*29c00*/  NOP ;  /* 0x0000000000007918 */ /* 0x000fe40000000000 */
[----:B------:R-:W-:Y:S04]  /*29c10*/  STL.64 [R1+0x120], R4 ;  /* 0x0001200401007387 */ /* 0x000fe80000100a00 */
[----:B------:R0:W-:Y:S04]  /*29c20*/  STL.64 [R1+0x128], R6 ;  /* 0x0001280601007387 */ /* 0x0001e80000100a00 */
[----:B0-----:R-:W4:Y:S04]  /*29c30*/  LDL.LU.64 R6, [R1+0x1808] ;  /* 0x0018080001067983 */ /* 0x001f280000300a00 */
[----:B------:R-:W4:Y:S02]  /*29c40*/  LDL.LU.64 R4, [R1+0x1800] ;  /* 0x0018000001047983 */ /* 0x000f240000300a00 */
[----:B----4-:R-:W-:Y:S02]  /*29c50*/  HMMA.16816.F32.BF16 R16, R12, R16, R4 ;  /* 0x000000100c10723c */ /* 0x010fe40000041804 */
[----:B------:R-:W4:-:S15]  /*29c60*/  LDL.LU.64 R6, [R1+0x17f8] ;  /* 0x0017f80001067983 */ /* 0x000f1e0000300a00 */
[----:B------:R-:W-:Y:S02]  /*29c70*/  NOP ;  /* 0x0000000000007918 */ /* 0x000fe40000000000 */
[----:B------:R-:W-:Y:S01]  /*29c80*/  MOV R4, R18 ;  /* 0x0000001200047202 */ /* 0x000fe20000000f00 */
[----:B------:R-:W-:Y:S01]  /*29c90*/  STL.64 [R1+0x110], R16 ;  /* 0x0001101001007387 */ /* 0x000fe20000100a00 */
[----:B------:R-:W-:-:S03]  /*29ca0*/  MOV R5, R19 ;  /* 0x0000001300057202 */ /* 0x000fc60000000f00 */
[----:B---3--:R0:W1:Y:S01]  /*29cb0*/  LDSM.16.M88.4 R16, [R25+UR6+0x15080] ;  /* 0x015080061910783b */ /* 0x0080620008000200 */
[C---:B--2---:R-:W-:Y:S03]  /*29cc0*/  HMMA.16816.F32.BF16 R8, R12.reuse, R8, R20 ;  /* 0x000000080c08723c */ /* 0x044fe60000041814 */
[----:B------:R-:W-:Y:S04]  /*29cd0*/  STL [R1+0x1728], R4 ;  /* 0x0017280401007387 */ /* 0x000fe80000100800 */
[----:B------:R-:W-:Y:S04]  /*29ce0*/  STL [R1+0x1724], R5 ;  /* 0x0017240501007387 */ /* 0x000fe80000100800 */
[----:B0-----:R-:W2:Y:S04]  /*29cf0*/  LDL.LU R25, [R1+0x17f0] ;  /* 0x0017f00001197983 */ /* 0x001ea80000300800 */
[----:B-1----:R-:W-:Y:S04]  /*29d00*/  STL.64 [R1+0x1638], R18 ;  /* 0x0016381201007387 */ /* 0x002fe80000100a00 */
[----:B------:R0:W-:Y:S04]  /*29d10*/  STL.64 [R1+0x1630], R16 ;  /* 0x0016301001007387 */ /* 0x0001e80000100a00 */
[----:B0-----:R-:W3:Y:S04]  /*29d20*/  LDL.LU R16, [R1+0x90] ;  /* 0x0000900001107983 */ /* 0x001ee80000300800 */
[----:B------:R-:W3:Y:S04]  /*29d30*/  LDL.LU R17, [R1+0x94] ;  /* 0x0000940001117983 */ /* 0x000ee80000300800 */
[----:B------:R-:W3:Y:S04]  /*29d40*/  LDL.LU R18, [R1+0x98] ;  /* 0x0000980001127983 */ /* 0x000ee80000300800 */
[----:B------:R-:W3:Y:S04]  /*29d50*/  LDL.LU R19, [R1+0x9c] ;  /* 0x00009c0001137983 */ /* 0x000ee80000300800 */
[----:B------:R-:W2:Y:S04]  /*29d60*/  LDL.LU.64 R20, [R1+0x17e8] ;  /* 0x0017e80001147983 */ /* 0x000ea80000300a00 */
[----:B------:R-:W-:Y:S04]  /*29d70*/  STL.64 [R1+0x100], R8 ;  /* 0x0001000801007387 */ /* 0x000fe80000100a00 */
[----:B------:R0:W-:Y:S04]  /*29d80*/  STL.64 [R1+0x108], R10 ;  /* 0x0001080a01007387 */ /* 0x0001e80000100a00 */
[----:B0-----:R-:W2:Y:S04]  /*29d90*/  LDL.LU.64 R10, [R1+0x17e0] ;  /* 0x0017e000010a7983 */ /* 0x001ea80000300a00 */
[----:B------:R-:W2:Y:S04]  /*29da0*/  LDL.LU.64 R8, [R1+0x17d8] ;  /* 0x0017d80001087983 */ /* 0x000ea80000300a00 */
[----:B------:R-:W3:Y:S01]  /*29db0*/  LDL.LU R23, [R1+0x17d0] ;  /* 0x0017d00001177983 */ /* 0x000ee20000300800 */
[----:B--2---:R-:W-:Y:S01]  /*29dc0*/  HMMA.16816.F32.BF16 R8, R12, R20, R8 ;  /* 0x000000140c08723c */ /* 0x004fe20000041808 */
[----:B------:R-:W-:-:S02]  /*29dd0*/  MOV R22, R21 ;  /* 0x0000001500167202 */ /* 0x000fc40000000f00 */
[----:B------:R-:W3:-:S15]  /*29de0*/  LDL.LU.64 R20, [R1+0x17c8] ;  /* 0x0017c80001147983 */ /* 0x000ede0000300a00 */
[----:B------:R-:W-:Y:S01]  /*29df0*/  NOP ;  /* 0x0000000000007918 */ /* 0x000fe20000000000 */
[----:B------:R-:W-:Y:S04]  /*29e00*/  STL [R1+0xf0], R8 ;  /* 0x0000f00801007387 */ /* 0x000fe80000100800 */
[----:B------:R0:W-:Y:S01]  /*29e10*/  STL [R1+0xfc], R11 ;  /* 0x0000fc0b01007387 */ /* 0x0001e20000100800 */
[----:B------:R-:W-:Y:S01]  /*29e20*/  MOV R5, R10 ;  /* 0x0000000a00057202 */ /* 0x000fe20000000f00 */
[----:B------:R-:W-:Y:S02]  /*29e30*/  IMAD.MOV.U32 R4, RZ, RZ, R9 ;  /* 0x000000ffff047224 */ /* 0x000fe400078e0009 */
[----:B0-----:R-:W2:Y:S04]  /*29e40*/  LDL.LU.64 R10, [R1+0x17c0] ;  /* 0x0017c000010a7983 */ /* 0x001ea80000300a00 */
[----:B------:R-:W2:Y:S04]  /*29e50*/  LDL.LU.64 R8, [R1+0x17b8] ;  /* 0x0017b80001087983 */ /* 0x000ea80000300a00 */
[----:B------:R0:W-:Y:S04]  /*29e60*/  STL.64 [R1+0x1740], R4 ;  /* 0x0017400401007387 */ /* 0x0001e80000100a00 */
[----:B----4-:R-:W-:Y:S01]  /*29e70*/  STL.64 [R1+0x1798], R6 ;  /* 0x0017980601007387 */ /* 0x010fe20000100a00 */
[----:B0-----:R-:W-:-:S02]  /*29e80*/  MOV R5, R26 ;  /* 0x0000001a00057202 */ /* 0x001fc40000000f00 */
[----:B------:R-:W-:Y:S01]  /*29e90*/  MOV R4, R27 ;  /* 0x0000001b00047202 */ /* 0x000fe20000000f00 */
[----:B--2---:R-:W-:-:S15]  /*29ea0*/  HMMA.16816.F32.BF16 R8, R12, R24, R8 ;  /* 0x000000180c08723c */ /* 0x004fde0000041808 */
[----:B------:R-:W-:-:S04]  /*29eb0*/  NOP ;  /* 0x0000000000007918 */ /* 0x000fc80000000000 */
[----:B------:R-:W-:Y:S04]  /*29ec0*/  STL.64 [R1+0xe0], R8 ;  /* 0x0000e00801007387 */ /* 0x000fe80000100a00 */
[----:B------:R0:W-:Y:S04]  /*29ed0*/  STL.64 [R1+0xe8], R10 ;  /* 0x0000e80a01007387 */ /* 0x0001e80000100a00 */
[----:B0-----:R-:W2:Y:S04]  /*29ee0*/  LDL.LU.64 R10, [R1+0x17b0] ;  /* 0x0017b000010a7983 */ /* 0x001ea80000300a00 */
[----:B------:R-:W2:Y:S04]  /*29ef0*/  LDL.LU.64 R8, [R1+0x17a8] ;  /* 0x0017a80001087983 */ /* 0x000ea80000300a00 */
[----:B------:R0:W-:Y:S04]  /*29f00*/  STL.64 [R1+0x17a0], R24 ;  /* 0x0017a01801007387 */ /* 0x0001e80000100a00 */
[----:B0-----:R-:W4:Y:S04]  /*29f10*/  LDL.LU R24, [R1+0x80] ;  /* 0x0000800001187983 */ /* 0x001f280000300800 */
[----:B------:R-:W4:Y:S04]  /*29f20*/  LDL.LU R25, [R1+0x84] ;  /* 0x0000840001197983 */ /* 0x000f280000300800 */
[----:B------:R-:W4:Y:S04]  /*29f30*/  LDL.LU R26, [R1+0x88] ;  /* 0x00008800011a7983 */ /* 0x000f280000300800 */
[----:B------:R-:W4:Y:S01]  /*29f40*/  LDL.LU R27, [R1+0x8c] ;  /* 0x00008c00011b7983 */ /* 0x000f220000300800 */
[----:B---3--:R-:W-:Y:S01]  /*29f50*/  HMMA.16816.F32.BF16 R16, R12, R20, R16 ;  /* 0x000000140c10723c */ /* 0x008fe20000041810 */
[----:B------:R-:W-:Y:S01]  /*29f60*/  MOV R12, R29 ;  /* 0x0000001d000c7202 */ /* 0x000fe20000000f00 */
[----:B------:R-:W-:-:S15]  /*29f70*/  IMAD.MOV.U32 R13, RZ, RZ, R28 ;  /* 0x000000ffff0d7224 */ /* 0x000fde00078e001c */
[----:B------:R-:W-:Y:S02]  /*29f80*/  NOP ;  /* 0x0000000000007918 */ /* 0x000fe40000000000 */
[----:B------:R0:W-:Y:S04]  /*29f90*/  STL.64 [R1+0x1648], R18 ;  /* 0x0016481201007387 */ /* 0x0001e80000100a00 */
[----:B------:R1:W-:Y:S01]  /*29fa0*/  STL.64 [R1+0x1640], R16 ;  /* 0x0016401001007387 */ /* 0x0003e20000100a00 */
[----:B0-----:R-:W-:Y:S02]  /*29fb0*/  MOV R18, R2 ;  /* 0x0000000200127202 */ /* 0x001fe40000000f00 */
[----:B-1----:R-:W-:Y:S02]  /*29fc0*/  MOV R16, R23 ;  /* 0x0000001700107202 */ /* 0x002fe40000000f00 */
[----:B------:R-:W-:Y:S02]  /*29fd0*/  MOV R17, R3 ;  /* 0x0000000300117202 */ /* 0x000fe40000000f00 */
[----:B------:R-:W-:-:S07]  /*29fe0*/  MOV R19, R0 ;  /* 0x0000000000137202 */ /* 0x000fce0000000f00 */
[C---:B--2---:R-:W-:Y:S08]  /*29ff0*/  HMMA.16816.F32.BF16 R12, R8.reuse, R12, R16 ;  /* 0x0000000c080c723c */ /* 0x044ff00000041810 */
[----:B----4-:R-:W-:Y:S01]  /*2a000*/  HMMA.16816.F32.BF16 R4, R8, R4, R24 ;  /* 0x000000040804723c */ /* 0x010fe20000041818 */
[----:B------:R-:W2:Y:S10]  /*2a010*/  LDL.LU.64 R24, [R1+0x17a0] ;  /* 0x0017a00001187983 */ /* 0x000eb40000300a00 */
[----:B------:R-:W-:Y:S01]  /*2a020*/  MOV R23, R12 ;  /* 0x0000000c00177202 */ /* 0x000fe20000000f00 */
[----:B------:R-:W-:Y:S01]  /*2a030*/  IMAD.MOV.U32 R26, RZ, RZ, R13 ;  /* 0x000000ffff1a7224 */ /* 0x000fe200078e000d */
[----:B------:R-:W-:-:S02]  /*2a040*/  MOV R27, R14 ;  /* 0x0000000e001b7202 */ /* 0x000fc40000000f00 */
[----:B------:R-:W-:-:S04]  /*2a050*/  MOV R28, R15 ;  /* 0x0000000f001c7202 */ /* 0x000fc80000000f00 */
[----:B------:R-:W-:Y:S02]  /*2a060*/  MOV R3, R7 ;  /* 0x0000000700037202 */ /* 0x000fe40000000f00 */
[----:B------:R-:W-:Y:S02]  /*2a070*/  MOV R2, R6 ;  /* 0x0000000600027202 */ /* 0x000fe40000000f00 */
[----:B------:R-:W-:Y:S01]  /*2a080*/  MOV R29, R5 ;  /* 0x00000005001d7202 */ /* 0x000fe20000000f00 */
[----:B------:R-:W-:Y:S01]  /*2a090*/  IMAD.MOV.U32 R0, RZ, RZ, R4 ;  /* 0x000000ffff007224 */ /* 0x000fe200078e0004 */
[----:B------:R-:W3:Y:S04]  /*2a0a0*/  LDL.LU.64 R6, [R1+0x1798] ;  /* 0x0017980001067983 */ /* 0x000ee80000300a00 */
[----:B------:R-:W-:Y:S04]  /*2a0b0*/  STL [R1+0x167c], R3 ;  /* 0x00167c0301007387 */ /* 0x000fe80000100800 */
[----:B------:R-:W-:Y:S04]  /*2a0c0*/  STL [R1+0x1678], R2 ;  /* 0x0016780201007387 */ /* 0x000fe80000100800 */
[----:B------:R-:W-:Y:S04]  /*2a0d0*/  STL [R1+0x1674], R29 ;  /* 0x0016741d01007387 */ /* 0x000fe80000100800 */
[----:B------:R-:W-:Y:S04]  /*2a0e0*/  STL [R1+0x1670], R0 ;  /* 0x0016700001007387 */ /* 0x000fe80000100800 */
[----:B------:R-:W4:Y:S04]  /*2a0f0*/  LDL.LU R12, [R1+0x180] ;  /* 0x00018000010c7983 */ /* 0x000f280000300800 */
[----:B------:R-:W4:Y:S04]  /*2a100*/  LDL.LU R13, [R1+0x184] ;  /* 0x00018400010d7983 */ /* 0x000f280000300800 */
[----:B------:R-:W2:Y:S04]  /*2a110*/  LDL.LU R14, [R1+0x188] ;  /* 0x00018800010e7983 */ /* 0x000ea80000300800 */
[----:B------:R-:W2:Y:S04]  /*2a120*/  LDL.LU R15, [R1+0x18c] ;  /* 0x00018c00010f7983 */ /* 0x000ea80000300800 */
[----:B------:R-:W2:Y:S04]  /*2a130*/  LDL.LU R4, [R1+0x170] ;  /* 0x0001700001047983 */ /* 0x000ea80000300800 */
[----:B------:R-:W2:Y:S04]  /*2a140*/  LDL.LU R5, [R1+0x174] ;  /* 0x0001740001057983 */ /* 0x000ea80000300800 */
[----:B---3--:R-:W-:Y:S04]  /*2a150*/  STL.64 [R1+0x1750], R6 ;  /* 0x0017500601007387 */ /* 0x008fe80000100a00 */
[----:B--2---:R0:W-:Y:S04]  /*2a160*/  STL.64 [R1+0x1748], R4 ;  /* 0x0017480401007387 */ /* 0x0041e80000100a00 */
[----:B0-----:R-:W2:Y:S04]  /*2a170*/  LDL.LU R4, [R1+0x10] ;  /* 0x0000100001047983 */ /* 0x001ea80000300800 */
[----:B------:R-:W2:Y:S04]  /*2a180*/  LDL.LU R5, [R1+0x14] ;  /* 0x0000140001057983 */ /* 0x000ea80000300800 */
[----:B--2---:R0:W-:Y:S04]  /*2a190*/  STL.64 [R1+0x1760], R4 ;  /* 0x0017600401007387 */ /* 0x0041e80000100a00 */
[----:B0-----:R-:W2:Y:S04]  /*2a1a0*/  LDL.LU R4, [R1+0x20] ;  /* 0x0000200001047983 */ /* 0x001ea80000300800 */
[----:B------:R-:W2:Y:S04]  /*2a1b0*/  LDL.LU R5, [R1+0x24] ;  /* 0x0000240001057983 */ /* 0x000ea80000300800 */
[----:B--2---:R0:W-:Y:S04]  /*2a1c0*/  STL.64 [R1+0x1778], R4 ;  /* 0x0017780401007387 */ /* 0x0041e80000100a00 */
[----:B0-----:R-:W2:Y:S04]  /*2a1d0*/  LDL.LU R4, [R1+0x30] ;  /* 0x0000300001047983 */ /* 0x001ea80000300800 */
[----:B------:R-:W2:Y:S04]  /*2a1e0*/  LDL.LU R5, [R1+0x34] ;  /* 0x0000340001057983 */ /* 0x000ea80000300800 */
[----:B------:R-:W-:Y:S04]  /*2a1f0*/  STL.64 [R1+0x1738], R14 ;  /* 0x0017380e01007387 */ /* 0x000fe80000100a00 */
[----:B----4-:R0:W-:Y:S04]  /*2a200*/  STL.64 [R1+0x1730], R12 ;  /* 0x0017300c01007387 */ /* 0x0101e80000100a00 */
[----:B0-----:R-:W3:Y:S01]  /*2a210*/  LDL.LU R12, [R1] ;  /* 0x00000000010c7983 */ /* 0x001ee20000300800 */
[----:B------:R-:W-:-:S03]  /*2a220*/  MOV R13, R22 ;  /* 0x00000016000d7202 */ /* 0x000fc60000000f00 */
[----:B------:R-:W4:Y:S04]  /*2a230*/  LDL.LU R22, [R1+0x1790] ;  /* 0x0017900001167983 */ /* 0x000f280000300800 */
        /* <DEDUP_REMOVED lines=10> */
[----:B------:R-:W3:Y:S04]  /*2a2e0*/  LDL.LU R15, [R1+0xbc] ;  /* 0x0000bc00010f7983 */ /* 0x000ee80000300800 */
[----:B---3--:R-:W-:Y:S04]  /*2a2f0*/  STL.64 [R1+0x1788], R14 ;  /* 0x0017880e01007387 */ /* 0x008fe80000100a00 */
[----:B--2---:R0:W-:Y:S04]  /*2a300*/  STL.64 [R1+0x1780], R12 ;  /* 0x0017800c01007387 */ /* 0x0041e80000100a00 */
[----:B0-----:R-:W2:Y:S04]  /*2a310*/  LDL.LU R12, [R1+0x60] ;  /* 0x00006000010c7983 */ /* 0x001ea80000300800 */
[----:B------:R-:W2:Y:S04]  /*2a320*/  LDL.LU R13, [R1+0x64] ;  /* 0x00006400010d7983 */ /* 0x000ea80000300800 */
[----:B------:R-:W2:Y:S04]  /*2a330*/  LDL.LU R14, [R1+0x68] ;  /* 0x00006800010e7983 */ /* 0x000ea80000300800 */
[----:B------:R-:W2:Y:S04]  /*2a340*/  LDL.LU R15, [R1+0x6c] ;  /* 0x00006c00010f7983 */ /* 0x000ea80000300800 */
[----:B------:R-:W3:Y:S04]  /*2a350*/  LDL.LU R16, [R1+0x160] ;  /* 0x0001600001107983 */ /* 0x000ee80000300800 */
[----:B------:R-:W3:Y:S04]  /*2a360*/  LDL.LU R17, [R1+0x164] ;  /* 0x0001640001117983 */ /* 0x000ee80000300800 */
[----:B------:R-:W3:Y:S04]  /*2a370*/  LDL.LU R18, [R1+0x168] ;  /* 0x0001680001127983 */ /* 0x000ee80000300800 */
[----:B------:R-:W-:Y:S04]  /*2a380*/  STL [R1+0x168c], R28 ;  /* 0x00168c1c01007387 */ /* 0x000fe80000100800 */
[----:B------:R0:W-:Y:S04]  /*2a390*/  STL [R1+0x1688], R27 ;  /* 0x0016881b01007387 */ /* 0x0001e80000100800 */
[----:B------:R1:W-:Y:S04]  /*2a3a0*/  STL [R1+0x1684], R26 ;  /* 0x0016841a01007387 */ /* 0x0003e80000100800 */
[----:B------:R0:W-:Y:S01]  /*2a3b0*/  STL [R1+0x1680], R23 ;  /* 0x0016801701007387 */ /* 0x0001e20000100800 */
[----:B--2---:R-:W-:Y:S03]  /*2a3c0*/  HMMA.16816.F32.BF16 R4, R8, R4, R12 ;  /* 0x000000040804723c */ /* 0x004fe6000004180c */
[----:B------:R-:W2:Y:S04]  /*2a3d0*/  LDL.LU.64 R14, [R1+0x1788] ;  /* 0x00178800010e7983 */ /* 0x000ea80000300a00 */
[----:B------:R-:W2:-:S12]  /*2a3e0*/  LDL.LU.64 R12, [R1+0x1780] ;  /* 0x00178000010c7983 */ /* 0x000e980000300a00 */
[----:B------:R-:W-:Y:S01]  /*2a3f0*/  IMAD.MOV.U32 R2, RZ, RZ, R4 ;  /* 0x000000ffff027224 */ /* 0x000fe200078e0004 */
[----:B------:R-:W-:Y:S02]  /*2a400*/  MOV R29, R5 ;  /* 0x00000005001d7202 */ /* 0x000fe40000000f00 */
[----:B------:R-:W2:Y:S01]  /*2a410*/  LDL.LU.64 R4, [R1+0x1778] ;  /* 0x0017780001047983 */ /* 0x000ea20000300a00 */
[----:B----4-:R-:W-:Y:S02]  /*2a420*/  MOV R19, R22 ;  /* 0x0000001600137202 */ /* 0x010fe40000000f00 */
[----:B------:R-:W-:Y:S02]  /*2a430*/  MOV R0, R6 ;  /* 0x0000000600007202 */ /* 0x000fe40000000f00 */
[----:B------:R-:W-:-:S03]  /*2a440*/  MOV R22, R7 ;  /* 0x0000000700167202 */ /* 0x000fc60000000f00 */
[----:B------:R-:W-:Y:S04]  /*2a450*/  STL [R1+0x1698], R0 ;  /* 0x0016980001007387 */ /* 0x000fe80000100800 */
[----:B------:R-:W-:Y:S04]  /*2a460*/  STL [R1+0x1694], R29 ;  /* 0x0016941d01007387 */ /* 0x000fe80000100800 */
[----:B------:R4:W-:Y:S01]  /*2a470*/  STL [R1+0x1690], R2 ;  /* 0x0016900201007387 */ /* 0x0009e20000100800 */
[----:B--2---:R-:W-:Y:S03]  /*2a480*/  HMMA.16816.F32.BF16 R4, R8, R4, R12 ;  /* 0x000000040804723c */ /* 0x004fe6000004180c */
[----:B------:R-:W2:Y:S04]  /*2a490*/  LDL.LU.64 R14, [R1+0x1770] ;  /* 0x00177000010e7983 */ /* 0x000ea80000300a00 */
[----:B------:R-:W2:-:S12]  /*2a4a0*/  LDL.LU.64 R12, [R1+0x1768] ;  /* 0x00176800010c7983 */ /* 0x000e980000300a00 */
[----:B0-----:R-:W-:Y:S01]  /*2a4b0*/  MOV R27, R4 ;  /* 0x00000004001b7202 */ /* 0x001fe20000000f00 */
[----:B-1----:R-:W-:Y:S02]  /*2a4c0*/  IMAD.MOV.U32 R26, RZ, RZ, R5 ;  /* 0x000000ffff1a7224 */ /* 0x002fe400078e0005 */
[----:B------:R-:W2:Y:S01]  /*2a4d0*/  LDL.LU.64 R4, [R1+0x1760] ;  /* 0x0017600001047983 */ /* 0x000ea20000300a00 */
[----:B------:R-:W-:Y:S02]  /*2a4e0*/  MOV R23, R6 ;  /* 0x0000000600177202 */ /* 0x000fe40000000f00 */
[----:B------:R-:W-:-:S05]  /*2a4f0*/  MOV R3, R7 ;  /* 0x0000000700037202 */ /* 0x000fca0000000f00 */
[----:B------:R0:W-:Y:S01]  /*2a500*/  STL [R1+0x1710], R3 ;  /* 0x0017100301007387 */ /* 0x0001e20000100800 */
[----:B--2---:R-:W-:Y:S03]  /*2a510*/  HMMA.16816.F32.BF16 R4, R8, R4, R12 ;  /* 0x000000040804723c */ /* 0x004fe6000004180c */
[----:B------:R-:W2:-:S15]  /*2a520*/  LDL.LU.64 R12, [R1+0x1758] ;  /* 0x00175800010c7983 */ /* 0x000e9e0000300a00 */
[----:B------:R-:W-:Y:S01]  /*2a530*/  NOP ;  /* 0x0000000000007918 */ /* 0x000fe20000000000 */
[----:B----4-:R-:W-:Y:S01]  /*2a540*/  IMAD.MOV.U32 R2, RZ, RZ, R6 ;  /* 0x000000ffff027224 */ /* 0x010fe200078e0006 */
[----:B------:R-:W-:Y:S02]  /*2a550*/  MOV R28, R7 ;  /* 0x00000007001c7202 */ /* 0x000fe40000000f00 */
[----:B------:R-:W-:Y:S02]  /*2a560*/  MOV R0, R4 ;  /* 0x0000000400007202 */ /* 0x000fe40000000f00 */
[----:B------:R-:W-:Y:S01]  /*2a570*/  MOV R29, R5 ;  /* 0x00000005001d7202 */ /* 0x000fe20000000f00 */
[----:B------:R-:W2:Y:S04]  /*2a580*/  LDL.LU.64 R6, [R1+0x1750] ;  /* 0x0017500001067983 */ /* 0x000ea80000300a00 */
[----:B------:R-:W2:Y:S02]  /*2a590*/  LDL.LU.64 R4, [R1+0x1748] ;  /* 0x0017480001047983 */ /* 0x000ea40000300a00 */
[----:B--2---:R-:W-:Y:S02]  /*2a5a0*/  HMMA.16816.F32.BF16 R12, R8, R12, R4 ;  /* 0x0000000c080c723c */ /* 0x004fe40000041804 */
[----:B------:R-:W2:-:S15]  /*2a5b0*/  LDL.LU.64 R4, [R1+0x1740] ;  /* 0x0017400001047983 */ /* 0x000e9e0000300a00 */
[----:B------:R-:W-:Y:S02]  /*2a5c0*/  NOP ;  /* 0x0000000000007918 */ /* 0x000fe40000000000 */
[----:B------:R1:W-:Y:S01]  /*2a5d0*/  STL [R1+0x68], R14 ;  /* 0x0000680e01007387 */ /* 0x0003e20000100800 */
[----:B0-----:R-:W-:Y:S02]  /*2a5e0*/  MOV R3, R15 ;  /* 0x0000000f00037202 */ /* 0x001fe40000000f00 */
[----:B------:R-:W-:Y:S02]  /*2a5f0*/  MOV R6, R12 ;  /* 0x0000000c00067202 */ /* 0x000fe40000000f00 */
[----:B------:R-:W-:Y:S01]  /*2a600*/  MOV R7, R13 ;  /* 0x0000000d00077202 */ /* 0x000fe20000000f00 */
[----:B-1----:R-:W4:Y:S04]  /*2a610*/  LDL.LU.64 R14, [R1+0x1738] ;  /* 0x00173800010e7983 */ /* 0x002f280000300a00 */
[----:B------:R-:W4:Y:S02]  /*2a620*/  LDL.LU.64 R12, [R1+0x1730] ;  /* 0x00173000010c7983 */ /* 0x000f240000300a00 */
[----:B----4-:R-:W-:-:S15]  /*2a630*/  HMMA.16816.F32.BF16 R12, R8, R24, R12 ;  /* 0x00000018080c723c */ /* 0x010fde000004180c */
[----:B------:R-:W-:-:S04]  /*2a640*/  NOP ;  /* 0x0000000000007918 */ /* 0x000fc80000000000 */
[----:B------:R0:W-:Y:S04]  /*2a650*/  STL.64 [R1+0x15a0], R14 ;  /* 0x0015a00e01007387 */ /* 0x0001e80000100a00 */
[----:B------:R-:W-:Y:S04]  /*2a660*/  STL.64 [R1+0x1598], R12 ;  /* 0x0015980c01007387 */ /* 0x000fe80000100a00 */
[----:B0-----:R-:W4:Y:S04]  /*2a670*/  LDL.LU R14, [R1+0x8] ;  /* 0x00000800010e7983 */ /* 0x001f280000300800 */
[----:B------:R-:W4:Y:S04]  /*2a680*/  LDL.LU R15, [R1+0xc] ;  /* 0x00000c00010f7983 */ /* 0x000f280000300800 */
[----:B----4-:R-:W-:Y:S04]  /*2a690*/  STL.64 [R1+0x16f0], R14 ;  /* 0x0016f00e01007387 */ /* 0x010fe80000100a00 */
[----:B------:R-:W4:Y:S04]  /*2a6a0*/  LDL.LU R24, [R1+0x2e4] ;  /* 0x0002e40001187983 */ /* 0x000f280000300800 */
[----:B------:R-:W4:Y:S04]  /*2a6b0*/  LDL.LU R25, [R1+0x2e0] ;  /* 0x0002e00001197983 */ /* 0x000f280000300800 */
[----:B------:R-:W-:Y:S01]  /*2a6c0*/  STL.64 [R1+0x16a8], R26 ;  /* 0x0016a81a01007387 */ /* 0x000fe20000100a00 */
[----:B---3--:R-:W-:Y:S03]  /*2a6d0*/  HMMA.16816.F32.BF16 R8, R8, R20, R16 ;  /* 0x000000140808723c */ /* 0x008fe60000041810 */
[----:B----4-:R-:W-:Y:S04]  /*2a6e0*/  STL.64 [R1+0x16a0], R24 ;  /* 0x0016a01801007387 */ /* 0x010fe80000100a00 */
[----:B------:R0:W-:Y:S04]  /*2a6f0*/  STL.64 [R1+0x16b0], R22 ;  /* 0x0016b01601007387 */ /* 0x0001e80000100a00 */
[----:B------:R-:W3:Y:S04]  /*2a700*/  LDL.LU R20, [R1+0x100] ;  /* 0x0001000001147983 */ /* 0x000ee80000300800 */
[----:B------:R-:W3:Y:S04]  /*2a710*/  LDL.LU R21, [R1+0x104] ;  /* 0x0001040001157983 */ /* 0x000ee80000300800 */
[----:B0-----:R-:W4:Y:S04]  /*2a720*/  LDL.LU R22, [R1+0x108] ;  /* 0x0001080001167983 */ /* 0x001f280000300800 */
[----:B------:R-:W4:Y:S04]  /*2a730*/  LDL.LU R23, [R1+0x10c] ;  /* 0x00010c0001177983 */ /* 0x000f280000300800 */
        /* <DEDUP_REMOVED lines=8> */
[----:B--2---:R0:W-:Y:S04]  /*2a7c0*/  STL.64 [R1+0x1700], R14 ;  /* 0x0017000e01007387 */ /* 0x0041e80000100a00 */
[----:B------:R-:W-:Y:S04]  /*2a7d0*/  STL.64 [R1+0x16f8], R12 ;  /* 0x0016f80c01007387 */ /* 0x000fe80000100a00 */
[----:B0-----:R-:W2:Y:S04]  /*2a7e0*/  LDL.LU.64 R14, [R1+0x58] ;  /* 0x00005800010e7983 */ /* 0x001ea80000300a00 */
[----:B------:R0:W-:Y:S04]  /*2a7f0*/  STL.64 [R1+0x16e8], R18 ;  /* 0x0016e81201007387 */ /* 0x0001e80000100a00 */
[----:B------:R1:W-:Y:S04]  /*2a800*/  STL.64 [R1+0x16e0], R16 ;  /* 0x0016e01001007387 */ /* 0x0003e80000100a00 */
[----:B0-----:R-:W2:Y:S04]  /*2a810*/  LDL.LU.64 R18, [R1+0x48] ;  /* 0x0000480001127983 */ /* 0x001ea80000300a00 */
[----:B--2---:R0:W-:Y:S04]  /*2a820*/  STL.64 [R1+0x1708], R18 ;  /* 0x0017081201007387 */ /* 0x0041e80000100a00 */
[----:B-1----:R-:W2:Y:S04]  /*2a830*/  LDL.LU R16, [R1+0x150] ;  /* 0x0001500001107983 */ /* 0x002ea80000300800 */
[----:B------:R-:W2:Y:S04]  /*2a840*/  LDL.LU R17, [R1+0x154] ;  /* 0x0001540001117983 */ /* 0x000ea80000300800 */
[----:B0-----:R-:W2:Y:S04]  /*2a850*/  LDL.LU R18, [R1+0x158] ;  /* 0x0001580001127983 */ /* 0x001ea80000300800 */
[----:B------:R-:W2:Y:S04]  /*2a860*/  LDL.LU R19, [R1+0x15c] ;  /* 0x00015c0001137983 */ /* 0x000ea80000300800 */
[----:B----4-:R0:W-:Y:S04]  /*2a870*/  STL.64 [R1+0x16c0], R22 ;  /* 0x0016c01601007387 */ /* 0x0101e80000100a00 */
[----:B---3--:R-:W-:Y:S04]  /*2a880*/  STL.64 [R1+0x16b8], R20 ;  /* 0x0016b81401007387 */ /* 0x008fe80000100a00 */
[----:B0-----:R-:W3:Y:S01]  /*2a890*/  LDL.LU.64 R22, [R1+0x28] ;  /* 0x0000280001167983 */ /* 0x001ee20000300a00 */
[----:B------:R-:W-:Y:S01]  /*2a8a0*/  IMAD.MOV.U32 R25, RZ, RZ, R4 ;  /* 0x000000ffff197224 */ /* 0x000fe200078e0004 */
[----:B------:R-:W-:-:S02]  /*2a8b0*/  MOV R26, R5 ;  /* 0x00000005001a7202 */ /* 0x000fc40000000f00 */
[----:B---3--:R0:W-:Y:S04]  /*2a8c0*/  STL.64 [R1+0x16d8], R22 ;  /* 0x0016d81601007387 */ /* 0x0081e80000100a00 */
[----:B0-----:R-:W3:Y:S04]  /*2a8d0*/  LDL.LU.64 R22, [R1+0x38] ;  /* 0x0000380001167983 */ /* 0x001ee80000300a00 */
[----:B------:R-:W4:Y:S04]  /*2a8e0*/  LDL.LU R24, [R1+0xf0] ;  /* 0x0000f00001187983 */ /* 0x000f280000300800 */
[----:B------:R-:W2:Y:S04]  /*2a8f0*/  LDL.LU R4, [R1+0x1728] ;  /* 0x0017280001047983 */ /* 0x000ea80000300800 */
[----:B------:R-:W2:Y:S04]  /*2a900*/  LDL.LU R5, [R1+0x1724] ;  /* 0x0017240001057983 */ /* 0x000ea80000300800 */
[----:B------:R-:W2:Y:S04]  /*2a910*/  LDL.LU R27, [R1+0xfc] ;  /* 0x0000fc00011b7983 */ /* 0x000ea80000300800 */
[----:B--2---:R0:W-:Y:S04]  /*2a920*/  STL.64 [R1+0x16d0], R26 ;  /* 0x0016d01a01007387 */ /* 0x0041e80000100a00 */
[----:B----4-:R1:W-:Y:S01]  /*2a930*/  STL.64 [R1+0x16c8], R24 ;  /* 0x0016c81801007387 */ /* 0x0103e20000100a00 */
[----:B0-----:R-:W-:-:S03]  /*2a940*/  MOV R26, R4 ;  /* 0x00000004001a7202 */ /* 0x001fc60000000f00 */
[----:B-1----:R-:W2:Y:S04]  /*2a950*/  LDL.LU R24, [R1+0x110] ;  /* 0x0001100001187983 */ /* 0x002ea80000300800 */
[----:B------:R-:W2:Y:S04]  /*2a960*/  LDL.LU R25, [R1+0x114] ;  /* 0x0001140001197983 */ /* 0x000ea80000300800 */
[----:B------:R-:W4:Y:S01]  /*2a970*/  LDL.LU R4, [R1+0x1720] ;  /* 0x0017200001047983 */ /* 0x000f220000300800 */
[----:B------:R-:W-:-:S03]  /*2a980*/  MOV R27, R5 ;  /* 0x00000005001b7202 */ /* 0x000fc60000000f00 */
[----:B------:R-:W4:Y:S04]  /*2a990*/  LDL.LU R5, [R1+0x171c] ;  /* 0x00171c0001057983 */ /* 0x000f280000300800 */
[----:B------:R-:W-:Y:S04]  /*2a9a0*/  STL.64 [R1+0x15b0], R10 ;  /* 0x0015b00a01007387 */ /* 0x000fe80000100a00 */
[----:B------:R0:W-:Y:S02]  /*2a9b0*/  STL.64 [R1+0x15a8], R8 ;  /* 0x0015a80801007387 */ /* 0x0001e40000100a00 */
[----:B0-----:R-:W-:Y:S01]  /*2a9c0*/  MOV R8, R6 ;  /* 0x0000000600087202 */ /* 0x001fe20000000f00 */
[----:B------:R-:W-:Y:S01]  /*2a9d0*/  IMAD.MOV.U32 R9, RZ, RZ, R7 ;  /* 0x000000ffff097224 */ /* 0x000fe200078e0007 */
[----:B------:R-:W4:Y:S04]  /*2a9e0*/  LDL.LU R6, [R1+0x1718] ;  /* 0x0017180001067983 */ /* 0x000f280000300800 */
[----:B------:R-:W4:Y:S04]  /*2a9f0*/  LDL.LU R7, [R1+0x1714] ;  /* 0x0017140001077983 */ /* 0x000f280000300800 */
[----:B------:R-:W2:Y:S01]  /*2aa00*/  LDL.LU R10, [R1+0x68] ;  /* 0x00006800010a7983 */ /* 0x000ea20000300800 */
[----:B------:R-:W-:-:S03]  /*2aa10*/  MOV R11, R3 ;  /* 0x00000003000b7202 */ /* 0x000fc60000000f00 */
[----:B------:R-:W3:Y:S01]  /*2aa20*/  LDL.LU R3, [R1+0x1710] ;  /* 0x0017100001037983 */ /* 0x000ee20000300800 */
[----:B----4-:R-:W-:Y:S03]  /*2aa30*/  HMMA.16816.F32.BF16 R16, R4, R14, R16 ;  /* 0x0000000e0410723c */ /* 0x010fe60000041810 */
[----:B--2---:R0:W-:Y:S04]  /*2aa40*/  STL.64 [R1+0x15c0], R10 ;  /* 0x0015c00a01007387 */ /* 0x0041e80000100a00 */
[----:B------:R1:W-:Y:S04]  /*2aa50*/  STL.64 [R1+0x15b8], R8 ;  /* 0x0015b80801007387 */ /* 0x0003e80000100a00 */
[----:B0-----:R-:W2:Y:S04]  /*2aa60*/  LDL.LU R10, [R1+0x18] ;  /* 0x00001800010a7983 */ /* 0x001ea80000300800 */
[----:B------:R-:W2:Y:S01]  /*2aa70*/  LDL.LU R11, [R1+0x1c] ;  /* 0x00001c00010b7983 */ /* 0x000ea20000300800 */
[----:B-1----:R-:W-:-:S02]  /*2aa80*/  MOV R9, R14 ;  /* 0x0000000e00097202 */ /* 0x002fc40000000f00 */
[----:B------:R-:W-:Y:S01]  /*2aa90*/  MOV R8, R15 ;  /* 0x0000000f00087202 */ /* 0x000fe20000000f00 */
[----:B------:R-:W-:Y:S04]  /*2aaa0*/  STL.64 [R1+0x370], R16 ;  /* 0x0003701001007387 */ /* 0x000fe80000100a00 */
[----:B------:R0:W-:Y:S04]  /*2aab0*/  STL.64 [R1+0x378], R18 ;  /* 0x0003781201007387 */ /* 0x0001e80000100a00 */
[----:B0-----:R-:W4:Y:S04]  /*2aac0*/  LDL.LU.64 R18, [R1+0x1708] ;  /* 0x0017080001127983 */ /* 0x001f280000300a00 */
[----:B------:R-:W4:Y:S04]  /*2aad0*/  LDL.LU.64 R14, [R1+0x1700] ;  /* 0x00170000010e7983 */ /* 0x000f280000300a00 */
[----:B------:R-:W4:Y:S02]  /*2aae0*/  LDL.LU.64 R12, [R1+0x16f8] ;  /* 0x0016f800010c7983 */ /* 0x000f240000300a00 */
[----:B----4-:R-:W-:-:S15]  /*2aaf0*/  HMMA.16816.F32.BF16 R12, R4, R18, R12 ;  /* 0x00000012040c723c */ /* 0x010fde000004180c */
[----:B------:R-:W-:-:S04]  /*2ab00*/  NOP ;  /* 0x0000000000007918 */ /* 0x000fc80000000000 */
[----:B------:R0:W-:Y:S04]  /*2ab10*/  STL.64 [R1+0x380], R12 ;  /* 0x0003800c01007387 */ /* 0x0001e80000100a00 */
[----:B------:R1:W-:Y:S01]  /*2ab20*/  STL.64 [R1+0x388], R14 ;  /* 0x0003880e01007387 */ /* 0x0003e20000100a00 */
[----:B0-----:R-:W-:-:S03]  /*2ab30*/  MOV R13, R18 ;  /* 0x00000012000d7202 */ /* 0x001fc60000000f00 */
[----:B-1----:R-:W4:Y:S01]  /*2ab40*/  LDL.LU.64 R14, [R1+0x16f0] ;  /* 0x0016f000010e7983 */ /* 0x002f220000300a00 */
[----:B------:R-:W-:-:S03]  /*2ab50*/  IMAD.MOV.U32 R12, RZ, RZ, R19 ;  /* 0x000000ffff0c7224 */ /* 0x000fc600078e0013 */
[----:B------:R-:W3:Y:S04]  /*2ab60*/  LDL.LU.64 R18, [R1+0x16e8] ;  /* 0x0016e80001127983 */ /* 0x000ee80000300a00 */
[----:B------:R-:W3:Y:S02]  /*2ab70*/  LDL.LU.64 R16, [R1+0x16e0] ;  /* 0x0016e00001107983 */ /* 0x000ee40000300a00 */
[----:B---3--:R-:W-:-:S15]  /*2ab80*/  HMMA.16816.F32.BF16 R16, R4, R22, R16 ;  /* 0x000000160410723c */ /* 0x008fde0000041810 */
[----:B------:R-:W-:-:S04]  /*2ab90*/  NOP ;  /* 0x0000000000007918 */ /* 0x000fc80000000000 */
[----:B------:R0:W-:Y:S04]  /*2aba0*/  STL.64 [R1+0x3a0], R16 ;  /* 0x0003a01001007387 */ /* 0x0001e80000100a00 */
[----:B------:R1:W-:Y:S01]  /*2abb0*/  STL.64 [R1+0x3a8], R18 ;  /* 0x0003a81201007387 */ /* 0x0003e20000100a00 */
[----:B0-----:R-:W-:Y:S02]  /*2abc0*/  MOV R17, R22 ;  /* 0x0000001600117202 */ /* 0x001fe40000000f00 */
[----:B------:R-:W-:Y:S02]  /*2abd0*/  MOV R16, R23 ;  /* 0x0000001700107202 */ /* 0x000fe40000000f00 */
[----:B------:R-:W3:Y:S02]  /*2abe0*/  LDL.LU.64 R22, [R1+0x16d8] ;  /* 0x0016d80001167983 */ /* 0x000ee40000300a00 */
[----:B---3--:R-:W-:Y:S01]  /*2abf0*/  HMMA.16816.F32.BF16 R24, R4, R22, R24 ;  /* 0x000000160418723c */ /* 0x008fe20000041818 */
[----:B-1----:R-:W-:-:S02]  /*2ac00*/  MOV R19, R22 ;  /* 0x0000001600137202 */ /* 0x002fc40000000f00 */
[----:B------:R-:W-:-:S15]  /*2ac10*/  MOV R18, R23 ;  /* 0x0000001700127202 */ /* 0x000fde0000000f00 */
[----:B------:R-:W-:Y:S01]  /*2ac20*/  NOP ;  /* 0x0000000000007918 */ /* 0x000fe20000000000 */
[----:B------:R-:W-:Y:S04]  /*2ac30*/  STL.64 [R1+0x3b0], R24 ;  /* 0x0003b01801007387 */ /* 0x000fe80000100a00 */
[----:B------:R0:W-:Y:S04]  /*2ac40*/  STL.64 [R1+0x3b8], R26 ;  /* 0x0003b81a01007387 */ /* 0x0001e80000100a00 */
[----:B0-----:R-:W4:Y:S04]  /*2ac50*/  LDL.LU.64 R26, [R1+0x16d0] ;  /* 0x0016d000011a7983 */ /* 0x001f280000300a00 */
[----:B------:R-:W4:Y:S04]  /*2ac60*/  LDL.LU.64 R24, [R1+0x16c8] ;  /* 0x0016c80001187983 */ /* 0x000f280000300a00 */
[----:B------:R-:W2:Y:S04]  /*2ac70*/  LDL.LU.64 R22, [R1+0x16c0] ;  /* 0x0016c00001167983 */ /* 0x000ea80000300a00 */
[----:B------:R-:W2:Y:S02]  /*2ac80*/  LDL.LU.64 R20, [R1+0x16b8] ;  /* 0x0016b80001147983 */ /* 0x000ea40000300a00 */
[C---:B--2---:R-:W-:Y:S08]  /*2ac90*/  HMMA.16816.F32.BF16 R20, R4.reuse, R10, R20 ;  /* 0x0000000a0414723c */ /* 0x044ff00000041814 */
[----:B----4-:R-:W-:Y:S11]  /*2aca0*/  HMMA.16816.F32.BF16 R24, R4, R14, R24 ;  /* 0x0000000e0418723c */ /* 0x010ff60000041818 */
[----:B------:R-:W-:Y:S04]  /*2acb0*/  STL.64 [R1+0x3c0], R20 ;  /* 0x0003c01401007387 */ /* 0x000fe80000100a00 */
[----:B------:R0:W-:Y:S04]  /*2acc0*/  STL.64 [R1+0x3c8], R22 ;  /* 0x0003c81601007387 */ /* 0x0001e80000100a00 */
[----:B0-----:R-:W2:Y:S04]  /*2acd0*/  LDL.LU.64 R22, [R1+0x16b0] ;  /* 0x0016b00001167983 */ /* 0x001ea80000300a00 */
[----:B------:R0:W-:Y:S02]  /*2ace0*/  STL.64 [R1+0x15d0], R10 ;  /* 0x0015d00a01007387 */ /* 0x0001e40000100a00 */
[----:B0-----:R-:W-:Y:S01]  /*2acf0*/  IMAD.MOV.U32 R10, RZ, RZ, R19 ;  /* 0x000000ffff0a7224 */ /* 0x001fe200078e0013 */
[----:B------:R-:W-:-:S05]  /*2ad00*/  MOV R11, R18 ;  /* 0x00000012000b7202 */ /* 0x000fca0000000f00 */
[----:B------:R0:W-:Y:S02]  /*2ad10*/  STL.64 [R1+0x15e8], R10 ;  /* 0x0015e80a01007387 */ /* 0x0001e40000100a00 */
[----:B0-----:R-:W-:Y:S02]  /*2ad20*/  MOV R10, R17 ;  /* 0x00000011000a7202 */ /* 0x001fe40000000f00 */
[----:B------:R-:W-:-:S05]  /*2ad30*/  MOV R11, R16 ;  /* 0x00000010000b7202 */ /* 0x000fca0000000f00 */
[----:B------:R0:W-:Y:S02]  /*2ad40*/  STL.64 [R1+0x1600], R10 ;  /* 0x0016000a01007387 */ /* 0x0001e40000100a00 */
[----:B0-----:R-:W-:Y:S01]  /*2ad50*/  MOV R10, R13 ;  /* 0x0000000d000a7202 */ /* 0x001fe20000000f00 */
[----:B------:R-:W-:-:S05]  /*2ad60*/  IMAD.MOV.U32 R11, RZ, RZ, R12 ;  /* 0x000000ffff0b7224 */ /* 0x000fca00078e000c */
[----:B------:R-:W-:Y:S04]  /*2ad70*/  STL.64 [R1+0x1618], R10 ;  /* 0x0016180a01007387 */ /* 0x000fe80000100a00 */
[----:B------:R-:W3:Y:S04]  /*2ad80*/  LDL.LU R16, [R1+0xe0] ;  /* 0x0000e00001107983 */ /* 0x000ee80000300800 */
[----:B------:R-:W3:Y:S04]  /*2ad90*/  LDL.LU R17, [R1+0xe4] ;  /* 0x0000e40001117983 */ /* 0x000ee80000300800 */
[----:B------:R-:W3:Y:S04]  /*2ada0*/  LDL.LU R18, [R1+0xe8] ;  /* 0x0000e80001127983 */ /* 0x000ee80000300800 */
[----:B------:R-:W3:Y:S04]  /*2adb0*/  LDL.LU R19, [R1+0xec] ;  /* 0x0000ec0001137983 */ /* 0x000ee80000300800 */
[----:B------:R-:W-:Y:S04]  /*2adc0*/  STL.64 [R1+0x3d0], R24 ;  /* 0x0003d01801007387 */ /* 0x000fe80000100a00 */
[----:B------:R0:W-:Y:S04]  /*2add0*/  STL.64 [R1+0x3d8], R26 ;  /* 0x0003d81a01007387 */ /* 0x0001e80000100a00 */
[----:B0-----:R-:W4:Y:S04]  /*2ade0*/  LDL.LU.64 R26, [R1+0x16a8] ;  /* 0x0016a800011a7983 */ /* 0x001f280000300a00 */
[----:B------:R-:W3:Y:S04]  /*2adf0*/  LDL.LU.64 R24, [R1+0x16a0] ;  /* 0x0016a00001187983 */ /* 0x000ee80000300a00 */
[----:B------:R0:W-:Y:S01]  /*2ae00*/  STL.64 [R1+0x15c8], R14 ;  /* 0x0015c80e01007387 */ /* 0x0001e20000100a00 */
[----:B------:R-:W-:-:S02]  /*2ae10*/  MOV R12, R0 ;  /* 0x00000000000c7202 */ /* 0x000fc40000000f00 */
[----:B------:R-:W-:Y:S01]  /*2ae20*/  MOV R13, R29 ;  /* 0x0000001d000d7202 */ /* 0x000fe20000000f00 */
[----:B------:R-:W3:Y:S04]  /*2ae30*/  LDL.LU R0, [R1+0x1698] ;  /* 0x0016980001007983 */ /* 0x000ee80000300800 */
[----:B------:R-:W3:Y:S01]  /*2ae40*/  LDL.LU R29, [R1+0x1694] ;  /* 0x00169400011d7983 */ /* 0x000ee20000300800 */
[----:B0-----:R-:W-:Y:S01]  /*2ae50*/  IMAD.MOV.U32 R14, RZ, RZ, R2 ;  /* 0x000000ffff0e7224 */ /* 0x001fe200078e0002 */
[----:B------:R-:W-:Y:S02]  /*2ae60*/  MOV R15, R28 ;  /* 0x0000001c000f7202 */ /* 0x000fe40000000f00 */
[----:B------:R-:W3:Y:S04]  /*2ae70*/  LDL.LU R2, [R1+0x1690] ;  /* 0x0016900001027983 */ /* 0x000ee80000300800 */
[----:B------:R-:W3:Y:S04]  /*2ae80*/  LDL.LU R28, [R1+0x168c] ;  /* 0x00168c00011c7983 */ /* 0x000ee80000300800 */
[----:B------:R2:W-:Y:S04]  /*2ae90*/  STL.64 [R1+0x15e0], R14 ;  /* 0x0015e00e01007387 */ /* 0x0005e80000100a00 */
[----:B------:R4:W-:Y:S01]  /*2aea0*/  STL.64 [R1+0x15d8], R12 ;  /* 0x0015d80c01007387 */ /* 0x0009e20000100a00 */
[----:B--2---:R-:W-:-:S02]  /*2aeb0*/  MOV R14, R23 ;  /* 0x00000017000e7202 */ /* 0x004fc40000000f00 */
[----:B----4-:R-:W-:Y:S02]  /*2aec0*/  MOV R12, R27 ;  /* 0x0000001b000c7202 */ /* 0x010fe40000000f00 */
[----:B------:R-:W-:Y:S01]  /*2aed0*/  MOV R13, R26 ;  /* 0x0000001a000d7202 */ /* 0x000fe20000000f00 */
[----:B------:R-:W2:Y:S04]  /*2aee0*/  LDL.LU R27, [R1+0x1688] ;  /* 0x00168800011b7983 */ /* 0x000ea80000300800 */
[----:B------:R-:W4:Y:S04]  /*2aef0*/  LDL.LU R26, [R1+0x1684] ;  /* 0x00168400011a7983 */ /* 0x000f280000300800 */
[----:B------:R-:W4:Y:S01]  /*2af00*/  LDL.LU R23, [R1+0x1680] ;  /* 0x0016800001177983 */ /* 0x000f220000300800 */
[----:B------:R-:W-:-:S03]  /*2af10*/  IMAD.MOV.U32 R15, RZ, RZ, R3 ;  /* 0x000000ffff0f7224 */ /* 0x000fc600078e0003 */
[----:B------:R-:W4:Y:S04]  /*2af20*/  LDL.LU R3, [R1+0x167c] ;  /* 0x00167c0001037983 */ /* 0x000f280000300800 */
[----:B------:R3:W-:Y:S04]  /*2af30*/  STL.64 [R1+0x15f8], R14 ;  /* 0x0015f80e01007387 */ /* 0x0007e80000100a00 */
[----:B------:R0:W-:Y:S01]  /*2af40*/  STL.64 [R1+0x15f0], R12 ;  /* 0x0015f00c01007387 */ /* 0x0001e20000100a00 */
[----:B---3--:R-:W-:Y:S02]  /*2af50*/  MOV R14, R0 ;  /* 0x00000000000e7202 */ /* 0x008fe40000000f00 */
[----:B0-----:R-:W-:-:S02]  /*2af60*/  MOV R12, R2 ;  /* 0x00000002000c7202 */ /* 0x001fc40000000f00 */
[----:B------:R-:W-:Y:S01]  /*2af70*/  MOV R15, R22 ;  /* 0x00000016000f7202 */ /* 0x000fe20000000f00 */
[----:B------:R-:W3:Y:S01]  /*2af80*/  LDL.LU R2, [R1+0x1678] ;  /* 0x0016780001027983 */ /* 0x000ee20000300800 */
[----:B------:R-:W-:-:S03]  /*2af90*/  MOV R13, R29 ;  /* 0x0000001d000d7202 */ /* 0x000fc60000000f00 */
[----:B------:R-:W3:Y:S04]  /*2afa0*/  LDL.LU R29, [R1+0x1674] ;  /* 0x00167400011d7983 */ /* 0x000ee80000300800 */
[----:B------:R-:W3:Y:S04]  /*2afb0*/  LDL.LU R0, [R1+0x1670] ;  /* 0x0016700001007983 */ /* 0x000ee80000300800 */
[----:B------:R-:W3:Y:S04]  /*2afc0*/  LDL.LU R22, [R1+0x166c] ;  /* 0x00166c0001167983 */ /* 0x000ee80000300800 */
[----:B------:R2:W-:Y:S04]  /*2afd0*/  STL.64 [R1+0x1610], R14 ;  /* 0x0016100e01007387 */ /* 0x0005e80000100a00 */
[----:B------:R4:W-:Y:S01]  /*2afe0*/  STL.64 [R1+0x1608], R12 ;  /* 0x0016080c01007387 */ /* 0x0009e20000100a00 */
[----:B--2---:R-:W-:-:S02]  /*2aff0*/  MOV R14, R27 ;  /* 0x0000001b000e7202 */ /* 0x004fc40000000f00 */
[----:B----4-:R-:W-:Y:S01]  /*2b000*/  MOV R13, R26 ;  /* 0x0000001a000d7202 */ /* 0x010fe20000000f00 */
[----:B------:R-:W-:Y:S02]  /*2b010*/  IMAD.MOV.U32 R12, RZ, RZ, R23 ;  /* 0x000000ffff0c7224 */ /* 0x000fe400078e0017 */
[----:B------:R-:W2:Y:S04]  /*2b020*/  LDL.LU R23, [R1+0x1668] ;  /* 0x0016680001177983 */ /* 0x000ea80000300800 */
[----:B------:R-:W4:Y:S04]  /*2b030*/  LDL.LU R26, [R1+0x1664] ;  /* 0x00166400011a7983 */ /* 0x000f280000300800 */
[----:B------:R-:W4:Y:S01]  /*2b040*/  LDL.LU R27, [R1+0x1660] ;  /* 0x00166000011b7983 */ /* 0x000f220000300800 */
[----:B------:R-:W-:-:S03]  /*2b050*/  MOV R15, R28 ;  /* 0x0000001c000f7202 */ /* 0x000fc60000000f00 */
[----:B------:R-:W2:Y:S04]  /*2b060*/  LDL.LU R28, [R1+0x165c] ;  /* 0x00165c00011c7983 */ /* 0x000ea80000300800 */
[----:B------:R3:W-:Y:S04]  /*2b070*/  STL.64 [R1+0x1628], R14 ;  /* 0x0016280e01007387 */ /* 0x0007e80000100a00 */
[----:B------:R0:W-:Y:S01]  /*2b080*/  STL.64 [R1+0x1620], R12 ;  /* 0x0016200c01007387 */ /* 0x0001e20000100a00 */
[----:B---3--:R-:W-:Y:S01]  /*2b090*/  MOV R14, R2 ;  /* 0x00000002000e7202 */ /* 0x008fe20000000f00 */
[----:B0-----:R-:W-:Y:S01]  /*2b0a0*/  IMAD.MOV.U32 R13, RZ, RZ, R29 ;  /* 0x000000ffff0d7224 */ /* 0x001fe200078e001d */
[----:B------:R-:W-:-:S02]  /*2b0b0*/  MOV R12, R0 ;  /* 0x00000000000c7202 */ /* 0x000fc40000000f00 */
[----:B------:R-:W3:Y:S04]  /*2b0c0*/  LDL.LU R0, [R1+0x1658] ;  /* 0x0016580001007983 */ /* 0x000ee80000300800 */
[----:B------:R-:W2:Y:S04]  /*2b0d0*/  LDL.LU R29, [R1+0x1654] ;  /* 0x00165400011d7983 */ /* 0x000ea80000300800 */
[----:B------:R-:W2:Y:S01]  /*2b0e0*/  LDL.LU R2, [R1+0x1650] ;  /* 0x0016500001027983 */ /* 0x000ea20000300800 */
[----:B----4-:R-:W-:-:S15]  /*2b0f0*/  HMMA.16816.F32.BF16 R16, R4, R26, R16 ;  /* 0x0000001a0410723c */ /* 0x010fde0000041810 */
[----:B------:R-:W-:-:S04]  /*2b100*/  NOP ;  /* 0x0000000000007918 */ /* 0x000fc80000000000 */
[----:B------:R-:W-:Y:S04]  /*2b110*/  STL.64 [R1+0x3e0], R16 ;  /* 0x0003e01001007387 */ /* 0x000fe80000100a00 */
[----:B------:R0:W-:Y:S04]  /*2b120*/  STL.64 [R1+0x3e8], R18 ;  /* 0x0003e81201007387 */ /* 0x0001e80000100a00 */
[----:B0-----:R-:W2:Y:S04]  /*2b130*/  LDL.LU.64 R18, [R1+0x1648] ;  /* 0x0016480001127983 */ /* 0x001ea80000300a00 */
[----:B------:R-:W2:Y:S01]  /*2b140*/  LDL.LU.64 R16, [R1+0x1640] ;  /* 0x0016400001107983 */ /* 0x000ea20000300a00 */
[----:B------:R-:W-:-:S02]  /*2b150*/  MOV R10, R9 ;  /* 0x00000009000a7202 */ /* 0x000fc40000000f00 */
[----:B------:R-:W-:Y:S02]  /*2b160*/  MOV R11, R8 ;  /* 0x00000008000b7202 */ /* 0x000fe40000000f00 */
[----:B------:R-:W-:Y:S02]  /*2b170*/  MOV R15, R3 ;  /* 0x00000003000f7202 */ /* 0x000fe40000000f00 */
[----:B------:R-:W0:Y:S01]  /*2b180*/  LDC R3, c[0x0][0x3c4] ;  /* 0x0000f100ff037b82 */ /* 0x000e220000000800 */
[----:B--2---:R-:W-:Y:S01]  /*2b190*/  HMMA.16816.F32.BF16 R4, R4, R22, R16 ;  /* 0x000000160404723c */ /* 0x004fe20000041810 */
[----:B------:R-:W2:Y:S04]  /*2b1a0*/  LDL.LU.64 R18, [R1+0x1638] ;  /* 0x0016380001127983 */ /* 0x000ea80000300a00 */
[----:B------:R-:W2:-:S14]  /*2b1b0*/  LDL.LU.64 R16, [R1+0x1630] ;  /* 0x0016300001107983 */ /* 0x000e9c0000300a00 */
[----:B------:R1:W-:Y:S04]  /*2b1c0*/  STL.64 [R1+0x3f0], R4 ;  /* 0x0003f00401007387 */ /* 0x0003e80000100a00 */
[----:B------:R4:W-:Y:S04]  /*2b1d0*/  STL.64 [R1+0x3f8], R6 ;  /* 0x0003f80601007387 */ /* 0x0009e80000100a00 */
[----:B-1----:R-:W3:Y:S01]  /*2b1e0*/  LDL.LU.64 R4, [R1+0x590] ;  /* 0x0005900001047983 */ /* 0x002ee20000300a00 */
[----:B----4-:R-:W1:Y:S01]  /*2b1f0*/  LDC R6, c[0x0][0x3d4] ;  /* 0x0000f500ff067b82 */ /* 0x010e620000000800 */
[----:B--2---:R-:W-:Y:S02]  /*2b200*/  HMMA.16816.F32.BF16 R8, R16, R10, R12 ;  /* 0x0000000a1008723c */ /* 0x004fe4000004180c */
[----:B------:R-:W2:Y:S04]  /*2b210*/  LDL.LU.64 R14, [R1+0x1628] ;  /* 0x00162800010e7983 */ /* 0x000ea80000300a00 */
[----:B------:R-:W2:-:S13]  /*2b220*/  LDL.LU.64 R12, [R1+0x1620] ;  /* 0x00162000010c7983 */ /* 0x000e9a0000300a00 */
[----:B------:R-:W-:Y:S04]  /*2b230*/  STL.64 [R1+0x400], R8 ;  /* 0x0004000801007387 */ /* 0x000fe80000100a00 */
[----:B------:R4:W-:Y:S04]  /*2b240*/  STL.64 [R1+0x408], R10 ;  /* 0x0004080a01007387 */ /* 0x0009e80000100a00 */
[----:B----4-:R-:W2:Y:S02]  /*2b250*/  LDL.LU.64 R10, [R1+0x1618] ;  /* 0x00161800010a7983 */ /* 0x010ea40000300a00 */
        /* <DEDUP_REMOVED lines=19> */
[----:B------:R-:W2:-:S15]  /*2b390*/  LDL.LU.64 R14, [R1+0x15c8] ;  /* 0x0015c800010e7983 */ /* 0x000e9e0000300a00 */
[----:B------:R-:W-:Y:S02]  /*2b3a0*/  NOP ;  /* 0x0000000000007918 */ /* 0x000fe40000000000 */
[----:B------:R-:W-:Y:S04]  /*2b3b0*/  STL.64 [R1+0x440], R8 ;  /* 0x0004400801007387 */ /* 0x000fe80000100a00 */
[----:B------:R4:W-:Y:S04]  /*2b3c0*/  STL.64 [R1+0x448], R10 ;  /* 0x0004480a01007387 */ /* 0x0009e80000100a00 */
[----:B----4-:R-:W2:Y:S04]  /*2b3d0*/  LDL.LU.64 R10, [R1+0x15c0] ;  /* 0x0015c000010a7983 */ /* 0x010ea80000300a00 */
[----:B------:R-:W2:Y:S02]  /*2b3e0*/  LDL.LU.64 R8, [R1+0x15b8] ;  /* 0x0015b80001087983 */ /* 0x000ea40000300a00 */
[----:B--2---:R-:W-:Y:S02]  /*2b3f0*/  HMMA.16816.F32.BF16 R12, R16, R14, R8 ;  /* 0x0000000e100c723c */ /* 0x004fe40000041808 */
[----:B------:R-:W2:Y:S04]  /*2b400*/  LDL.LU.64 R10, [R1+0x15b0] ;  /* 0x0015b000010a7983 */ /* 0x000ea80000300a00 */
[----:B------:R-:W2:-:S13]  /*2b410*/  LDL.LU.64 R8, [R1+0x15a8] ;  /* 0x0015a80001087983 */ /* 0x000e9a0000300a00 */
[----:B------:R-:W-:Y:S04]  /*2b420*/  STL.64 [R1+0x450], R12 ;  /* 0x0004500c01007387 */ /* 0x000fe80000100a00 */
[----:B------:R4:W-:Y:S04]  /*2b430*/  STL.64 [R1+0x458], R14 ;  /* 0x0004580e01007387 */ /* 0x0009e80000100a00 */
[----:B----4-:R-:W4:Y:S04]  /*2b440*/  LDL.LU.64 R14, [R1+0x15a0] ;  /* 0x0015a000010e7983 */ /* 0x010f280000300a00 */
[----:B------:R-:W4:Y:S02]  /*2b450*/  LDL.LU.64 R12, [R1+0x1598] ;  /* 0x00159800010c7983 */ /* 0x000f240000300a00 */
[----:B----4-:R-:W-:-:S15]  /*2b460*/  HMMA.16816.F32.BF16 R12, R16, R26, R12 ;  /* 0x0000001a100c723c */ /* 0x010fde000004180c */
[----:B------:R-:W-:-:S04]  /*2b470*/  NOP ;  /* 0x0000000000007918 */ /* 0x000fc80000000000 */
[----:B------:R4:W-:Y:S04]  /*2b480*/  STL.64 [R1+0x460], R12 ;  /* 0x0004600c01007387 */ /* 0x0009e80000100a00 */
[----:B------:R3:W-:Y:S04]  /*2b490*/  STL.64 [R1+0x468], R14 ;  /* 0x0004680e01007387 */ /* 0x0007e80000100a00 */
[----:B----4-:R-:W4:Y:S01]  /*2b4a0*/  LDL.LU R12, [R1+0x2d0] ;  /* 0x0002d000010c7983 */ /* 0x010f220000300800 */
[----:B------:R-:W-:-:S03]  /*2b4b0*/  MOV R13, R2 ;  /* 0x00000002000d7202 */ /* 0x000fc60000000f00 */
[----:B------:R-:W1:Y:S01]  /*2b4c0*/  LDL.LU R2, [R1+0x1590] ;  /* 0x0015900001027983 */ /* 0x000e620000300800 */
[----:B---3--:R-:W-:-:S03]  /*2b4d0*/  IMAD.MOV.U32 R14, RZ, RZ, R0 ;  /* 0x000000ffff0e7224 */ /* 0x008fc600078e0000 */
[----:B------:R-:W0:Y:S01]  /*2b4e0*/  LDL.LU R0, [R1+0x158c] ;  /* 0x00158c0001007983 */ /* 0x000e220000300800 */
[----:B--2---:R-:W-:Y:S01]  /*2b4f0*/  HMMA.16816.F32.BF16 R8, R16, R22, R8 ;  /* 0x000000161008723c */ /* 0x004fe20000041808 */
[----:B------:R-:W-:Y:S02]  /*2b500*/  MOV R15, R28 ;  /* 0x0000001c000f7202 */ /* 0x000fe40000000f00 */
[----:B------:R-:W2:-:S15]  /*2b510*/  LDL.LU R28, [R1+0x1588] ;  /* 0x00158800011c7983 */ /* 0x000e9e0000300800 */
[----:B------:R-:W-:Y:S01]  /*2b520*/  NOP ;  /* 0x0000000000007918 */ /* 0x000fe20000000000 */
[----:B------:R-:W-:Y:S04]  /*2b530*/  STL.64 [R1+0x470], R8 ;  /* 0x0004700801007387 */ /* 0x000fe80000100a00 */
[----:B------:R-:W-:Y:S01]  /*2b540*/  STL.64 [R1+0x478], R10 ;  /* 0x0004780a01007387 */ /* 0x000fe20000100a00 */
[----:B-1----:R-:W-:-:S03]  /*2b550*/  LEA R2, R6, R2, 0x7 ;  /* 0x0000000206027211 */ /* 0x002fc600078e38ff */
[----:B------:R-:W3:Y:S01]  /*2b560*/  LDL R6, [R1+0x2b8] ;  /* 0x0002b80001067983 */ /* 0x000ee20000100800 */
[----:B0-----:R-:W-:-:S03]  /*2b570*/  LEA R0, R3, R0, 0x7 ;  /* 0x0000000003007211 */ /* 0x001fc600078e38ff */
[----:B------:R-:W2:Y:S01]  /*2b580*/  LDL R3, [R1+0x2b4] ;  /* 0x0002b40001037983 */ /* 0x000ea20000100800 */
[----:B------:R-:W0:Y:S01]  /*2b590*/  S2R R21, SR_CTAID.X ;  /* 0x0000000000157919 */ /* 0x000e220000002500 */
[----:B----4-:R-:W-:Y:S01]  /*2b5a0*/  FFMA2 R4, R4.F32x2.HI_LO, R14.F32x2.HI_LO, R12.F32x2.HI_LO ;  /* 0x0000000e04047249 */ /* 0x010fe2000000000c */
[----:B------:R-:W-:Y:S01]  /*2b5b0*/  MOV R7, R24 ;  /* 0x0000001800077202 */ /* 0x000fe20000000f00 */
[----:B------:R-:W-:Y:S01]  /*2b5c0*/  UIADD3 UR4, UPT, UPT, UR4, 0x80, URZ ;  /* 0x0000008004047890 */ /* 0x000fe2000fffe0ff */
[----:B0-----:R-:W-:-:S04]  /*2b5d0*/  SHF.L.U32 R21, R21, 0x5, RZ ;  /* 0x0000000515157819 */ /* 0x001fc800000006ff */
[----:B------:R-:W-:-:S04]  /*2b5e0*/  IADD3 R20, PT, PT, R21, 0x20, RZ ;  /* 0x0000002015147810 */ /* 0x000fc80007ffe0ff */
[----:B------:R-:W-:Y:S01]  /*2b5f0*/  ISETP.LE.AND P1, PT, R20, UR4, PT ;  /* 0x0000000414007c0c */ /* 0x000fe2000bf23270 */
[----:B---3--:R2:W-:Y:S02]  /*2b600*/  STL [R1+0x580], R6 ;  /* 0x0005800601007387 */ /* 0x0085e40000100800 */
[----:B--2---:R-:W-:Y:S02]  /*2b610*/  IMAD.MOV.U32 R6, RZ, RZ, R28 ;  /* 0x000000ffff067224 */ /* 0x004fe400078e001c */
[----:B------:R1:W5:Y:S04]  /*2b620*/  LDL.LU R28, [R1+0x1584] ;  /* 0x00158400011c7983 */ /* 0x0003680000300800 */
[----:B------:R0:W-:Y:S02]  /*2b630*/  STL [R1+0x584], R3 ;  /* 0x0005840301007387 */ /* 0x0001e40000100800 */
[----:B0-----:R-:W-:-:S02]  /*2b640*/  MOV R3, R29 ;  /* 0x0000001d00037202 */ /* 0x001fc40000000f00 */
[----:B------:R1:W5:Y:S04]  /*2b650*/  LDL.LU R29, [R1+0x1580] ;  /* 0x00158000011d7983 */ /* 0x0003680000300800 */
[----:B------:R0:W-:Y:S04]  /*2b660*/  STL [R1+0x588], R6 ;  /* 0x0005880601007387 */ /* 0x0001e80000100800 */
[----:B------:R1:W-:Y:S04]  /*2b670*/  STL [R1+0x58c], R3 ;  /* 0x00058c0301007387 */ /* 0x0003e80000100800 */
[----:B------:R1:W-:Y:S01]  /*2b680*/  STL.64 [R1+0x590], R4 ;  /* 0x0005900401007387 */ /* 0x0003e20000100a00 */
[----:B0-----:R-:W-:-:S05]  /*2b690*/  MOV R6, R25 ;  /* 0x0000001900067202 */ /* 0x001fca0000000f00 */
[----:B------:R1:W-:Y:S01]  /*2b6a0*/  STL.64 [R1+0x578], R6 ;  /* 0x0005780601007387 */ /* 0x0003e20000100a00 */
[----:B------:R-:W-:Y:S05]  /*2b6b0*/  @!P1 BRA `(.L_x_1) ;  /* 0xfffffe0800f89947 */ /* 0x000fea000383ffff */
.L_x_0:
[----:B-1----:R-:W2:Y:S01]  /*2b6c0*/  LDL.LU.64 R6, [R1+0x578] ;  /* 0x0005780001067983 */ /* 0x002ea20000300a00 */
[----:B------:R-:W0:Y:S03]  /*2b6d0*/  LDCU.64 UR4, c[0x0][0x3e0] ;  /* 0x00007c00ff0477ac */ /* 0x000e260008000a00 */
[----:B------:R-:W3:Y:S01]  /*2b6e0*/  LDL.LU.64 R4, [R1+0x590] ;  /* 0x0005900001047983 */ /* 0x000ee20000300a00 */
[----:B------:R-:W1:Y:S01]  /*2b6f0*/  S2R R8, SR_TID.X ;  /* 0x0000000000087919 */ /* 0x000e620000002100 */
[----:B------:R-:W4:Y:S01]  /*2b700*/  S2R R3, SR_TID.X ;  /* 0x0000000000037919 */ /* 0x000f220000002100 */
[C---:B-1----:R-:W-:Y:S02]  /*2b710*/  SHF.L.U32 R0, R8.reuse, 0xb, RZ ;  /* 0x0000000b08007819 */ /* 0x042fe400000006ff */
[----:B------:R-:W-:Y:S02]  /*2b720*/  LOP3.LUT R2, R8, 0x3f, RZ, 0xc0, !PT ;  /* 0x0000003f08027812 */ /* 0x000fe400078ec0ff */
[----:B------:R-:W-:-:S02]  /*2b730*/  LOP3.LUT R0, R0, 0x3000, RZ, 0xc0, !PT ;  /* 0x0000300000007812 */ /* 0x000fc400078ec0ff */
[----:B----4-:R-:W-:Y:S02]  /*2b740*/  LOP3.LUT R9, R3, 0x7f, RZ, 0xc0, !PT ;  /* 0x0000007f03097812 */ /* 0x010fe400078ec0ff */
[----:B------:R-:W-:Y:S01]  /*2b750*/  LOP3.LUT R3, R8, 0x40, RZ, 0xc0, !PT ;  /* 0x0000004008037812 */ /* 0x000fe200078ec0ff */
[----:B------:R-:W-:Y:S01]  /*2b760*/  IMAD R0, R2, 0x10, R0 ;  /* 0x0000001002007824 */ /* 0x000fe200078e0200 */
[----:B------:R-:W-:Y:S01]  /*2b770*/  BAR.SYNC.DEFER_BLOCKING 0x0 ;  /* 0x0000000000007b1d */ /* 0x000fe20000010000 */
[----:B------:R-:W-:Y:S02]  /*2b780*/  ISETP.GE.U32.AND P0, PT, R9, 0x20, PT ;  /* 0x000000200900780c */ /* 0x000fe40003f06070 */
[----:B------:R-:W-:-:S04]  /*2b790*/  SHF.R.U32.HI R2, RZ, 0x1, R3 ;  /* 0x00000001ff027819 */ /* 0x000fc80000011603 */
[----:B------:R-:W-:Y:S02]  /*2b7a0*/  LOP3.LUT R2, R0, R2, RZ, 0x3c, !PT ;  /* 0x0000000200027212 */ /* 0x000fe400078e3cff */
[----:B------:R-:W-:-:S03]  /*2b7b0*/  SHF.R.U32.HI R0, RZ, 0x5, R8 ;  /* 0x00000005ff007819 */ /* 0x000fc60000011608 */
[----:B------:R-:W-:Y:S01]  /*2b7c0*/  STL [R1+0x220], R2 ;  /* 0x0002200201007387 */ /* 0x000fe20000100800 */
[----:B------:R-:W-:Y:S02]  /*2b7d0*/  SGXT.U32 R0, R0, 0x2 ;  /* 0x000000020000781a */ /* 0x000fe40000000000 */
[----:B--2--5:R-:W-:Y:S02]  /*2b7e0*/  MOV R29, R6 ;  /* 0x00000006001d7202 */ /* 0x024fe40000000f00 */
[----:B------:R-:W-:Y:S02]  /*2b7f0*/  MOV R28, R7 ;  /* 0x00000007001c7202 */ /* 0x000fe40000000f00 */
[----:B---3--:R-:W-:Y:S01]  /*2b800*/  MOV R27, R4 ;  /* 0x00000004001b7202 */ /* 0x008fe20000000f00 */
[----:B------:R-:W-:Y:S01]  /*2b810*/  STL [R1+0x1788], R29 ;  /* 0x0017881d01007387 */ /* 0x000fe20000100800 */
[----:B------:R-:W-:-:S03]  /*2b820*/  MOV R26, R5 ;  /* 0x00000005001a7202 */ /* 0x000fc60000000f00 */
[----:B------:R1:W-:Y:S04]  /*2b830*/  STL [R1+0x1768], R27 ;  /* 0x0017681b01007387 */ /* 0x0003e80000100800 */
[----:B------:R-:W-:Y:S04]  /*2b840*/  STL [R1+0x1770], R26 ;  /* 0x0017701a01007387 */ /* 0x000fe80000100800 */
[----:B------:R-:W2:Y:S01]  /*2b850*/  LDL.LU R3, [R1+0x370] ;  /* 0x0003700001037983 */ /* 0x000ea20000300800 */
[----:B-1----:R-:W1:Y:S03]  /*2b860*/  LDC R27, c[0x0][0x3e8] ;  /* 0x0000fa00ff1b7b82 */ /* 0x002e660000000800 */
[----:B------:R-:W3:Y:S04]  /*2b870*/  LDL.LU R2, [R1+0x374] ;  /* 0x0003740001027983 */ /* 0x000ee80000300800 */
[----:B--2---:R-:W-:Y:S04]  /*2b880*/  STL [R1+0x98], R3 ;  /* 0x0000980301007387 */ /* 0x004fe80000100800 */
[----:B------:R-:W2:Y:S04]  /*2b890*/  LDL.LU R25, [R1+0x378] ;  /* 0x0003780001197983 */ /* 0x000ea80000300800 */
[----:B---3--:R-:W-:Y:S04]  /*2b8a0*/  STL [R1+0x94], R2 ;  /* 0x0000940201007387 */ /* 0x008fe80000100800 */
[----:B--2---:R-:W-:Y:S04]  /*2b8b0*/  STL [R1+0x1784], R25 ;  /* 0x0017841901007387 */ /* 0x004fe80000100800 */
[----:B------:R-:W2:Y:S01]  /*2b8c0*/  LDL.LU R24, [R1+0x37c] ;  /* 0x00037c0001187983 */ /* 0x000ea20000300800 */
[----:B-1----:R-:W-:-:S03]  /*2b8d0*/  IMAD R0, R0, R27, RZ ;  /* 0x0000001b00007224 */ /* 0x002fc600078e02ff */
[----:B--2---:R-:W-:Y:S04]  /*2b8e0*/  STL [R1+0x178c], R24 ;  /* 0x00178c1801007387 */ /* 0x004fe80000100800 */
[----:B------:R-:W2:Y:S04]  /*2b8f0*/  LDL.LU R23, [R1+0x380] ;  /* 0x0003800001177983 */ /* 0x000ea80000300800 */
[----:B--2---:R-:W-:Y:S04]  /*2b900*/  STL [R1+0x176c], R23 ;  /* 0x00176c1701007387 */ /* 0x004fe80000100800 */
[----:B------:R-:W2:Y:S04]  /*2b910*/  LDL.LU R22, [R1+0x384] ;  /* 0x0003840001167983 */ /* 0x000ea80000300800 */
[----:B--2---:R-:W-:Y:S04]  /*2b920*/  STL [R1+0x1774], R22 ;  /* 0x0017741601007387 */ /* 0x004fe80000100800 */
[----:B------:R-:W2:Y:S04]  /*2b930*/  LDL.LU R21, [R1+0x388] ;  /* 0x0003880001157983 */ /* 0x000ea80000300800 */
[----:B--2---:R-:W-:Y:S04]  /*2b940*/  STL [R1+0x1790], R21 ;  /* 0x0017901501007387 */ /* 0x004fe80000100800 */
[----:B------:R-:W2:Y:S01]  /*2b950*/  LDL.LU R20, [R1+0x38c] ;  /* 0x00038c0001147983 */ /* 0x000ea20000300800 */
[----:B------:R-:W-:-:S03]  /*2b960*/  IMAD R0, R27, 0x4, R0 ;  /* 0x000000041b007824 */ /* 0x000fc600078e0200 */
[----:B------:R-:W3:Y:S04]  /*2b970*/  LDL.LU R19, [R1+0x3a0] ;  /* 0x0003a00001137983 */ /* 0x000ee80000300800 */
[----:B---3--:R-:W-:Y:S04]  /*2b980*/  STL [R1+0x1778], R19 ;  /* 0x0017781301007387 */ /* 0x008fe80000100800 */
[----:B------:R-:W3:Y:S04]  /*2b990*/  LDL.LU R18, [R1+0x3a4] ;  /* 0x0003a40001127983 */ /* 0x000ee80000300800 */
[----:B---3--:R-:W-:Y:S04]  /*2b9a0*/  STL [R1+0x177c], R18 ;  /* 0x00177c1201007387 */ /* 0x008fe80000100800 */
[----:B------:R-:W3:Y:S04]  /*2b9b0*/  LDL.LU R17, [R1+0x3a8] ;  /* 0x0003a80001117983 */ /* 0x000ee80000300800 */
[----:B------:R-:W4:Y:S01]  /*2b9c0*/  LDL.LU R16, [R1+0x3ac] ;  /* 0x0003ac0001107983 */ /* 0x000f220000300800 */
[----:B------:R-:W-:-:S03]  /*2b9d0*/  LEA R0, R27, R0, 0x2 ;  /* 0x000000001b007211 */ /* 0x000fc600078e10ff */
[----:B------:R-:W2:Y:S04]  /*2b9e0*/  LDL.LU R15, [R1+0x3b0] ;  /* 0x0003b000010f7983 */ /* 0x000ea80000300800 */
[----:B--2---:R-:W-:Y:S04]  /*2b9f0*/  STL [R1+0x1780], R15 ;  /* 0x0017800f01007387 */ /* 0x004fe80000100800 */
[----:B------:R-:W2:Y:S04]  /*2ba00*/  LDL.LU R14, [R1+0x3b4] ;  /* 0x0003b400010e7983 */ /* 0x000ea80000300800 */
[----:B------:R1:W-:Y:S04]  /*2ba10*/  STL [R1+0x164], R0 ;  /* 0x0001640001007387 */ /* 0x0003e80000100800 */
[----:B------:R-:W2:Y:S04]  /*2ba20*/  LDL.LU R13, [R1+0x3b8] ;  /* 0x0003b800010d7983 */ /* 0x000ea80000300800 */
[----:B------:R-:W2:Y:S01]  /*2ba30*/  LDL.LU R12, [R1+0x3bc] ;  /* 0x0003bc00010c7983 */ /* 0x000ea20000300800 */
[----:B-1----:R-:W-:-:S03]  /*2ba40*/  LEA R0, R27, R0, 0x2 ;  /* 0x000000001b007211 */ /* 0x002fc600078e10ff */
[----:B------:R-:W2:Y:S04]  /*2ba50*/  LDL.LU R11, [R1+0x3c0] ;  /* 0x0003c000010b7983 */ /* 0x000ea80000300800 */
[----:B------:R-:W2:Y:S04]  /*2ba60*/  LDL.LU R10, [R1+0x3c4] ;  /* 0x0003c400010a7983 */ /* 0x000ea80000300800 */
[----:B------:R-:W2:Y:S04]  /*2ba70*/  LDL.LU R9, [R1+0x3c8] ;  /* 0x0003c80001097983 */ /* 0x000ea80000300800 */
[----:B------:R1:W-:Y:S04]  /*2ba80*/  STL [R1+0x158], R0 ;  /* 0x0001580001007387 */ /* 0x0003e80000100800 */
[----:B------:R-:W2:Y:S04]  /*2ba90*/  LDL.LU R8, [R1+0x3cc] ;  /* 0x0003cc0001087983 */ /* 0x000ea80000300800 */
[----:B------:R-:W2:Y:S01]  /*2baa0*/  LDL.LU R7, [R1+0x3d0] ;  /* 0x0003d00001077983 */ /* 0x000ea20000300800 */
[----:B-1----:R-:W-:-:S03]  /*2bab0*/  LEA R0, R27, R0, 0x2 ;  /* 0x000000001b007211 */ /* 0x002fc600078e10ff */
[----:B------:R-:W2:Y:S01]  /*2bac0*/  LDL.LU R6, [R1+0x3d4] ;  /* 0x0003d40001067983 */ /* 0x000ea20000300800 */
[----:B------:R-:W-:-:S03]  /*2bad0*/  LEA R15, R27, R0, 0x2 ;  /* 0x000000001b0f7211 */ /* 0x000fc600078e10ff */
[----:B------:R-:W2:Y:S04]  /*2bae0*/  LDL.LU R5, [R1+0x3d8] ;  /* 0x0003d80001057983 */ /* 0x000ea80000300800 */
[----:B------:R1:W-:Y:S04]  /*2baf0*/  STL [R1+0x16c], R0 ;  /* 0x00016c0001007387 */ /* 0x0003e80000100800 */
[----:B------:R-:W2:Y:S04]  /*2bb00*/  LDL.LU R4, [R1+0x3dc] ;  /* 0x0003dc0001047983 */ /* 0x000ea80000300800 */
[----:B------:R-:W2:Y:S04]  /*2bb10*/  LDL.LU R3, [R1+0x3e0] ;  /* 0x0003e00001037983 */ /* 0x000ea80000300800 */
[----:B------:R-:W2:Y:S04]  /*2bb20*/  LDL.LU R2, [R1+0x3e4] ;  /* 0x0003e40001027983 */ /* 0x000ea80000300800 */
[----:B-1----:R-:W2:Y:S01]  /*2bb30*/  LDL.LU R0, [R1+0x3e8] ;  /* 0x0003e80001007983 */ /* 0x002ea20000300800 */
[----:B------:R-:W-:-:S03]  /*2bb40*/  IMAD R21, R27, 0x4, R15 ;  /* 0x000000041b157824 */ /* 0x000fc600078e020f */
[----:B------:R1:W-:Y:S04]  /*2bb50*/  STL [R1+0x13c], R15 ;  /* 0x00013c0f01007387 */ /* 0x0003e80000100800 */
[----:B------:R-:W2:Y:S04]  /*2bb60*/  LDL.LU R19, [R1+0x3ec] ;  /* 0x0003ec0001137983 */ /* 0x000ea80000300800 */
[----:B------:R-:W2:Y:S04]  /*2bb70*/  LDL.LU R18, [R1+0x3f0] ;  /* 0x0003f00001127983 */ /* 0x000ea80000300800 */
[----:B-1----:R-:W3:Y:S04]  /*2bb80*/  LDL.LU R15, [R1+0x3f4] ;  /* 0x0003f400010f7983 */ /* 0x002ee80000300800 */
[----:B--2---:R1:W-:Y:S04]  /*2bb90*/  STL [R1+0x4], R18 ;  /* 0x0000041201007387 */ /* 0x0043e80000100800 */
[----:B-1----:R-:W2:Y:S04]  /*2bba0*/  LDL.LU R18, [R1+0x3f8] ;  /* 0x0003f80001127983 */ /* 0x002ea80000300800 */
[----:B---3--:R1:W-:Y:S04]  /*2bbb0*/  STL [R1+0x8], R15 ;  /* 0x0000080f01007387 */ /* 0x0083e80000100800 */
[----:B------:R3:W-:Y:S04]  /*2bbc0*/  STL [R1+0x134], R21 ;  /* 0x0001341501007387 */ /* 0x0007e80000100800 */
[----:B-1----:R-:W2:Y:S04]  /*2bbd0*/  LDL.LU R15, [R1+0x3fc] ;  /* 0x0003fc00010f7983 */ /* 0x002ea80000300800 */
[----:B------:R-:W2:Y:S04]  /*2bbe0*/  LDL.LU R22, [R1+0x400] ;  /* 0x0004000001167983 */ /* 0x000ea80000300800 */
[----:B------:R-:W4:Y:S01]  /*2bbf0*/  LDL.LU R23, [R1+0x404] ;  /* 0x0004040001177983 */ /* 0x000f220000300800 */
[----:B---3--:R-:W-:-:S03]  /*2bc00*/  LEA R21, R27, R21, 0x2 ;  /* 0x000000151b157211 */ /* 0x008fc600078e10ff */
[----:B--2---:R1:W-:Y:S04]  /*2bc10*/  STL [R1+0x54], R22 ;  /* 0x0000541601007387 */ /* 0x0043e80000100800 */
[----:B-1----:R-:W2:Y:S04]  /*2bc20*/  LDL.LU R22, [R1+0x408] ;  /* 0x0004080001167983 */ /* 0x002ea80000300800 */
[----:B----4-:R1:W-:Y:S04]  /*2bc30*/  STL [R1+0x58], R23 ;  /* 0x0000581701007387 */ /* 0x0103e80000100800 */
[----:B------:R-:W-:Y:S04]  /*2bc40*/  STL [R1+0x12c], R21 ;  /* 0x00012c1501007387 */ /* 0x000fe80000100800 */
[----:B-1----:R-:W3:Y:S04]  /*2bc50*/  LDL.LU R23, [R1+0x40c] ;  /* 0x00040c0001177983 */ /* 0x002ee80000300800 */
[----:B--2---:R1:W-:Y:S04]  /*2bc60*/  STL [R1+0x14], R22 ;  /* 0x0000141601007387 */ /* 0x0043e80000100800 */
[----:B-1----:R-:W2:Y:S04]  /*2bc70*/  LDL.LU R22, [R1+0x410] ;  /* 0x0004100001167983 */ /* 0x002ea80000300800 */
[----:B---3--:R1:W-:Y:S04]  /*2bc80*/  STL [R1+0x18], R23 ;  /* 0x0000181701007387 */ /* 0x0083e80000100800 */
[----:B-1----:R-:W3:Y:S01]  /*2bc90*/  LDL.LU R23, [R1+0x414] ;  /* 0x0004140001177983 */ /* 0x002ee20000300800 */
[----:B------:R-:W-:-:S03]  /*2bca0*/  LEA R21, R27, R21, 0x2 ;  /* 0x000000151b157211 */ /* 0x000fc600078e10ff */
[----:B--2---:R1:W-:Y:S04]  /*2bcb0*/  STL [R1+0x5c], R22 ;  /* 0x00005c1601007387 */ /* 0x0043e80000100800 */
[----:B-1----:R-:W2:Y:S04]  /*2bcc0*/  LDL.LU R22, [R1+0x418] ;  /* 0x0004180001167983 */ /* 0x002ea80000300800 */
[----:B---3--:R1:W-:Y:S04]  /*2bcd0*/  STL [R1+0x60], R23 ;  /* 0x0000601701007387 */ /* 0x0083e80000100800 */
        /* <DEDUP_REMOVED lines=26> */
[----:B------:R-:W-:-:S03]  /*2be80*/  IMAD R21, R27, 0x4, R21 ;  /* 0x000000041b157824 */ /* 0x000fc600078e0215 */
        /* <DEDUP_REMOVED lines=15> */
[----:B--2---:R1:W-:Y:S02]  /*2bf80*/  STL [R1+0x3c], R22 ;  /* 0x00003c1601007387 */ /* 0x0043e40000100800 */
[----:B-1----:R-:W-:-:S02]  /*2bf90*/  LEA R22, R27, R21, 0x2 ;  /* 0x000000151b167211 */ /* 0x002fc400078e10ff */
[----:B------:R-:W2:Y:S04]  /*2bfa0*/  LDL.LU R21, [R1+0x460] ;  /* 0x0004600001157983 */ /* 0x000ea80000300800 */
[----:B---3--:R1:W-:Y:S04]  /*2bfb0*/  STL [R1+0x40], R23 ;  /* 0x0000401701007387 */ /* 0x0083e80000100800 */
[----:B-1----:R-:W3:Y:S01]  /*2bfc0*/  LDL.LU R23, [R1+0x464] ;  /* 0x0004640001177983 */ /* 0x002ee20000300800 */
[----:B------:R-:W1:Y:S03]  /*2bfd0*/  S2R R29, SR_TID.X ;  /* 0x00000000001d7919 */ /* 0x000e660000002100 */
[----:B--2---:R2:W-:Y:S04]  /*2bfe0*/  STL [R1+0x84], R21 ;  /* 0x0000841501007387 */ /* 0x0045e80000100800 */
[----:B------:R4:W-:Y:S04]  /*2bff0*/  STL [R1+0x10c], R22 ;  /* 0x00010c1601007387 */ /* 0x0009e80000100800 */
[----:B--2---:R-:W2:Y:S04]  /*2c000*/  LDL.LU R21, [R1+0x468] ;  /* 0x0004680001157983 */ /* 0x004ea80000300800 */
[----:B---3--:R1:W-:Y:S04]  /*2c010*/  STL [R1+0x88], R23 ;  /* 0x0000881701007387 */ /* 0x0083e80000100800 */
[----:B------:R-:W3:Y:S01]  /*2c020*/  LDL.LU R24, [R1+0x46c] ;  /* 0x00046c0001187983 */ /* 0x000ee20000300800 */
[----:B----4-:R-:W-:Y:S01]  /*2c030*/  IMAD R22, R27, 0x4, R22 ;  /* 0x000000041b167824 */ /* 0x010fe200078e0216 */
[----:B-1----:R-:W-:-:S02]  /*2c040*/  SHF.L.U32 R23, R29, 0x5, RZ ;  /* 0x000000051d177819 */ /* 0x002fc400000006ff */
[C---:B------:R-:W-:Y:S01]  /*2c050*/  LOP3.LUT R25, R29.reuse, 0x18, RZ, 0xc0, !PT ;  /* 0x000000181d197812 */ /* 0x040fe200078ec0ff */
[----:B--2---:R1:W-:Y:S04]  /*2c060*/  STL [R1+0x44], R21 ;  /* 0x0000441501007387 */ /* 0x0043e80000100800 */
[----:B---3--:R2:W-:Y:S04]  /*2c070*/  STL [R1+0x48], R24 ;  /* 0x0000481801007387 */ /* 0x0085e80000100800 */
[----:B------:R3:W-:Y:S01]  /*2c080*/  STL [R1+0x100], R22 ;  /* 0x0001001601007387 */ /* 0x0007e20000100800 */
[----:B-1----:R-:W-:-:S03]  /*2c090*/  SHF.L.U32 R21, R29, 0x4, RZ ;  /* 0x000000041d157819 */ /* 0x002fc600000006ff */
[----:B------:R-:W4:Y:S01]  /*2c0a0*/  LDL.LU R26, [R1+0x470] ;  /* 0x00047000011a7983 */ /* 0x000f220000300800 */
[----:B--2---:R-:W-:Y:S02]  /*2c0b0*/  LOP3.LUT R24, R23, 0xc60, RZ, 0xc0, !PT ;  /* 0x00000c6017187812 */ /* 0x004fe400078ec0ff */
[----:B------:R-:W-:Y:S02]  /*2c0c0*/  LEA R23, R27, R22, 0x2 ;  /* 0x000000161b177211 */ /* 0x000fe400078e10ff */
[----:B---3--:R-:W2:Y:S04]  /*2c0d0*/  LDL.LU R22, [R1+0x474] ;  /* 0x0004740001167983 */ /* 0x008ea80000300800 */
[----:B------:R-:W-:Y:S04]  /*2c0e0*/  STL [R1+0x108], R23 ;  /* 0x0001081701007387 */ /* 0x000fe80000100800 */
[----:B------:R-:W3:Y:S01]  /*2c0f0*/  LDL.LU R29, [R1+0x478] ;  /* 0x00047800011d7983 */ /* 0x000ee20000300800 */
[----:B------:R-:W-:-:S03]  /*2c100*/  LOP3.LUT R21, R21, 0x70, RZ, 0xc0, !PT ;  /* 0x0000007015157812 */ /* 0x000fc600078ec0ff */
[----:B---3--:R1:W-:Y:S02]  /*2c110*/  STL [R1+0x4c], R29 ;  /* 0x00004c1d01007387 */ /* 0x0083e40000100800 */
[----:B-1----:R-:W-:Y:S02]  /*2c120*/  IADD3 R29, PT, PT, R21, UR6, RZ ;  /* 0x00000006151d7c10 */ /* 0x002fe4000fffe0ff */
[----:B------:R-:W3:Y:S01]  /*2c130*/  LDL.LU R21, [R1+0x47c] ;  /* 0x00047c0001157983 */ /* 0x000ee20000300800 */
[C---:B------:R-:W-:Y:S02]  /*2c140*/  LEA R24, R25.reuse, R24, 0x9 ;  /* 0x0000001819187211 */ /* 0x040fe400078e48ff */
[C---:B------:R-:W-:Y:S02]  /*2c150*/  FSETP.GT.AND P1, PT, |R28|.reuse, 8.50705917302346158658e+37, PT ;  /* 0x7e8000001c00780b */ /* 0x040fe40003f24200 */
[----:B------:R-:W-:Y:S02]  /*2c160*/  LEA.HI R25, R25, R29, RZ, 0x1f ;  /* 0x0000001d19197211 */ /* 0x000fe400078ff8ff */
[----:B------:R-:W-:-:S02]  /*2c170*/  FSETP.GEU.AND P4, PT, |R28|, 1.175494350822287508e-38, PT ;  /* 0x008000001c00780b */ /* 0x000fc40003f8e200 */
[----:B------:R-:W-:Y:S02]  /*2c180*/  FSETP.GEU.AND P2, PT, R28, 1.175494350822287508e-38, PT ;  /* 0x008000001c00780b */ /* 0x000fe40003f4e000 */
[----:B------:R-:W-:-:S05]  /*2c190*/  LEA R23, R27, R23, 0x2 ;  /* 0x000000171b177211 */ /* 0x000fca00078e10ff */
[----:B------:R-:W-:Y:S01]  /*2c1a0*/  @P1 FMUL R15, R15, 0.25 ;  /* 0x3e8000000f0f1820 */ /* 0x000fe20000400000 */
[----:B------:R-:W-:Y:S01]  /*2c1b0*/  @P1 FMUL R18, R18, 0.25 ;  /* 0x3e80000012121820 */ /* 0x000fe20000400000 */
[----:B------:R-:W-:Y:S02]  /*2c1c0*/  @P1 FMUL R19, R19, 0.25 ;  /* 0x3e80000013131820 */ /* 0x000fe40000400000 */
[----:B------:R-:W-:Y:S01]  /*2c1d0*/  @!P4 FMUL R15, R15, 16777216 ;  /* 0x4b8000000f0fc820 */ /* 0x000fe20000400000 */
[----:B------:R-:W-:Y:S01]  /*2c1e0*/  @P1 FMUL R0, R0, 0.25 ;  /* 0x3e80000000001820 */ /* 0x000fe20000400000 */
[----:B------:R-:W-:Y:S01]  /*2c1f0*/  @!P4 FMUL R18, R18, 16777216 ;  /* 0x4b8000001212c820 */ /* 0x000fe20000400000 */
[----:B------:R-:W-:Y:S01]  /*2c200*/  @!P4 FMUL R19, R19, 16777216 ;  /* 0x4b8000001313c820 */ /* 0x000fe20000400000 */
[----:B------:R-:W-:Y:S01]  /*2c210*/  @P1 FMUL R4, R4, 0.25 ;  /* 0x3e80000004041820 */ /* 0x000fe20000400000 */
[----:B------:R-:W-:Y:S01]  /*2c220*/  @!P4 FMUL R0, R0, 16777216 ;  /* 0x4b8000000000c820 */ /* 0x000fe20000400000 */
[----:B------:R-:W-:-:S02]  /*2c230*/  @P1 FMUL R5, R5, 0.25 ;  /* 0x3e80000005051820 */ /* 0x000fc40000400000 */
[----:B------:R-:W-:Y:S02]  /*2c240*/  @!P4 FMUL R4, R4, 16777216 ;  /* 0x4b8000000404c820 */ /* 0x000fe40000400000 */
[----:B------:R-:W-:Y:S01]  /*2c250*/  @!P4 FMUL R5, R5, 16777216 ;  /* 0x4b8000000505c820 */ /* 0x000fe20000400000 */
[----:B---3--:R1:W-:Y:S04]  /*2c260*/  STL [R1+0x50], R21 ;  /* 0x0000501501007387 */ /* 0x0083e80000100800 */
[----:B-1----:R-:W3:Y:S04]  /*2c270*/  LDL.LU R21, [R1+0x1790] ;  /* 0x0017900001157983 */ /* 0x002ee80000300800 */
[----:B------:R-:W3:Y:S04]  /*2c280*/  LDL.LU R24, [R1+0x178c] ;  /* 0x00178c0001187983 */ /* 0x000ee80000300800 */
[----:B------:R-:W3:Y:S04]  /*2c290*/  LDL.LU R29, [R1+0x1788] ;  /* 0x00178800011d7983 */ /* 0x000ee80000300800 */
[----:B------:R1:W-:Y:S02]  /*2c2a0*/  STL [R1+0x238], R25 ;  /* 0x0002381901007387 */ /* 0x0003e40000100800 */
[----:B-1----:R-:W-:-:S05]  /*2c2b0*/  FMUL R25, R28, 8388608 ;  /* 0x4b0000001c197820 */ /* 0x002fca0000400000 */
[----:B------:R-:W-:Y:S01]  /*2c2c0*/  FSEL R25, R25, R28, !P2 ;  /* 0x0000001c19197208 */ /* 0x000fe20005000000 */
[----:B------:R-:W-:-:S04]  /*2c2d0*/  @P1 FMUL R28, R28, 0.25 ;  /* 0x3e8000001c1c1820 */ /* 0x000fc80000400000 */
[----:B------:R-:W-:-:S06]  /*2c2e0*/  @!P4 FMUL R28, R28, 16777216 ;  /* 0x4b8000001c1cc820 */ /* 0x000fcc0000400000 */
[----:B------:R-:W1:Y:S01]  /*2c2f0*/  MUFU.RCP R28, R28 ;  /* 0x0000001c001c7308 */ /* 0x000e620000001000 */
[----:B------:R0:W-:Y:S04]  /*2c300*/  STL [R1+0xfc], R23 ;  /* 0x0000fc1701007387 */ /* 0x0001e80000100800 */
[----:B------:R2:W-:Y:S01]  /*2c310*/  STL [R1+0x9c], R25 ;  /* 0x00009c1901007387 */ /* 0x0005e20000100800 */
[----:B0-----:R-:W-:-:S03]  /*2c320*/  IMAD R23, R27, 0x4, R23 ;  /* 0x000000041b177824 */ /* 0x001fc600078e0217 */
[----:B--2---:R-:W2:Y:S01]  /*2c330*/  LDL.LU R25, [R1+0x1784] ;  /* 0x0017840001197983 */ /* 0x004ea20000300800 */
[C---:B-1----:R-:W-:Y:S01]  /*2c340*/  FMUL R15, R28.reuse, R15 ;  /* 0x0000000f1c0f7220 */ /* 0x042fe20000400000 */
[C---:B------:R-:W-:Y:S02]  /*2c350*/  FMUL R18, R28.reuse, R18 ;  /* 0x000000121c127220 */ /* 0x040fe40000400000 */
[----:B------:R-:W-:Y:S01]  /*2c360*/  STL [R1+0x104], R23 ;  /* 0x0001041701007387 */ /* 0x000fe20000100800 */
[C---:B------:R-:W-:Y:S01]  /*2c370*/  FMUL R19, R28.reuse, R19 ;  /* 0x000000131c137220 */ /* 0x040fe20000400000 */
[C---:B------:R-:W-:Y:S02]  /*2c380*/  FMUL R0, R28.reuse, R0 ;  /* 0x000000001c007220 */ /* 0x040fe40000400000 */
[----:B------:R0:W-:Y:S01]  /*2c390*/  STL [R1+0x150], R15 ;  /* 0x0001500f01007387 */ /* 0x0001e20000100800 */
[C---:B------:R-:W-:Y:S01]  /*2c3a0*/  FMUL R4, R28.reuse, R4 ;  /* 0x000000041c047220 */ /* 0x040fe20000400000 */
[----:B------:R-:W-:-:S02]  /*2c3b0*/  FMUL R5, R28, R5 ;  /* 0x000000051c057220 */ /* 0x000fc40000400000 */
[----:B0-----:R-:W2:Y:S04]  /*2c3c0*/  LDL.LU R15, [R1+0x1780] ;  /* 0x00178000010f7983 */ /* 0x001ea80000300800 */
[----:B------:R0:W-:Y:S04]  /*2c3d0*/  STL [R1+0x138], R18 ;  /* 0x0001381201007387 */ /* 0x0001e80000100800 */
[----:B0-----:R-:W2:Y:S04]  /*2c3e0*/  LDL.LU R18, [R1+0x177c] ;  /* 0x00177c0001127983 */ /* 0x001ea80000300800 */
[----:B------:R0:W-:Y:S04]  /*2c3f0*/  STL [R1+0x14c], R19 ;  /* 0x00014c1301007387 */ /* 0x0001e80000100800 */
[----:B0-----:R-:W2:Y:S04]  /*2c400*/  LDL.LU R19, [R1+0x1778] ;  /* 0x0017780001137983 */ /* 0x001ea80000300800 */
[----:B------:R0:W-:Y:S02]  /*2c410*/  STL [R1+0x110], R0 ;  /* 0x0001100001007387 */ /* 0x0001e40000100800 */
[----:B0-----:R-:W-:-:S02]  /*2c420*/  MOV R0, R22 ;  /* 0x0000001600007202 */ /* 0x001fc40000000f00 */
[----:B------:R-:W2:Y:S04]  /*2c430*/  LDL.LU R22, [R1+0x1774] ;  /* 0x0017740001167983 */ /* 0x000ea80000300800 */
[----:B------:R4:W-:Y:S02]  /*2c440*/  STL [R1+0x144], R4 ;  /* 0x0001440401007387 */ /* 0x0009e40000100800 */
[----:B----4-:R-:W-:Y:S02]  /*2c450*/  MOV R4, R26 ;  /* 0x0000001a00047202 */ /* 0x010fe40000000f00 */
[----:B------:R-:W4:Y:S04]  /*2c460*/  LDL.LU R26, [R1+0x1770] ;  /* 0x00177000011a7983 */ /* 0x000f280000300800 */
[----:B------:R0:W-:Y:S04]  /*2c470*/  STL [R1+0xd4], R5 ;  /* 0x0000d40501007387 */ /* 0x0001e80000100800 */
[----:B0-----:R-:W4:Y:S01]  /*2c480*/  LDL.LU R5, [R1+0x98] ;  /* 0x0000980001057983 */ /* 0x001f220000300800 */
[----:B------:R-:W-:Y:S01]  /*2c490*/  @P1 FMUL R8, R8, 0.25 ;  /* 0x3e80000008081820 */ /* 0x000fe20000400000 */
[----:B------:R-:W-:Y:S01]  /*2c4a0*/  @P1 FMUL R9, R9, 0.25 ;  /* 0x3e80000009091820 */ /* 0x000fe20000400000 */
[----:B------:R-:W-:-:S02]  /*2c4b0*/  @P1 FMUL R12, R12, 0.25 ;  /* 0x3e8000000c0c1820 */ /* 0x000fc40000400000 */
[----:B------:R-:W-:Y:S01]  /*2c4c0*/  @!P4 FMUL R8, R8, 16777216 ;  /* 0x4b8000000808c820 */ /* 0x000fe20000400000 */
[----:B------:R-:W-:Y:S01]  /*2c4d0*/  @!P4 FMUL R9, R9, 16777216 ;  /* 0x4b8000000909c820 */ /* 0x000fe20000400000 */
[----:B------:R-:W-:Y:S02]  /*2c4e0*/  @P1 FMUL R13, R13, 0.25 ;  /* 0x3e8000000d0d1820 */ /* 0x000fe40000400000 */
[----:B------:R-:W-:Y:S01]  /*2c4f0*/  FMUL R8, R28, R8 ;  /* 0x000000081c087220 */ /* 0x000fe20000400000 */
[----:B------:R-:W-:Y:S01]  /*2c500*/  @!P4 FMUL R12, R12, 16777216 ;  /* 0x4b8000000c0cc820 */ /* 0x000fe20000400000 */
[----:B------:R-:W-:Y:S01]  /*2c510*/  @P1 FMUL R16, R16, 0.25 ;  /* 0x3e80000010101820 */ /* 0x000fe20000400000 */
[----:B------:R-:W-:Y:S01]  /*2c520*/  @P1 FMUL R17, R17, 0.25 ;  /* 0x3e80000011111820 */ /* 0x000fe20000400000 */
[----:B------:R-:W-:Y:S01]  /*2c530*/  FMUL R9, R28, R9 ;  /* 0x000000091c097220 */ /* 0x000fe20000400000 */
[----:B------:R0:W-:Y:S01]  /*2c540*/  STL [R1+0x130], R8 ;  /* 0x0001300801007387 */ /* 0x0001e20000100800 */
[----:B------:R-:W-:Y:S01]  /*2c550*/  @P1 FMUL R20, R20, 0.25 ;  /* 0x3e80000014141820 */ /* 0x000fe20000400000 */
[----:B------:R-:W-:Y:S01]  /*2c560*/  @!P4 FMUL R13, R13, 16777216 ;  /* 0x4b8000000d0dc820 */ /* 0x000fe20000400000 */
[----:B------:R-:W-:Y:S01]  /*2c570*/  @!P4 FMUL R16, R16, 16777216 ;  /* 0x4b8000001010c820 */ /* 0x000fe20000400000 */
[----:B------:R-:W-:Y:S01]  /*2c580*/  @!P4 FMUL R17, R17, 16777216 ;  /* 0x4b8000001111c820 */ /* 0x000fe20000400000 */
[----:B------:R1:W-:Y:S01]  /*2c590*/  STL [R1+0xc8], R9 ;  /* 0x0000c80901007387 */ /* 0x0003e20000100800 */
[----:B------:R-:W-:Y:S01]  /*2c5a0*/  @!P4 FMUL R20, R20, 16777216 ;  /* 0x4b8000001414c820 */ /* 0x000fe20000400000 */
[C---:B0-----:R-:W-:Y:S01]  /*2c5b0*/  FMUL R8, R28.reuse, R12 ;  /* 0x0000000c1c087220 */ /* 0x041fe20000400000 */
[C---:B------:R-:W-:Y:S01]  /*2c5c0*/  FMUL R13, R28.reuse, R13 ;  /* 0x0000000d1c0d7220 */ /* 0x040fe20000400000 */
[C---:B------:R-:W-:Y:S01]  /*2c5d0*/  FMUL R12, R28.reuse, R16 ;  /* 0x000000101c0c7220 */ /* 0x040fe20000400000 */
[----:B-1----:R-:W4:Y:S04]  /*2c5e0*/  LDL.LU R9, [R1+0x94] ;  /* 0x0000940001097983 */ /* 0x002f280000300800 */
[----:B------:R0:W-:Y:S04]  /*2c5f0*/  STL [R1+0xf8], R8 ;  /* 0x0000f80801007387 */ /* 0x0001e80000100800 */
[----:B------:R1:W-:Y:S01]  /*2c600*/  STL [R1+0xc4], R13 ;  /* 0x0000c40d01007387 */ /* 0x0003e20000100800 */
[----:B0-----:R-:W-:-:S03]  /*2c610*/  FMUL R8, R28, R17 ;  /* 0x000000111c087220 */ /* 0x001fc60000400000 */
[----:B------:R0:W-:Y:S04]  /*2c620*/  STL [R1+0xf0], R12 ;  /* 0x0000f00c01007387 */ /* 0x0001e80000100800 */
[----:B------:R-:W-:Y:S01]  /*2c630*/  STL [R1+0xc0], R8 ;  /* 0x0000c00801007387 */ /* 0x000fe20000100800 */
[----:B------:R-:W-:Y:S01]  /*2c640*/  LEA R27, R27, R23, 0x2 ;  /* 0x000000171b1b7211 */ /* 0x000fe200078e10ff */
[----:B---3--:R-:W-:Y:S01]  /*2c650*/  @P1 FMUL R21, R21, 0.25 ;  /* 0x3e80000015151820 */ /* 0x008fe20000400000 */
[----:B------:R-:W-:-:S03]  /*2c660*/  @P1 FMUL R24, R24, 0.25 ;  /* 0x3e80000018181820 */ /* 0x000fc60000400000 */
[----:B------:R-:W-:Y:S01]  /*2c670*/  @!P4 FMUL R21, R21, 16777216 ;  /* 0x4b8000001515c820 */ /* 0x000fe20000400000 */
[----:B------:R-:W-:-:S03]  /*2c680*/  @!P4 FMUL R24, R24, 16777216 ;  /* 0x4b8000001818c820 */ /* 0x000fc60000400000 */
[----:B-1----:R-:W-:Y:S02]  /*2c690*/  FMUL R13, R28, R21 ;  /* 0x000000151c0d7220 */ /* 0x002fe40000400000 */
[----:B------:R-:W3:Y:S01]  /*2c6a0*/  LDL.LU R21, [R1+0x4] ;  /* 0x0000040001157983 */ /* 0x000ee20000300800 */
[----:B--2---:R-:W-:-:S04]  /*2c6b0*/  @P1 FMUL R25, R25, 0.25 ;  /* 0x3e80000019191820 */ /* 0x004fc80000400000 */
[----:B------:R-:W-:-:S04]  /*2c6c0*/  @!P4 FMUL R25, R25, 16777216 ;  /* 0x4b8000001919c820 */ /* 0x000fc80000400000 */
[C---:B0-----:R-:W-:Y:S01]  /*2c6d0*/  FMUL R12, R28.reuse, R25 ;  /* 0x000000191c0c7220 */ /* 0x041fe20000400000 */
[----:B----4-:R-:W-:Y:S01]  /*2c6e0*/  MOV R17, R5 ;  /* 0x0000000500117202 */ /* 0x010fe20000000f00 */
[----:B------:R-:W-:-:S05]  /*2c6f0*/  FMUL R5, R28, R20 ;  /* 0x000000141c057220 */ /* 0x000fca0000400000 */
[----:B------:R0:W-:Y:S04]  /*2c700*/  STL [R1+0xd8], R5 ;  /* 0x0000d80501007387 */ /* 0x0001e80000100800 */
[----:B------:R1:W-:Y:S01]  /*2c710*/  STL [R1+0x172c], R13 ;  /* 0x00172c0d01007387 */ /* 0x0003e20000100800 */
[----:B0-----:R-:W-:Y:S01]  /*2c720*/  FMUL R5, R28, R24 ;  /* 0x000000181c057220 */ /* 0x001fe20000400000 */
[----:B------:R-:W-:Y:S02]  /*2c730*/  MOV R20, R0 ;  /* 0x0000000000147202 */ /* 0x000fe40000000f00 */
[----:B-1----:R-:W2:Y:S04]  /*2c740*/  LDL.LU R13, [R1+0x8] ;  /* 0x00000800010d7983 */ /* 0x002ea80000300800 */
[----:B------:R0:W-:Y:S04]  /*2c750*/  STL [R1+0x1730], R12 ;  /* 0x0017300c01007387 */ /* 0x0001e80000100800 */
[----:B------:R-:W-:Y:S04]  /*2c760*/  STL [R1+0xd0], R5 ;  /* 0x0000d00501007387 */ /* 0x000fe80000100800 */
[----:B------:R-:W4:Y:S04]  /*2c770*/  LDL.LU R23, [R1+0x176c] ;  /* 0x00176c0001177983 */ /* 0x000f280000300800 */
[----:B------:R-:W4:Y:S01]  /*2c780*/  LDL R0, [R1+0x9c] ;  /* 0x00009c0001007983 */ /* 0x000f220000100800 */
[----:B------:R-:W-:-:S02]  /*2c790*/  FSETP.GT.AND P3, PT, |R29|, 8.50705917302346158658e+37, PT ;  /* 0x7e8000001d00780b */ /* 0x000fc40003f64200 */
[C---:B------:R-:W-:Y:S01]  /*2c7a0*/  FSETP.GEU.AND P5, PT, |R29|.reuse, 1.175494350822287508e-38, PT ;  /* 0x008000001d00780b */ /* 0x040fe20003fae200 */
[C---:B------:R-:W-:Y:S01]  /*2c7b0*/  FMUL R24, R29.reuse, 8388608 ;  /* 0x4b0000001d187820 */ /* 0x040fe20000400000 */
[----:B------:R-:W-:-:S04]  /*2c7c0*/  FSETP.GEU.AND P4, PT, R29, 1.175494350822287508e-38, PT ;  /* 0x008000001d00780b */ /* 0x000fc80003f8e000 */
[----:B------:R-:W-:-:S05]  /*2c7d0*/  FSEL R24, R24, R29, !P4 ;  /* 0x0000001d18187208 */ /* 0x000fca0006000000 */
[----:B------:R-:W-:-:S04]  /*2c7e0*/  @P3 FMUL R29, R29, 0.25 ;  /* 0x3e8000001d1d3820 */ /* 0x000fc80000400000 */
[----:B------:R-:W-:-:S06]  /*2c7f0*/  @!P5 FMUL R29, R29, 16777216 ;  /* 0x4b8000001d1dd820 */ /* 0x000fcc0000400000 */
[----:B------:R-:W1:Y:S01]  /*2c800*/  MUFU.RCP R29, R29 ;  /* 0x0000001d001d7308 */ /* 0x000e620000001000 */
[----:B------:R-:W-:Y:S01]  /*2c810*/  STL [R1+0xe0], R27 ;  /* 0x0000e01b01007387 */ /* 0x000fe20000100800 */
[----:B------:R-:W-:Y:S01]  /*2c820*/  @P3 FMUL R2, R2, 0.25 ;  /* 0x3e80000002023820 */ /* 0x000fe20000400000 */
[----:B------:R-:W-:Y:S01]  /*2c830*/  @P3 FMUL R3, R3, 0.25 ;  /* 0x3e80000003033820 */ /* 0x000fe20000400000 */
[----:B------:R-:W-:Y:S01]  /*2c840*/  @P3 FMUL R6, R6, 0.25 ;  /* 0x3e80000006063820 */ /* 0x000fe20000400000 */
[----:B------:R-:W-:Y:S01]  /*2c850*/  STL [R1+0x1710], R24 ;  /* 0x0017101801007387 */ /* 0x000fe20000100800 */
[----:B------:R-:W-:Y:S01]  /*2c860*/  @!P5 FMUL R2, R2, 16777216 ;  /* 0x4b8000000202d820 */ /* 0x000fe20000400000 */
[----:B------:R-:W-:Y:S01]  /*2c870*/  @!P5 FMUL R3, R3, 16777216 ;  /* 0x4b8000000303d820 */ /* 0x000fe20000400000 */
[----:B------:R-:W-:Y:S01]  /*2c880*/  @!P5 FMUL R6, R6, 16777216 ;  /* 0x4b8000000606d820 */ /* 0x000fe20000400000 */
[----:B------:R-:W-:Y:S01]  /*2c890*/  @P3 FMUL R7, R7, 0.25 ;  /* 0x3e80000007073820 */ /* 0x000fe20000400000 */
[----:B------:R-:W-:Y:S01]  /*2c8a0*/  @P3 FMUL R17, R17, 0.25 ;  /* 0x3e80000011113820 */ /* 0x000fe20000400000 */
[----:B------:R-:W-:Y:S01]  /*2c8b0*/  @P3 FMUL R10, R10, 0.25 ;  /* 0x3e8000000a0a3820 */ /* 0x000fe20000400000 */
[----:B------:R-:W-:Y:S01]  /*2c8c0*/  @P3 FMUL R11, R11, 0.25 ;  /* 0x3e8000000b0b3820 */ /* 0x000fe20000400000 */
[----:B------:R-:W-:Y:S01]  /*2c8d0*/  @P3 FMUL R22, R22, 0.25 ;  /* 0x3e80000016163820 */ /* 0x000fe20000400000 */
[----:B------:R-:W-:Y:S01]  /*2c8e0*/  @P3 FMUL R14, R14, 0.25 ;  /* 0x3e8000000e0e3820 */ /* 0x000fe20000400000 */
[----:B------:R-:W-:-:S02]  /*2c8f0*/  IMAD.MOV.U32 R16, RZ, RZ, R4 ;  /* 0x000000ffff107224 */ /* 0x000fc400078e0004 */
[----:B------:R-:W-:Y:S01]  /*2c900*/  @P3 FMUL R15, R15, 0.25 ;  /* 0x3e8000000f0f3820 */ /* 0x000fe20000400000 */
[----:B------:R-:W-:Y:S01]  /*2c910*/  @!P5 FMUL R7, R7, 16777216 ;  /* 0x4b8000000707d820 */ /* 0x000fe20000400000 */
[----:B------:R-:W-:Y:S01]  /*2c920*/  @!P5 FMUL R17, R17, 16777216 ;  /* 0x4b8000001111d820 */ /* 0x000fe20000400000 */
[----:B------:R-:W-:Y:S01]  /*2c930*/  @P3 FMUL R18, R18, 0.25 ;  /* 0x3e80000012123820 */ /* 0x000fe20000400000 */
[----:B------:R-:W-:Y:S01]  /*2c940*/  @!P5 FMUL R10, R10, 16777216 ;  /* 0x4b8000000a0ad820 */ /* 0x000fe20000400000 */
[----:B------:R-:W-:Y:S01]  /*2c950*/  @P3 FMUL R19, R19, 0.25 ;  /* 0x3e80000013133820 */ /* 0x000fe20000400000 */
[----:B------:R-:W-:Y:S01]  /*2c960*/  @!P5 FMUL R11, R11, 16777216 ;  /* 0x4b8000000b0bd820 */ /* 0x000fe20000400000 */
[----:B------:R-:W-:Y:S01]  /*2c970*/  @!P5 FMUL R22, R22, 16777216 ;  /* 0x4b8000001616d820 */ /* 0x000fe20000400000 */
[----:B------:R-:W-:Y:S01]  /*2c980*/  @!P5 FMUL R14, R14, 16777216 ;  /* 0x4b8000000e0ed820 */ /* 0x000fe20000400000 */
[----:B------:R-:W-:Y:S01]  /*2c990*/  @!P5 FMUL R15, R15, 16777216 ;  /* 0x4b8000000f0fd820 */ /* 0x000fe20000400000 */
[----:B------:R-:W-:Y:S01]  /*2c9a0*/  MOV R25, R20 ;  /* 0x0000001400197202 */ /* 0x000fe20000000f00 */
[----:B------:R-:W-:Y:S01]  /*2c9b0*/  @!P5 FMUL R18, R18, 16777216 ;  /* 0x4b8000001212d820 */ /* 0x000fe20000400000 */
[----:B------:R-:W-:Y:S01]  /*2c9c0*/  MOV R20, R16 ;  /* 0x0000001000147202 */ /* 0x000fe20000000f00 */
[----:B------:R-:W-:Y:S01]  /*2c9d0*/  @!P5 FMUL R19, R19, 16777216 ;  /* 0x4b8000001313d820 */ /* 0x000fe20000400000 */
[C---:B-1----:R-:W-:Y:S01]  /*2c9e0*/  FMUL R16, R29.reuse, R11 ;  /* 0x0000000b1d107220 */ /* 0x042fe20000400000 */
[C---:B------:R-:W-:Y:S01]  /*2c9f0*/  FMUL R14, R29.reuse, R14 ;  /* 0x0000000e1d0e7220 */ /* 0x040fe20000400000 */
[C---:B------:R-:W-:Y:S01]  /*2ca00*/  FMUL R11, R29.reuse, R22 ;  /* 0x000000161d0b7220 */ /* 0x040fe20000400000 */
[C---:B------:R-:W-:Y:S01]  /*2ca10*/  FMUL R15, R29.reuse, R15 ;  /* 0x0000000f1d0f7220 */ /* 0x040fe20000400000 */
[----:B------:R-:W1:Y:S01]  /*2ca20*/  LDC R22, c[0x0][0x3e8] ;  /* 0x0000fa00ff167b82 */ /* 0x000e620000000800 */
[----:B------:R-:W-:Y:S01]  /*2ca30*/  FMUL R18, R29, R18 ;  /* 0x000000121d127220 */ /* 0x000fe20000400000 */
[----:B------:R-:W-:Y:S01]  /*2ca40*/  @P3 FMUL R9, R9, 0.25 ;  /* 0x3e80000009093820 */ /* 0x000fe20000400000 */
[----:B------:R-:W-:Y:S01]  /*2ca50*/  FMUL R19, R29, R19 ;  /* 0x000000131d137220 */ /* 0x000fe20000400000 */
[----:B------:R-:W-:-:S02]  /*2ca60*/  IADD3 R4, PT, PT, R24, -0x3f3504f3, RZ ;  /* 0xc0cafb0d18047810 */ /* 0x000fc40007ffe0ff */
[----:B------:R-:W-:Y:S02]  /*2ca70*/  @!P5 FMUL R9, R9, 16777216 ;  /* 0x4b8000000909d820 */ /* 0x000fe40000400000 */
[----:B------:R-:W-:Y:S02]  /*2ca80*/  LOP3.LUT R4, R4, 0xff800000, RZ, 0xc0, !PT ;  /* 0xff80000004047812 */ /* 0x000fe400078ec0ff */
[----:B------:R-:W-:Y:S01]  /*2ca90*/  FMUL R9, R29, R9 ;  /* 0x000000091d097220 */ /* 0x000fe20000400000 */
[----:B------:R-:W-:Y:S02]  /*2caa0*/  FSEL R8, RZ, -23, P4 ;  /* 0xc1b80000ff087808 */ /* 0x000fe40002000000 */
[----:B------:R-:W-:Y:S01]  /*2cab0*/  I2FP.F32.S32 R4, R4 ;  /* 0x0000000400047245 */ /* 0x000fe20000201400 */
[----:B---3--:R-:W-:-:S04]  /*2cac0*/  @P3 FMUL R21, R21, 0.25 ;  /* 0x3e80000015153820 */ /* 0x008fc80000400000 */
[----:B------:R-:W-:-:S04]  /*2cad0*/  @!P5 FMUL R21, R21, 16777216 ;  /* 0x4b8000001515d820 */ /* 0x000fc80000400000 */
[----:B------:R-:W-:Y:S01]  /*2cae0*/  FMUL R21, R29, R21 ;  /* 0x000000151d157220 */ /* 0x000fe20000400000 */
[----:B--2---:R-:W-:-:S04]  /*2caf0*/  @P3 FMUL R13, R13, 0.25 ;  /* 0x3e8000000d0d3820 */ /* 0x004fc80000400000 */
[----:B------:R-:W-:Y:S01]  /*2cb00*/  @!P5 FMUL R13, R13, 16777216 ;  /* 0x4b8000000d0dd820 */ /* 0x000fe20000400000 */
[----:B----4-:R-:W-:-:S04]  /*2cb10*/  IADD3 R0, PT, PT, R0, -0x3f3504f3, RZ ;  /* 0xc0cafb0d00007810 */ /* 0x010fc80007ffe0ff */
[----:B0-----:R-:W-:-:S04]  /*2cb20*/  LOP3.LUT R12, R0, 0xff800000, RZ, 0xc0, !PT ;  /* 0xff800000000c7812 */ /* 0x001fc800078ec0ff */
[----:B------:R-:W-:Y:S01]  /*2cb30*/  I2FP.F32.S32 R0, R12 ;  /* 0x0000000c00007245 */ /* 0x000fe20000201400 */
[----:B------:R0:W-:Y:S02]  /*2cb40*/  STL [R1+0xac], R12 ;  /* 0x0000ac0c01007387 */ /* 0x0001e40000100800 */
[C---:B0-----:R-:W-:Y:S01]  /*2cb50*/  FMUL R12, R29.reuse, R13 ;  /* 0x0000000d1d0c7220 */ /* 0x041fe20000400000 */
[C---:B------:R-:W-:Y:S01]  /*2cb60*/  FMUL R13, R29.reuse, R2 ;  /* 0x000000021d0d7220 */ /* 0x040fe20000400000 */
[----:B------:R-:W-:-:S03]  /*2cb70*/  FMUL R2, R29, R6 ;  /* 0x000000061d027220 */ /* 0x000fc60000400000 */
[----:B------:R0:W-:Y:S04]  /*2cb80*/  STL [R1+0xbc], R12 ;  /* 0x0000bc0c01007387 */ /* 0x0001e80000100800 */
[----:B------:R-:W-:Y:S01]  /*2cb90*/  STL [R1+0xb4], R21 ;  /* 0x0000b41501007387 */ /* 0x000fe20000100800 */
[----:B0-----:R-:W-:-:S03]  /*2cba0*/  FMUL R12, R29, R3 ;  /* 0x000000031d0c7220 */ /* 0x001fc60000400000 */
[----:B------:R-:W-:Y:S01]  /*2cbb0*/  STL [R1+0xb8], R13 ;  /* 0x0000b80d01007387 */ /* 0x000fe20000100800 */
[----:B------:R-:W-:Y:S01]  /*2cbc0*/  @P3 FMUL R23, R23, 0.25 ;  /* 0x3e80000017173820 */ /* 0x000fe20000400000 */
[----:B------:R-:W-:Y:S02]  /*2cbd0*/  FMUL R3, R29, R7 ;  /* 0x000000071d037220 */ /* 0x000fe40000400000 */
[----:B------:R-:W-:Y:S04]  /*2cbe0*/  STL [R1+0xb0], R12 ;  /* 0x0000b00c01007387 */ /* 0x000fe80000100800 */
[----:B------:R0:W-:Y:S01]  /*2cbf0*/  STL [R1+0xa8], R2 ;  /* 0x0000a80201007387 */ /* 0x0001e20000100800 */
[----:B------:R-:W-:-:S03]  /*2cc00*/  @!P5 FMUL R23, R23, 16777216 ;  /* 0x4b8000001717d820 */ /* 0x000fc60000400000 */
[----:B------:R-:W-:Y:S01]  /*2cc10*/  STL [R1+0xa4], R3 ;  /* 0x0000a40301007387 */ /* 0x000fe20000100800 */
[----:B0-----:R-:W-:Y:S02]  /*2cc20*/  IMAD.MOV.U32 R2, RZ, RZ, R17 ;  /* 0x000000ffff027224 */ /* 0x001fe400078e0011 */
[C---:B------:R-:W-:Y:S01]  /*2cc30*/  FMUL R17, R29.reuse, R10 ;  /* 0x0000000a1d117220 */ /* 0x040fe20000400000 */
[----:B------:R-:W-:-:S04]  /*2cc40*/  FMUL R10, R29, R23 ;  /* 0x000000171d0a7220 */ /* 0x000fc80000400000 */
[----:B------:R-:W-:Y:S04]  /*2cc50*/  STL [R1+0x1734], R17 ;  /* 0x0017341101007387 */ /* 0x000fe80000100800 */
[----:B------:R-:W-:Y:S04]  /*2cc60*/  STL [R1+0x1738], R16 ;  /* 0x0017381001007387 */ /* 0x000fe80000100800 */
[----:B------:R-:W-:Y:S04]  /*2cc70*/  STL [R1+0x173c], R14 ;  /* 0x00173c0e01007387 */ /* 0x000fe80000100800 */
[----:B------:R-:W-:Y:S04]  /*2cc80*/  STL [R1+0x1740], R15 ;  /* 0x0017400f01007387 */ /* 0x000fe80000100800 */
[----:B------:R-:W-:Y:S04]  /*2cc90*/  STL [R1+0x1744], R18 ;  /* 0x0017441201007387 */ /* 0x000fe80000100800 */
[----:B------:R-:W-:Y:S04]  /*2cca0*/  STL [R1+0x1748], R19 ;  /* 0x0017481301007387 */ /* 0x000fe80000100800 */
[----:B------:R-:W-:Y:S04]  /*2ccb0*/  STL [R1+0x174c], R11 ;  /* 0x00174c0b01007387 */ /* 0x000fe80000100800 */
[----:B------:R-:W-:Y:S04]  /*2ccc0*/  STL [R1+0x1750], R10 ;  /* 0x0017500a01007387 */ /* 0x000fe80000100800 */
[----:B------:R-:W2:Y:S04]  /*2ccd0*/  LDL.LU R24, [R1+0x50] ;  /* 0x0000500001187983 */ /* 0x000ea80000300800 */
[----:B------:R-:W3:Y:S04]  /*2cce0*/  LDL.LU R12, [R1+0x4c] ;  /* 0x00004c00010c7983 */ /* 0x000ee80000300800 */
[----:B------:R-:W4:Y:S01]  /*2ccf0*/  LDL.LU R28, [R1+0x48] ;  /* 0x00004800011c7983 */ /* 0x000f220000300800 */
[----:B------:R-:W-:-:S03]  /*2cd00*/  FMUL R7, R29, R2 ;  /* 0x000000021d077220 */ /* 0x000fc60000400000 */
[----:B------:R-:W2:Y:S04]  /*2cd10*/  LDL.LU R13, [R1+0x44] ;  /* 0x00004400010d7983 */ /* 0x000ea80000300800 */
[----:B------:R-:W2:Y:S04]  /*2cd20*/  LDL.LU R21, [R1+0x40] ;  /* 0x0000400001157983 */ /* 0x000ea80000300800 */
[----:B------:R0:W-:Y:S01]  /*2cd30*/  STL [R1+0x1754], R9 ;  /* 0x0017540901007387 */ /* 0x0001e20000100800 */
[----:B------:R-:W-:Y:S01]  /*2cd40*/  FFMA.FTZ R2, R4, 1.1920928955078125e-07, R8 ;  /* 0x3400000004027823 */ /* 0x000fe20000010008 */
[----:B-1----:R-:W-:-:S02]  /*2cd50*/  LEA R4, R22, R27, 0x2 ;  /* 0x0000001b16047211 */ /* 0x002fc400078e10ff */
[----:B0-----:R-:W2:Y:S04]  /*2cd60*/  LDL.LU R9, [R1+0x2c] ;  /* 0x00002c0001097983 */ /* 0x001ea80000300800 */
[----:B------:R-:W2:Y:S04]  /*2cd70*/  LDL.LU R10, [R1+0x28] ;  /* 0x00002800010a7983 */ /* 0x000ea80000300800 */
[----:B------:R-:W2:Y:S04]  /*2cd80*/  LDL.LU R11, [R1+0x24] ;  /* 0x00002400010b7983 */ /* 0x000ea80000300800 */
[----:B------:R-:W2:Y:S04]  /*2cd90*/  LDL.LU R19, [R1+0x20] ;  /* 0x0000200001137983 */ /* 0x000ea80000300800 */
[----:B------:R-:W2:Y:S04]  /*2cda0*/  LDL.LU R18, [R1+0x1c] ;  /* 0x00001c0001127983 */ /* 0x000ea80000300800 */
[----:B------:R0:W-:Y:S04]  /*2cdb0*/  STL [R1+0x1758], R7 ;  /* 0x0017580701007387 */ /* 0x0001e80000100800 */
[----:B0-----:R-:W2:Y:S04]  /*2cdc0*/  LDL.LU R7, [R1+0x30] ;  /* 0x0000300001077983 */ /* 0x001ea80000300800 */
[----:B------:R-:W2:Y:S04]  /*2cdd0*/  LDL.LU R8, [R1+0x14] ;  /* 0x0000140001087983 */ /* 0x000ea80000300800 */
[----:B------:R-:W-:Y:S04]  /*2cde0*/  STL [R1+0x160], R2 ;  /* 0x0001600201007387 */ /* 0x000fe80000100800 */
[----:B------:R-:W2:Y:S01]  /*2cdf0*/  LDL.LU R27, [R1+0x1768] ;  /* 0x00176800011b7983 */ /* 0x000ea20000300800 */
[----:B------:R-:W-:-:S05]  /*2ce00*/  FSEL R5, RZ, -23, P2 ;  /* 0xc1b80000ff057808 */ /* 0x000fca0001000000 */
[----:B------:R-:W-:-:S05]  /*2ce10*/  FFMA.FTZ R0, R0, 1.1920928955078125e-07, R5 ;  /* 0x3400000000007823 */ /* 0x000fca0000010005 */
[----:B------:R-:W-:Y:S04]  /*2ce20*/  STL [R1+0x15c], R0 ;  /* 0x00015c0001007387 */ /* 0x000fe80000100800 */
[----:B------:R0:W-:Y:S04]  /*2ce30*/  STL [R1+0x175c], R22 ;  /* 0x00175c1601007387 */ /* 0x0001e80000100800 */
[----:B0-----:R-:W3:Y:S04]  /*2ce40*/  LDL.LU R22, [R1+0x34] ;  /* 0x0000340001167983 */ /* 0x001ee80000300800 */
[----:B------:R-:W-:Y:S04]  /*2ce50*/  STL [R1+0x98], R4 ;  /* 0x0000980401007387 */ /* 0x000fe80000100800 */
[----:B------:R0:W-:Y:S04]  /*2ce60*/  STL [R1+0x1760], R4 ;  /* 0x0017600401007387 */ /* 0x0001e80000100800 */
[----:B0-----:R-:W4:Y:S01]  /*2ce70*/  LDL.LU R4, [R1+0x38] ;  /* 0x0000380001047983 */ /* 0x001f220000300800 */
[----:B------:R-:W-:-:S02]  /*2ce80*/  FSETP.GT.AND P1, PT, |R26|, 8.50705917302346158658e+37, PT ;  /* 0x7e8000001a00780b */ /* 0x000fc40003f24200 */
[C---:B------:R-:W-:Y:S02]  /*2ce90*/  FSETP.GEU.AND P5, PT, |R26|.reuse, 1.175494350822287508e-38, PT ;  /* 0x008000001a00780b */ /* 0x040fe40003fae200 */
[C---:B--2---:R-:W-:Y:S01]  /*2cea0*/  FSETP.GEU.AND P3, PT, R27.reuse, 1.175494350822287508e-38, PT ;  /* 0x008000001b00780b */ /* 0x044fe20003f6e000 */
[C---:B------:R-:W-:Y:S01]  /*2ceb0*/  FMUL R2, R27.reuse, 8388608 ;  /* 0x4b0000001b027820 */ /* 0x040fe20000400000 */
[----:B------:R-:W-:Y:S01]  /*2cec0*/  FSETP.GT.AND P2, PT, |R27|, 8.50705917302346158658e+37, PT ;  /* 0x7e8000001b00780b */ /* 0x000fe20003f44200 */
[----:B------:R0:W-:Y:S04]  /*2ced0*/  STL [R1+0x1764], R27 ;  /* 0x0017641b01007387 */ /* 0x0001e80000100800 */
[----:B0-----:R-:W2:Y:S01]  /*2cee0*/  LDL.LU R27, [R1+0x3c] ;  /* 0x00003c00011b7983 */ /* 0x001ea20000300800 */
[C---:B------:R-:W-:Y:S01]  /*2cef0*/  FMUL R0, R26.reuse, 8388608 ;  /* 0x4b0000001a007820 */ /* 0x040fe20000400000 */
[----:B------:R-:W-:-:S04]  /*2cf00*/  FSETP.GEU.AND P4, PT, R26, 1.175494350822287508e-38, PT ;  /* 0x008000001a00780b */ /* 0x000fc80003f8e000 */
[----:B------:R-:W-:Y:S01]  /*2cf10*/  FSEL R3, R0, R26, !P4 ;  /* 0x0000001a00037208 */ /* 0x000fe20006000000 */
[----:B------:R-:W-:Y:S01]  /*2cf20*/  @P1 FMUL R26, R26, 0.25 ;  /* 0x3e8000001a1a1820 */ /* 0x000fe20000400000 */
[----:B------:R-:W2:Y:S03]  /*2cf30*/  LDL.LU R0, [R1+0x18] ;  /* 0x0000180001007983 */ /* 0x000ea60000300800 */
[----:B------:R-:W-:-:S06]  /*2cf40*/  @!P5 FMUL R26, R26, 16777216 ;  /* 0x4b8000001a1ad820 */ /* 0x000fcc0000400000 */
[----:B------:R-:W0:Y:S01]  /*2cf50*/  MUFU.RCP R26, R26 ;  /* 0x0000001a001a7308 */ /* 0x000e220000001000 */
[----:B------:R-:W-:Y:S01]  /*2cf60*/  @P1 FMUL R24, R24, 0.25 ;  /* 0x3e80000018181820 */ /* 0x000fe20000400000 */
[----:B---3--:R-:W-:Y:S01]  /*2cf70*/  @P1 FMUL R12, R12, 0.25 ;  /* 0x3e8000000c0c1820 */ /* 0x008fe20000400000 */
[----:B----4-:R-:W-:Y:S01]  /*2cf80*/  @P1 FMUL R28, R28, 0.25 ;  /* 0x3e8000001c1c1820 */ /* 0x010fe20000400000 */
[----:B------:R-:W-:Y:S01]  /*2cf90*/  @P1 FMUL R13, R13, 0.25 ;  /* 0x3e8000000d0d1820 */ /* 0x000fe20000400000 */
[----:B------:R-:W-:Y:S01]  /*2cfa0*/  @!P5 FMUL R24, R24, 16777216 ;  /* 0x4b8000001818d820 */ /* 0x000fe20000400000 */
[----:B------:R-:W-:Y:S01]  /*2cfb0*/  @!P5 FMUL R12, R12, 16777216 ;  /* 0x4b8000000c0cd820 */ /* 0x000fe20000400000 */
[----:B------:R-:W-:Y:S01]  /*2cfc0*/  @P1 FMUL R21, R21, 0.25 ;  /* 0x3e80000015151820 */ /* 0x000fe20000400000 */
[----:B------:R-:W-:Y:S01]  /*2cfd0*/  @!P5 FMUL R28, R28, 16777216 ;  /* 0x4b8000001c1cd820 */ /* 0x000fe20000400000 */
[----:B------:R-:W-:Y:S01]  /*2cfe0*/  @!P5 FMUL R13, R13, 16777216 ;  /* 0x4b8000000d0dd820 */ /* 0x000fe20000400000 */
[----:B------:R-:W-:Y:S01]  /*2cff0*/  STL [R1+0x21c], R3 ;  /* 0x00021c0301007387 */ /* 0x000fe20000100800 */
[----:B------:R-:W-:Y:S01]  /*2d000*/  @!P5 FMUL R21, R21, 16777216 ;  /* 0x4b8000001515d820 */ /* 0x000fe20000400000 */
[C---:B0-----:R-:W-:Y:S01]  /*2d010*/  FMUL R6, R26.reuse, R24 ;  /* 0x000000181a067220 */ /* 0x041fe20000400000 */
[C---:B------:R-:W-:Y:S01]  /*2d020*/  FMUL R12, R26.reuse, R12 ;  /* 0x0000000c1a0c7220 */ /* 0x040fe20000400000 */
[C---:B------:R-:W-:Y:S01]  /*2d030*/  FMUL R5, R26.reuse, R28 ;  /* 0x0000001c1a057220 */ /* 0x040fe20000400000 */
[----:B------:R-:W-:-:S02]  /*2d040*/  FMUL R13, R26, R13 ;  /* 0x0000000d1a0d7220 */ /* 0x000fc40000400000 */
[----:B------:R-:W-:Y:S04]  /*2d050*/  STL [R1+0x140], R6 ;  /* 0x0001400601007387 */ /* 0x000fe80000100800 */
[----:B------:R0:W-:Y:S04]  /*2d060*/  STL [R1+0xf4], R12 ;  /* 0x0000f40c01007387 */ /* 0x0001e80000100800 */
[----:B------:R1:W-:Y:S01]  /*2d070*/  STL [R1+0x118], R5 ;  /* 0x0001180501007387 */ /* 0x0003e20000100800 */
[----:B0-----:R-:W-:-:S03]  /*2d080*/  FMUL R12, R26, R21 ;  /* 0x000000151a0c7220 */ /* 0x001fc60000400000 */
[----:B------:R-:W-:Y:S04]  /*2d090*/  STL [R1+0xe4], R13 ;  /* 0x0000e40d01007387 */ /* 0x000fe80000100800 */
[----:B------:R-:W3:Y:S04]  /*2d0a0*/  LDL.LU R15, [R1+0x88] ;  /* 0x00008800010f7983 */ /* 0x000ee80000300800 */
[----:B------:R0:W-:Y:S04]  /*2d0b0*/  STL [R1+0xe8], R12 ;  /* 0x0000e80c01007387 */ /* 0x0001e80000100800 */
[----:B------:R-:W4:Y:S04]  /*2d0c0*/  LDL.LU R14, [R1+0x84] ;  /* 0x00008400010e7983 */ /* 0x000f280000300800 */
[----:B------:R-:W3:Y:S01]  /*2d0d0*/  LDL.LU R16, [R1+0x80] ;  /* 0x0000800001107983 */ /* 0x000ee20000300800 */
[----:B------:R-:W-:-:S03]  /*2d0e0*/  MOV R6, R25 ;  /* 0x0000001900067202 */ /* 0x000fc60000000f00 */
[----:B------:R-:W3:Y:S04]  /*2d0f0*/  LDL.LU R17, [R1+0x7c] ;  /* 0x00007c0001117983 */ /* 0x000ee80000300800 */
[----:B------:R-:W3:Y:S04]  /*2d100*/  LDL.LU R29, [R1+0x78] ;  /* 0x00007800011d7983 */ /* 0x000ee80000300800 */
[----:B------:R-:W3:Y:S04]  /*2d110*/  LDL.LU R28, [R1+0x74] ;  /* 0x00007400011c7983 */ /* 0x000ee80000300800 */
[----:B------:R-:W3:Y:S01]  /*2d120*/  LDL.LU R24, [R1+0x6c] ;  /* 0x00006c0001187983 */ /* 0x000ee20000300800 */
[----:B-1----:R-:W-:-:S03]  /*2d130*/  MOV R5, R20 ;  /* 0x0000001400057202 */ /* 0x002fc60000000f00 */
[----:B------:R-:W3:Y:S04]  /*2d140*/  LDL.LU R25, [R1+0x68] ;  /* 0x0000680001197983 */ /* 0x000ee80000300800 */
[----:B------:R-:W3:Y:S04]  /*2d150*/  LDL.LU R23, [R1+0x64] ;  /* 0x0000640001177983 */ /* 0x000ee80000300800 */
[----:B0-----:R-:W3:Y:S04]  /*2d160*/  LDL.LU R12, [R1+0x60] ;  /* 0x00006000010c7983 */ /* 0x001ee80000300800 */
[----:B------:R-:W3:Y:S01]  /*2d170*/  LDL.LU R21, [R1+0x5c] ;  /* 0x00005c0001157983 */ /* 0x000ee20000300800 */
[----:B------:R-:W-:-:S03]  /*2d180*/  @P1 FMUL R4, R4, 0.25 ;  /* 0x3e80000004041820 */ /* 0x000fc60000400000 */
[----:B------:R-:W3:Y:S04]  /*2d190*/  LDL.LU R20, [R1+0x58] ;  /* 0x0000580001147983 */ /* 0x000ee80000300800 */
[----:B------:R-:W3:Y:S01]  /*2d1a0*/  LDL.LU R13, [R1+0x54] ;  /* 0x00005400010d7983 */ /* 0x000ee20000300800 */
[----:B------:R-:W-:Y:S01]  /*2d1b0*/  @P1 FMUL R22, R22, 0.25 ;  /* 0x3e80000016161820 */ /* 0x000fe20000400000 */
[----:B------:R-:W-:-:S03]  /*2d1c0*/  @!P5 FMUL R4, R4, 16777216 ;  /* 0x4b8000000404d820 */ /* 0x000fc60000400000 */
[----:B------:R-:W-:Y:S01]  /*2d1d0*/  @!P5 FMUL R22, R22, 16777216 ;  /* 0x4b8000001616d820 */ /* 0x000fe20000400000 */
[----:B------:R-:W-:-:S03]  /*2d1e0*/  FMUL R4, R26, R4 ;  /* 0x000000041a047220 */ /* 0x000fc60000400000 */
[----:B------:R-:W-:Y:S01]  /*2d1f0*/  FMUL R22, R26, R22 ;  /* 0x000000161a167220 */ /* 0x000fe20000400000 */
[----:B--2---:R-:W-:-:S04]  /*2d200*/  @P1 FMUL R27, R27, 0.25 ;  /* 0x3e8000001b1b1820 */ /* 0x004fc80000400000 */
[----:B------:R-:W-:-:S04]  /*2d210*/  @!P5 FMUL R27, R27, 16777216 ;  /* 0x4b8000001b1bd820 */ /* 0x000fc80000400000 */
[----:B------:R-:W-:-:S05]  /*2d220*/  FMUL R27, R26, R27 ;  /* 0x0000001b1a1b7220 */ /* 0x000fca0000400000 */
[----:B------:R0:W-:Y:S04]  /*2d230*/  STL [R1+0xcc], R27 ;  /* 0x0000cc1b01007387 */ /* 0x0001e80000100800 */
[----:B0-----:R-:W2:Y:S04]  /*2d240*/  LDL.LU R27, [R1+0x1764] ;  /* 0x00176400011b7983 */ /* 0x001ea80000300800 */
[----:B------:R0:W-:Y:S04]  /*2d250*/  STL [R1+0xdc], R4 ;  /* 0x0000dc0401007387 */ /* 0x0001e80000100800 */
[----:B0-----:R-:W2:Y:S04]  /*2d260*/  LDL.LU R4, [R1+0x1760] ;  /* 0x0017600001047983 */ /* 0x001ea80000300800 */
[----:B------:R0:W-:Y:S04]  /*2d270*/  STL [R1+0x50], R22 ;  /* 0x0000501601007387 */ /* 0x0001e80000100800 */
[----:B0-----:R-:W2:Y:S01]  /*2d280*/  LDL.LU R22, [R1+0x175c] ;  /* 0x00175c0001167983 */ /* 0x001ea20000300800 */
[----:B------:R-:W-:Y:S01]  /*2d290*/  @P1 FMUL R7, R7, 0.25 ;  /* 0x3e80000007071820 */ /* 0x000fe20000400000 */
[----:B------:R-:W-:Y:S01]  /*2d2a0*/  @P1 FMUL R9, R9, 0.25 ;  /* 0x3e80000009091820 */ /* 0x000fe20000400000 */
[----:B------:R-:W-:-:S02]  /*2d2b0*/  @P1 FMUL R10, R10, 0.25 ;  /* 0x3e8000000a0a1820 */ /* 0x000fc40000400000 */
[----:B------:R-:W-:Y:S01]  /*2d2c0*/  @!P5 FMUL R7, R7, 16777216 ;  /* 0x4b8000000707d820 */ /* 0x000fe20000400000 */
[----:B------:R-:W-:Y:S01]  /*2d2d0*/  @P1 FMUL R11, R11, 0.25 ;  /* 0x3e8000000b0b1820 */ /* 0x000fe20000400000 */
[----:B------:R-:W-:Y:S01]  /*2d2e0*/  @!P5 FMUL R9, R9, 16777216 ;  /* 0x4b8000000909d820 */ /* 0x000fe20000400000 */
[----:B------:R-:W-:Y:S01]  /*2d2f0*/  @P1 FMUL R19, R19, 0.25 ;  /* 0x3e80000013131820 */ /* 0x000fe20000400000 */
[----:B------:R-:W-:Y:S01]  /*2d300*/  @!P5 FMUL R10, R10, 16777216 ;  /* 0x4b8000000a0ad820 */ /* 0x000fe20000400000 */
[----:B------:R-:W-:Y:S01]  /*2d310*/  FMUL R7, R26, R7 ;  /* 0x000000071a077220 */ /* 0x000fe20000400000 */
[----:B------:R-:W-:Y:S01]  /*2d320*/  @P1 FMUL R18, R18, 0.25 ;  /* 0x3e80000012121820 */ /* 0x000fe20000400000 */
[----:B------:R-:W-:Y:S01]  /*2d330*/  @!P5 FMUL R11, R11, 16777216 ;  /* 0x4b8000000b0bd820 */ /* 0x000fe20000400000 */
[----:B------:R-:W-:Y:S01]  /*2d340*/  FMUL R9, R26, R9 ;  /* 0x000000091a097220 */ /* 0x000fe20000400000 */
[----:B------:R-:W-:Y:S01]  /*2d350*/  @P1 FMUL R0, R0, 0.25 ;  /* 0x3e80000000001820 */ /* 0x000fe20000400000 */
[----:B------:R-:W-:Y:S01]  /*2d360*/  @!P5 FMUL R19, R19, 16777216 ;  /* 0x4b8000001313d820 */ /* 0x000fe20000400000 */
[----:B------:R-:W-:Y:S01]  /*2d370*/  FMUL R10, R26, R10 ;  /* 0x0000000a1a0a7220 */ /* 0x000fe20000400000 */
[----:B------:R0:W-:Y:S01]  /*2d380*/  STL [R1+0x48], R7 ;  /* 0x0000480701007387 */ /* 0x0001e20000100800 */
[----:B------:R-:W-:Y:S01]  /*2d390*/  @!P5 FMUL R18, R18, 16777216 ;  /* 0x4b8000001212d820 */ /* 0x000fe20000400000 */
[----:B------:R-:W-:Y:S01]  /*2d3a0*/  FMUL R11, R26, R11 ;  /* 0x0000000b1a0b7220 */ /* 0x000fe20000400000 */
[----:B------:R-:W-:Y:S01]  /*2d3b0*/  @!P5 FMUL R0, R0, 16777216 ;  /* 0x4b8000000000d820 */ /* 0x000fe20000400000 */
[----:B------:R-:W-:Y:S01]  /*2d3c0*/  FMUL R19, R26, R19 ;  /* 0x000000131a137220 */ /* 0x000fe20000400000 */
[----:B------:R-:W-:Y:S01]  /*2d3d0*/  @P1 FMUL R8, R8, 0.25 ;  /* 0x3e80000008081820 */ /* 0x000fe20000400000 */
[C---:B------:R-:W-:Y:S01]  /*2d3e0*/  FMUL R18, R26.reuse, R18 ;  /* 0x000000121a127220 */ /* 0x040fe20000400000 */
[----:B0-----:R-:W2:Y:S04]  /*2d3f0*/  LDL.LU R7, [R1+0x1758] ;  /* 0x0017580001077983 */ /* 0x001ea80000300800 */
[----:B------:R0:W-:Y:S01]  /*2d400*/  STL [R1+0x40], R9 ;  /* 0x0000400901007387 */ /* 0x0001e20000100800 */
[----:B------:R-:W-:Y:S01]  /*2d410*/  FMUL R0, R26, R0 ;  /* 0x000000001a007220 */ /* 0x000fe20000400000 */
[----:B------:R-:W-:-:S02]  /*2d420*/  @!P5 FMUL R8, R8, 16777216 ;  /* 0x4b8000000808d820 */ /* 0x000fc40000400000 */
[----:B0-----:R-:W2:Y:S04]  /*2d430*/  LDL.LU R9, [R1+0x1754] ;  /* 0x0017540001097983 */ /* 0x001ea80000300800 */
[----:B------:R0:W-:Y:S04]  /*2d440*/  STL [R1+0x44], R10 ;  /* 0x0000440a01007387 */ /* 0x0001e80000100800 */
[----:B0-----:R-:W2:Y:S04]  /*2d450*/  LDL.LU R10, [R1+0x1750] ;  /* 0x00175000010a7983 */ /* 0x001ea80000300800 */
[----:B------:R0:W-:Y:S04]  /*2d460*/  STL [R1+0x3c], R11 ;  /* 0x00003c0b01007387 */ /* 0x0001e80000100800 */
[----:B0-----:R-:W2:Y:S04]  /*2d470*/  LDL.LU R11, [R1+0x174c] ;  /* 0x00174c00010b7983 */ /* 0x001ea80000300800 */
[----:B------:R0:W-:Y:S04]  /*2d480*/  STL [R1+0x38], R19 ;  /* 0x0000381301007387 */ /* 0x0001e80000100800 */
[----:B0-----:R-:W2:Y:S04]  /*2d490*/  LDL.LU R19, [R1+0x1748] ;  /* 0x0017480001137983 */ /* 0x001ea80000300800 */
[----:B------:R0:W-:Y:S04]  /*2d4a0*/  STL [R1+0x30], R18 ;  /* 0x0000301201007387 */ /* 0x0001e80000100800 */
[----:B0-----:R-:W2:Y:S04]  /*2d4b0*/  LDL.LU R18, [R1+0x1744] ;  /* 0x0017440001127983 */ /* 0x001ea80000300800 */
[----:B------:R0:W-:Y:S02]  /*2d4c0*/  STL [R1+0x34], R0 ;  /* 0x0000340001007387 */ /* 0x0001e40000100800 */
[----:B0-----:R-:W-:-:S02]  /*2d4d0*/  FMUL R0, R26, R8 ;  /* 0x000000081a007220 */ /* 0x001fc40000400000 */
[----:B------:R-:W2:Y:S01]  /*2d4e0*/  LDL.LU R26, [R1+0x70] ;  /* 0x00007000011a7983 */ /* 0x000ea20000300800 */
[----:B------:R-:W-:Y:S01]  /*2d4f0*/  @P2 FMUL R5, R5, 0.25 ;  /* 0x3e80000005052820 */ /* 0x000fe20000400000 */
[----:B------:R-:W-:Y:S02]  /*2d500*/  @P2 FMUL R6, R6, 0.25 ;  /* 0x3e80000006062820 */ /* 0x000fe40000400000 */
[----:B------:R-:W-:Y:S01]  /*2d510*/  STL [R1+0x2c], R0 ;  /* 0x00002c0001007387 */ /* 0x000fe20000100800 */
[----:B------:R-:W-:Y:S01]  /*2d520*/  IADD3 R3, PT, PT, R3, -0x3f3504f3, RZ ;  /* 0xc0cafb0d03037810 */ /* 0x000fe20007ffe0ff */
[----:B---3--:R-:W-:Y:S01]  /*2d530*/  @P2 FMUL R15, R15, 0.25 ;  /* 0x3e8000000f0f2820 */ /* 0x008fe20000400000 */
[----:B----4-:R-:W-:Y:S01]  /*2d540*/  @P2 FMUL R14, R14, 0.25 ;  /* 0x3e8000000e0e2820 */ /* 0x010fe20000400000 */
[C---:B--2---:R-:W-:Y:S02]  /*2d550*/  FSETP.GEU.AND P1, PT, |R27|.reuse, 1.175494350822287508e-38, PT ;  /* 0x008000001b00780b */ /* 0x044fe40003f2e200 */
[----:B------:R-:W-:Y:S01]  /*2d560*/  FSEL R2, R2, R27, !P3 ;  /* 0x0000001b02027208 */ /* 0x000fe20005800000 */
[----:B------:R-:W-:-:S10]  /*2d570*/  @P2 FMUL R27, R27, 0.25 ;  /* 0x3e8000001b1b2820 */ /* 0x000fd40000400000 */
[----:B------:R-:W-:Y:S01]  /*2d580*/  @!P1 FMUL R27, R27, 16777216 ;  /* 0x4b8000001b1b9820 */ /* 0x000fe20000400000 */
[----:B------:R-:W-:Y:S01]  /*2d590*/  @!P1 FMUL R5, R5, 16777216 ;  /* 0x4b80000005059820 */ /* 0x000fe20000400000 */
[----:B------:R-:W-:Y:S01]  /*2d5a0*/  @!P1 FMUL R6, R6, 16777216 ;  /* 0x4b80000006069820 */ /* 0x000fe20000400000 */
[----:B------:R-:W-:Y:S02]  /*2d5b0*/  IMAD R8, R22, 0x4, R4 ;  /* 0x0000000416087824 */ /* 0x000fe400078e0204 */
[----:B------:R0:W1:Y:S03]  /*2d5c0*/  MUFU.RCP R22, R27 ;  /* 0x0000001b00167308 */ /* 0x0000660000001000 */
[----:B------:R-:W-:Y:S04]  /*2d5d0*/  STL [R1+0x94], R8 ;  /* 0x0000940801007387 */ /* 0x000fe80000100800 */
[----:B------:R2:W-:Y:S01]  /*2d5e0*/  STL [R1+0x1708], R2 ;  /* 0x0017080201007387 */ /* 0x0005e20000100800 */
[----:B0-----:R-:W-:-:S02]  /*2d5f0*/  MOV R27, R5 ;  /* 0x00000005001b7202 */ /* 0x001fc40000000f00 */
[----:B------:R-:W-:Y:S02]  /*2d600*/  IADD3 R5, PT, PT, R2, -0x3f3504f3, RZ ;  /* 0xc0cafb0d02057810 */ /* 0x000fe40007ffe0ff */
[----:B--2---:R-:W-:Y:S02]  /*2d610*/  MOV R2, R6 ;  /* 0x0000000600027202 */ /* 0x004fe40000000f00 */
[----:B------:R-:W-:Y:S01]  /*2d620*/  LOP3.LUT R6, R3, 0xff800000, RZ, 0xc0, !PT ;  /* 0xff80000003067812 */ /* 0x000fe200078ec0ff */
[----:B------:R-:W-:Y:S02]  /*2d630*/  @!P1 FMUL R15, R15, 16777216 ;  /* 0x4b8000000f0f9820 */ /* 0x000fe40000400000 */
[C---:B-1----:R-:W-:Y:S01]  /*2d640*/  FMUL R2, R22.reuse, R2 ;  /* 0x0000000216027220 */ /* 0x042fe20000400000 */
[----:B------:R-:W-:Y:S01]  /*2d650*/  FMUL R3, R22, R27 ;  /* 0x0000001b16037220 */ /* 0x000fe20000400000 */
[----:B------:R-:W-:Y:S01]  /*2d660*/  STL [R1+0x4], R6 ;  /* 0x0000040601007387 */ /* 0x000fe20000100800 */
[----:B------:R-:W-:-:S03]  /*2d670*/  @!P1 FMUL R14, R14, 16777216 ;  /* 0x4b8000000e0e9820 */ /* 0x000fc60000400000 */
[----:B------:R0:W-:Y:S02]  /*2d680*/  STL [R1+0x1c], R2 ;  /* 0x00001c0201007387 */ /* 0x0001e40000100800 */
[C---:B0-----:R-:W-:Y:S02]  /*2d690*/  FMUL R2, R22.reuse, R15 ;  /* 0x0000000f16027220 */ /* 0x041fe40000400000 */
[----:B------:R-:W2:Y:S04]  /*2d6a0*/  LDL.LU R15, [R1+0x1740] ;  /* 0x00174000010f7983 */ /* 0x000ea80000300800 */
[----:B------:R-:W-:Y:S04]  /*2d6b0*/  STL [R1+0x18], R3 ;  /* 0x0000180301007387 */ /* 0x000fe80000100800 */
[----:B------:R0:W-:Y:S02]  /*2d6c0*/  STL [R1+0x170c], R2 ;  /* 0x00170c0201007387 */ /* 0x0001e40000100800 */
[----:B0-----:R-:W-:-:S02]  /*2d6d0*/  FMUL R2, R22, R14 ;  /* 0x0000000e16027220 */ /* 0x001fc40000400000 */
[----:B------:R-:W3:Y:S01]  /*2d6e0*/  LDL.LU R14, [R1+0x173c] ;  /* 0x00173c00010e7983 */ /* 0x000ee20000300800 */
[----:B------:R-:W-:Y:S01]  /*2d6f0*/  @P2 FMUL R16, R16, 0.25 ;  /* 0x3e80000010102820 */ /* 0x000fe20000400000 */
[----:B------:R-:W-:Y:S01]  /*2d700*/  @P2 FMUL R29, R29, 0.25 ;  /* 0x3e8000001d1d2820 */ /* 0x000fe20000400000 */
[----:B------:R-:W-:Y:S01]  /*2d710*/  @P2 FMUL R17, R17, 0.25 ;  /* 0x3e80000011112820 */ /* 0x000fe20000400000 */
[----:B------:R-:W-:Y:S01]  /*2d720*/  @P2 FMUL R28, R28, 0.25 ;  /* 0x3e8000001c1c2820 */ /* 0x000fe20000400000 */
[----:B------:R-:W-:Y:S01]  /*2d730*/  @!P1 FMUL R16, R16, 16777216 ;  /* 0x4b80000010109820 */ /* 0x000fe20000400000 */
[----:B------:R-:W-:Y:S01]  /*2d740*/  @P2 FMUL R24, R24, 0.25 ;  /* 0x3e80000018182820 */ /* 0x000fe20000400000 */
[----:B------:R-:W-:Y:S01]  /*2d750*/  @!P1 FMUL R29, R29, 16777216 ;  /* 0x4b8000001d1d9820 */ /* 0x000fe20000400000 */
[----:B------:R-:W-:Y:S01]  /*2d760*/  @!P1 FMUL R17, R17, 16777216 ;  /* 0x4b80000011119820 */ /* 0x000fe20000400000 */
[----:B------:R-:W-:Y:S01]  /*2d770*/  @P2 FMUL R25, R25, 0.25 ;  /* 0x3e80000019192820 */ /* 0x000fe20000400000 */
[----:B------:R-:W-:Y:S01]  /*2d780*/  @!P1 FMUL R28, R28, 16777216 ;  /* 0x4b8000001c1c9820 */ /* 0x000fe20000400000 */
[----:B------:R-:W-:Y:S01]  /*2d790*/  FMUL R3, R22, R16 ;  /* 0x0000001016037220 */ /* 0x000fe20000400000 */
[----:B------:R-:W-:Y:S01]  /*2d7a0*/  @P2 FMUL R23, R23, 0.25 ;  /* 0x3e80000017172820 */ /* 0x000fe20000400000 */
[----:B------:R-:W4:Y:S01]  /*2d7b0*/  LDL.LU R16, [R1+0x1738] ;  /* 0x0017380001107983 */ /* 0x000f220000300800 */
[----:B------:R-:W-:Y:S01]  /*2d7c0*/  @!P1 FMUL R24, R24, 16777216 ;  /* 0x4b80000018189820 */ /* 0x000fe20000400000 */
[----:B------:R-:W-:-:S02]  /*2d7d0*/  FMUL R29, R22, R29 ;  /* 0x0000001d161d7220 */ /* 0x000fc40000400000 */
[----:B------:R0:W-:Y:S01]  /*2d7e0*/  STL [R1+0x10], R2 ;  /* 0x0000100201007387 */ /* 0x0001e20000100800 */
[----:B------:R-:W-:Y:S01]  /*2d7f0*/  @!P1 FMUL R25, R25, 16777216 ;  /* 0x4b80000019199820 */ /* 0x000fe20000400000 */
[----:B------:R-:W-:Y:S01]  /*2d800*/  FMUL R28, R22, R28 ;  /* 0x0000001c161c7220 */ /* 0x000fe20000400000 */
[----:B------:R-:W-:Y:S01]  /*2d810*/  @P2 FMUL R12, R12, 0.25 ;  /* 0x3e8000000c0c2820 */ /* 0x000fe20000400000 */
[----:B------:R-:W-:Y:S01]  /*2d820*/  @!P1 FMUL R23, R23, 16777216 ;  /* 0x4b80000017179820 */ /* 0x000fe20000400000 */
[C---:B------:R-:W-:Y:S01]  /*2d830*/  FMUL R25, R22.reuse, R25 ;  /* 0x0000001916197220 */ /* 0x040fe20000400000 */
[----:B0-----:R-:W-:Y:S02]  /*2d840*/  FMUL R2, R22, R17 ;  /* 0x0000001116027220 */ /* 0x001fe40000400000 */
[----:B------:R-:W4:Y:S01]  /*2d850*/  LDL.LU R17, [R1+0x1734] ;  /* 0x0017340001117983 */ /* 0x000f220000300800 */
[----:B------:R-:W-:-:S03]  /*2d860*/  @!P1 FMUL R12, R12, 16777216 ;  /* 0x4b8000000c0c9820 */ /* 0x000fc60000400000 */
[----:B------:R0:W-:Y:S01]  /*2d870*/  STL [R1+0xc], R3 ;  /* 0x00000c0301007387 */ /* 0x0001e20000100800 */
[----:B------:R-:W-:Y:S01]  /*2d880*/  LOP3.LUT R5, R5, 0xff800000, RZ, 0xc0, !PT ;  /* 0xff80000005057812 */ /* 0x000fe200078ec0ff */
[----:B------:R-:W-:Y:S02]  /*2d890*/  FMUL R23, R22, R23 ;  /* 0x0000001716177220 */ /* 0x000fe40000400000 */
[----:B------:R-:W-:Y:S01]  /*2d8a0*/  STL [R1+0x1714], R29 ;  /* 0x0017141d01007387 */ /* 0x000fe20000100800 */
[----:B------:R-:W-:-:S04]  /*2d8b0*/  @P2 FMUL R26, R26, 0.25 ;  /* 0x3e8000001a1a2820 */ /* 0x000fc80000400000 */
[----:B------:R-:W-:Y:S01]  /*2d8c0*/  @!P1 FMUL R26, R26, 16777216 ;  /* 0x4b8000001a1a9820 */ /* 0x000fe20000400000 */
[----:B------:R1:W-:Y:S03]  /*2d8d0*/  STL [R1+0x8], R2 ;  /* 0x0000080201007387 */ /* 0x0003e60000100800 */
[C---:B------:R-:W-:Y:S01]  /*2d8e0*/  FMUL R27, R22.reuse, R26 ;  /* 0x0000001a161b7220 */ /* 0x040fe20000400000 */
[----:B------:R-:W-:Y:S01]  /*2d8f0*/  FMUL R26, R22, R24 ;  /* 0x00000018161a7220 */ /* 0x000fe20000400000 */
[----:B------:R-:W-:Y:S01]  /*2d900*/  STL [R1+0x1718], R28 ;  /* 0x0017181c01007387 */ /* 0x000fe20000100800 */
[----:B------:R-:W-:Y:S01]  /*2d910*/  @P2 FMUL R21, R21, 0.25 ;  /* 0x3e80000015152820 */ /* 0x000fe20000400000 */
[----:B------:R-:W-:Y:S01]  /*2d920*/  @P2 FMUL R20, R20, 0.25 ;  /* 0x3e80000014142820 */ /* 0x000fe20000400000 */
[----:B------:R-:W-:Y:S01]  /*2d930*/  @P2 FMUL R13, R13, 0.25 ;  /* 0x3e8000000d0d2820 */ /* 0x000fe20000400000 */
[----:B------:R-:W-:Y:S01]  /*2d940*/  STL [R1+0x171c], R27 ;  /* 0x00171c1b01007387 */ /* 0x000fe20000100800 */
[----:B------:R-:W-:Y:S01]  /*2d950*/  FSEL R4, RZ, -23, P3 ;  /* 0xc1b80000ff047808 */ /* 0x000fe20001800000 */
[----:B0-----:R-:W-:Y:S01]  /*2d960*/  FMUL R3, R22, R12 ;  /* 0x0000000c16037220 */ /* 0x001fe20000400000 */
[----:B------:R-:W-:Y:S01]  /*2d970*/  I2FP.F32.S32 R5, R5 ;  /* 0x0000000500057245 */ /* 0x000fe20000201400 */
[----:B------:R-:W-:Y:S01]  /*2d980*/  STL [R1+0x1720], R26 ;  /* 0x0017201a01007387 */ /* 0x000fe20000100800 */
[----:B------:R-:W-:Y:S01]  /*2d990*/  FSEL R0, RZ, -23, P4 ;  /* 0xc1b80000ff007808 */ /* 0x000fe20002000000 */
[----:B-1----:R-:W0:Y:S02]  /*2d9a0*/  LDC R2, c[0x0][0x3e8] ;  /* 0x0000fa00ff027b82 */ /* 0x002e240000000800 */
[----:B------:R-:W4:Y:S01]  /*2d9b0*/  LDL.LU R24, [R1+0xc0] ;  /* 0x0000c00001187983 */ /* 0x000f220000300800 */
[----:B------:R-:W-:Y:S01]  /*2d9c0*/  I2FP.F32.S32 R6, R6 ;  /* 0x0000000600067245 */ /* 0x000fe20000201400 */
[----:B------:R-:W-:-:S02]  /*2d9d0*/  @!P1 FMUL R21, R21, 16777216 ;  /* 0x4b80000015159820 */ /* 0x000fc40000400000 */
[----:B------:R-:W-:Y:S01]  /*2d9e0*/  STL [R1+0x1724], R25 ;  /* 0x0017241901007387 */ /* 0x000fe20000100800 */
[----:B------:R-:W-:Y:S01]  /*2d9f0*/  @!P1 FMUL R20, R20, 16777216 ;  /* 0x4b80000014149820 */ /* 0x000fe20000400000 */
[----:B------:R-:W-:Y:S02]  /*2da00*/  @!P1 FMUL R13, R13, 16777216 ;  /* 0x4b8000000d0d9820 */ /* 0x000fe40000400000 */
[----:B------:R1:W-:Y:S01]  /*2da10*/  STL [R1+0x1728], R23 ;  /* 0x0017281701007387 */ /* 0x0003e20000100800 */
[----:B------:R-:W-:-:S03]  /*2da20*/  FFMA.FTZ R4, R5, 1.1920928955078125e-07, R4 ;  /* 0x3400000005047823 */ /* 0x000fc60000010004 */
[----:B------:R-:W4:Y:S01]  /*2da30*/  LDL.LU R12, [R1+0x1730] ;  /* 0x00173000010c7983 */ /* 0x000f220000300800 */
[C---:B------:R-:W-:Y:S01]  /*2da40*/  FMUL R21, R22.reuse, R21 ;  /* 0x0000001516157220 */ /* 0x040fe20000400000 */
[----:B------:R-:W-:Y:S01]  /*2da50*/  FMUL R20, R22, R20 ;  /* 0x0000001416147220 */ /* 0x000fe20000400000 */
[----:B------:R-:W-:Y:S01]  /*2da60*/  FFMA.FTZ R0, R6, 1.1920928955078125e-07, R0 ;  /* 0x3400000006007823 */ /* 0x000fe20000010000 */
[----:B-1----:R-:W4:Y:S01]  /*2da70*/  LDL.LU R23, [R1+0xa8] ;  /* 0x0000a80001177983 */ /* 0x002f220000300800 */
[----:B------:R-:W-:-:S03]  /*2da80*/  FMUL R22, R22, R13 ;  /* 0x0000000d16167220 */ /* 0x000fc60000400000 */
[----:B------:R-:W4:Y:S04]  /*2da90*/  LDL.LU R25, [R1+0xd4] ;  /* 0x0000d40001197983 */ /* 0x000f280000300800 */
[----:B------:R-:W4:Y:S04]  /*2daa0*/  LDL.LU R26, [R1+0xb4] ;  /* 0x0000b400011a7983 */ /* 0x000f280000300800 */
[----:B------:R-:W4:Y:S04]  /*2dab0*/  LDL.LU R28, [R1+0xbc] ;  /* 0x0000bc00011c7983 */ /* 0x000f280000300800 */
[----:B------:R-:W4:Y:S04]  /*2dac0*/  LDL.LU R29, [R1+0x138] ;  /* 0x00013800011d7983 */ /* 0x000f280000300800 */
[----:B------:R-:W4:Y:S04]  /*2dad0*/  LDL.LU R13, [R1+0x172c] ;  /* 0x00172c00010d7983 */ /* 0x000f280000300800 */
[----:B------:R-:W4:Y:S04]  /*2dae0*/  LDL.LU R6, [R1+0xa4] ;  /* 0x0000a40001067983 */ /* 0x000f280000300800 */
[----:B------:R1:W-:Y:S04]  /*2daf0*/  STL [R1+0x6c], R4 ;  /* 0x00006c0401007387 */ /* 0x0003e80000100800 */
[----:B------:R0:W-:Y:S01]  /*2db00*/  STL [R1+0x70], R0 ;  /* 0x0000700001007387 */ /* 0x0001e20000100800 */
[----:B-1----:R-:W-:-:S03]  /*2db10*/  F2FP.BF16.F32.PACK_AB R4, R10, R7 ;  /* 0x000000070a04723e */ /* 0x002fc600000010ff */
[----:B------:R-:W4:Y:S01]  /*2db20*/  LDL.LU R10, [R1+0xc4] ;  /* 0x0000c400010a7983 */ /* 0x000f220000300800 */
[C---:B0-----:R-:W-:Y:S01]  /*2db30*/  IMAD R5, R2.reuse, 0x4, R8 ;  /* 0x0000000402057824 */ /* 0x041fe200078e0208 */
[----:B------:R-:W-:Y:S02]  /*2db40*/  F2FP.BF16.F32.PACK_AB R8, R11, R9 ;  /* 0x000000090b08723e */ /* 0x000fe400000010ff */
[----:B------:R-:W4:Y:S02]  /*2db50*/  LDL.LU R7, [R1+0xb0] ;  /* 0x0000b00001077983 */ /* 0x000f240000300800 */
[----:B------:R-:W-:Y:S02]  /*2db60*/  LEA R0, R2, R5, 0x2 ;  /* 0x0000000502007211 */ /* 0x000fe400078e10ff */
[----:B------:R2:W-:Y:S04]  /*2db70*/  STL [R1+0x68], R5 ;  /* 0x0000680501007387 */ /* 0x0005e80000100800 */
[----:B------:R-:W4:Y:S01]  /*2db80*/  LDL.LU R11, [R1+0xb8] ;  /* 0x0000b800010b7983 */ /* 0x000f220000300800 */
[----:B--2---:R-:W-:-:S03]  /*2db90*/  F2FP.BF16.F32.PACK_AB R5, R15, R19 ;  /* 0x000000130f05723e */ /* 0x004fc600000010ff */
[----:B------:R-:W2:Y:S04]  /*2dba0*/  LDL.LU R15, [R1+0x110] ;  /* 0x00011000010f7983 */ /* 0x000ea80000300800 */
[----:B------:R-:W2:Y:S04]  /*2dbb0*/  LDL.LU R19, [R1+0x14c] ;  /* 0x00014c0001137983 */ /* 0x000ea80000300800 */
[----:B------:R0:W-:Y:S01]  /*2dbc0*/  STL [R1+0x64], R0 ;  /* 0x0000640001007387 */ /* 0x0001e20000100800 */
[----:B---3--:R-:W-:-:S03]  /*2dbd0*/  F2FP.BF16.F32.PACK_AB R9, R14, R18 ;  /* 0x000000120e09723e */ /* 0x008fc600000010ff */
[----:B------:R-:W3:Y:S01]  /*2dbe0*/  LDL.LU R14, [R1+0xc8] ;  /* 0x0000c800010e7983 */ /* 0x000ee20000300800 */
[----:B------:R-:W0:Y:S03]  /*2dbf0*/  S2R R27, SR_TID.X ;  /* 0x00000000001b7919 */ /* 0x000e260000002100 */
[----:B------:R-:W3:Y:S01]  /*2dc00*/  LDL.LU R18, [R1+0x130] ;  /* 0x0001300001127983 */ /* 0x000ee20000300800 */
[----:B----4-:R-:W-:Y:S02]  /*2dc10*/  F2FP.BF16.F32.PACK_AB R12, R13, R12 ;  /* 0x0000000c0d0c723e */ /* 0x010fe400000010ff */
[----:B------:R-:W-:Y:S02]  /*2dc20*/  F2FP.BF16.F32.PACK_AB R13, R10, R24 ;  /* 0x000000180a0d723e */ /* 0x000fe400000010ff */
[----:B------:R-:W-:Y:S02]  /*2dc30*/  LEA R24, R2, R0, 0x2 ;  /* 0x0000000002187211 */ /* 0x000fe400078e10ff */
[----:B0-----:R-:W-:-:S02]  /*2dc40*/  LOP3.LUT R0, R27, 0x1c, RZ, 0xc0, !PT ;  /* 0x0000001c1b007812 */ /* 0x001fc400078ec0ff */
[----:B------:R-:W-:Y:S02]  /*2dc50*/  SHF.L.U32 R27, R27, 0x5, RZ ;  /* 0x000000051b1b7819 */ /* 0x000fe400000006ff */
[----:B------:R-:W-:Y:S02]  /*2dc60*/  F2FP.BF16.F32.PACK_AB R10, R23, R17 ;  /* 0x00000011170a723e */ /* 0x000fe400000010ff */
[----:B------:R-:W-:Y:S01]  /*2dc70*/  LOP3.LUT R23, R27, 0xc60, RZ, 0xc0, !PT ;  /* 0x00000c601b177812 */ /* 0x000fe200078ec0ff */
[----:B------:R-:W-:Y:S02]  /*2dc80*/  IMAD.SHL.U32 R27, R0, 0x4, RZ ;  /* 0x00000004001b7824 */ /* 0x000fe400078e00ff */
[----:B------:R-:W0:Y:S01]  /*2dc90*/  S2R R0, SR_TID.X ;  /* 0x0000000000007919 */ /* 0x000e220000002100 */
[----:B------:R-:W-:Y:S02]  /*2dca0*/  F2FP.BF16.F32.PACK_AB R6, R6, R16 ;  /* 0x000000100606723e */ /* 0x000fe400000010ff */
[----:B------:R-:W4:Y:S04]  /*2dcb0*/  LDL.LU R16, [R1+0xd0] ;  /* 0x0000d00001107983 */ /* 0x000f280000300800 */
[----:B------:R1:W-:Y:S04]  /*2dcc0*/  STL [R1+0x5c], R24 ;  /* 0x00005c1801007387 */ /* 0x0003e80000100800 */
[----:B------:R-:W4:Y:S01]  /*2dcd0*/  LDL.LU R17, [R1+0xf0] ;  /* 0x0000f00001117983 */ /* 0x000f220000300800 */
[----:B-1----:R-:W-:-:S02]  /*2dce0*/  LEA R24, R2, R24, 0x2 ;  /* 0x0000001802187211 */ /* 0x002fc400078e10ff */
[----:B------:R-:W-:Y:S02]  /*2dcf0*/  F2FP.BF16.F32.PACK_AB R7, R26, R7 ;  /* 0x000000071a07723e */ /* 0x000fe400000010ff */
[----:B0-----:R-:W-:-:S04]  /*2dd00*/  LOP3.LUT R0, R0, 0x18, RZ, 0xc0, !PT ;  /* 0x0000001800007812 */ /* 0x001fc800078ec0ff */
[----:B------:R-:W-:Y:S02]  /*2dd10*/  LEA R0, R0, R23, 0x9 ;  /* 0x0000001700007211 */ /* 0x000fe400078e48ff */
[----:B------:R-:W4:Y:S01]  /*2dd20*/  LDL.LU R23, [R1+0x1728] ;  /* 0x0017280001177983 */ /* 0x000f220000300800 */
[----:B------:R-:W-:Y:S02]  /*2dd30*/  F2FP.BF16.F32.PACK_AB R11, R28, R11 ;  /* 0x0000000b1c0b723e */ /* 0x000fe400000010ff */
[----:B------:R-:W-:-:S05]  /*2dd40*/  LOP3.LUT R0, R0, R27, RZ, 0x3c, !PT ;  /* 0x0000001b00007212 */ /* 0x000fca00078e3cff */
[----:B------:R-:W-:Y:S04]  /*2dd50*/  STS.128 [R0+UR6], R4 ;  /* 0x0000000400007988 */ /* 0x000fe80008000c06 */
[----:B------:R-:W-:Y:S01]  /*2dd60*/  STS.128 [R0+UR6+0x200], R8 ;  /* 0x0002000800007988 */ /* 0x000fe20008000c06 */
[----:B--2---:R-:W-:Y:S02]  /*2dd70*/  F2FP.BF16.F32.PACK_AB R15, R29, R15 ;  /* 0x0000000f1d0f723e */ /* 0x004fe400000010ff */
[----:B---3--:R-:W-:Y:S02]  /*2dd80*/  F2FP.BF16.F32.PACK_AB R14, R25, R14 ;  /* 0x0000000e190e723e */ /* 0x008fe400000010ff */
[----:B------:R-:W2:Y:S04]  /*2dd90*/  LDL.LU R25, [R1+0x1724] ;  /* 0x0017240001197983 */ /* 0x000ea80000300800 */
[----:B------:R0:W-:Y:S04]  /*2dda0*/  STL [R1+0x54], R24 ;  /* 0x0000541801007387 */ /* 0x0001e80000100800 */
[----:B------:R-:W3:Y:S04]  /*2ddb0*/  LDL.LU R26, [R1+0x1720] ;  /* 0x00172000011a7983 */ /* 0x000ee80000300800 */
[----:B------:R-:W2:Y:S01]  /*2ddc0*/  LDL.LU R27, [R1+0x171c] ;  /* 0x00171c00011b7983 */ /* 0x000ea20000300800 */
[----:B0-----:R-:W-:-:S03]  /*2ddd0*/  LEA R24, R2, R24, 0x2 ;  /* 0x0000001802187211 */ /* 0x001fc600078e10ff */
[----:B------:R-:W2:Y:S01]  /*2dde0*/  LDL.LU R28, [R1+0x1718] ;  /* 0x00171800011c7983 */ /* 0x000ea20000300800 */
[----:B------:R-:W-:-:S03]  /*2ddf0*/  LEA R2, R2, R24, 0x2 ;  /* 0x0000001802027211 */ /* 0x000fc600078e10ff */
[----:B------:R-:W2:Y:S04]  /*2de00*/  LDL.LU R29, [R1+0x1714] ;  /* 0x00171400011d7983 */ /* 0x000ea80000300800 */
[----:B------:R0:W-:Y:S04]  /*2de10*/  STL [R1+0x58], R24 ;  /* 0x0000581801007387 */ /* 0x0001e80000100800 */
[----:B0-----:R-:W2:Y:S04]  /*2de20*/  LDL.LU R24, [R1+0x1710] ;  /* 0x0017100001187983 */ /* 0x001ea80000300800 */
[----:B------:R-:W2:Y:S04]  /*2de30*/  LDL.LU R4, [R1+0x150] ;  /* 0x0001500001047983 */ /* 0x000ea80000300800 */
[----:B------:R-:W-:Y:S04]  /*2de40*/  STL [R1+0x60], R2 ;  /* 0x0000600201007387 */ /* 0x000fe80000100800 */
[----:B------:R-:W3:Y:S04]  /*2de50*/  LDL.LU R6, [R1+0x8] ;  /* 0x0000080001067983 */ /* 0x000ee80000300800 */
[----:B------:R-:W3:Y:S04]  /*2de60*/  LDL.LU R7, [R1+0x10] ;  /* 0x0000100001077983 */ /* 0x000ee80000300800 */
[----:B------:R-:W4:Y:S04]  /*2de70*/  LDL.LU R9, [R1+0xd8] ;  /* 0x0000d80001097983 */ /* 0x000f280000300800 */
[----:B------:R-:W3:Y:S04]  /*2de80*/  LDL.LU R8, [R1+0x144] ;  /* 0x0001440001087983 */ /* 0x000ee80000300800 */
[----:B------:R-:W3:Y:S04]  /*2de90*/  LDL.LU R10, [R1+0xc] ;  /* 0x00000c00010a7983 */ /* 0x000ee80000300800 */
[----:B------:R-:W3:Y:S04]  /*2dea0*/  LDL.LU R11, [R1+0x1c] ;  /* 0x00001c00010b7983 */ /* 0x000ee80000300800 */
[----:B------:R0:W-:Y:S04]  /*2deb0*/  STS.128 [R0+UR6+0x80], R12 ;  /* 0x0000800c00007988 */ /* 0x0001e80008000c06 */
[----:B0-----:R-:W3:Y:S01]  /*2dec0*/  LDL.LU R13, [R1+0xf8] ;  /* 0x0000f800010d7983 */ /* 0x001ee20000300800 */
[----:B------:R-:W0:Y:S03]  /*2ded0*/  LDC R14, c[0x0][0x3e8] ;  /* 0x0000fa00ff0e7b82 */ /* 0x000e260000000800 */
[----:B------:R-:W3:Y:S01]  /*2dee0*/  LDL.LU R15, [R1+0x18] ;  /* 0x00001800010f7983 */ /* 0x000ee20000300800 */
[----:B0-----:R-:W-:-:S03]  /*2def0*/  LEA R5, R14, R2, 0x2 ;  /* 0x000000020e057211 */ /* 0x001fc600078e10ff */
[----:B------:R-:W3:Y:S04]  /*2df00*/  LDL.LU R2, [R1+0x170c] ;  /* 0x00170c0001027983 */ /* 0x000ee80000300800 */
[----:B------:R0:W-:Y:S02]  /*2df10*/  STL [R1+0x24], R5 ;  /* 0x0000240501007387 */ /* 0x0001e40000100800 */
[----:B0-----:R-:W-:-:S05]  /*2df20*/  LEA R5, R14, R5, 0x2 ;  /* 0x000000050e057211 */ /* 0x001fca00078e10ff */
[----:B------:R0:W-:Y:S02]  /*2df30*/  STL [R1+0x4c], R5 ;  /* 0x00004c0501007387 */ /* 0x0001e40000100800 */
[----:B0-----:R-:W-:Y:S02]  /*2df40*/  LEA R5, R14, R5, 0x2 ;  /* 0x000000050e057211 */ /* 0x001fe400078e10ff */
[----:B--2---:R-:W-:Y:S02]  /*2df50*/  F2FP.BF16.F32.PACK_AB R19, R4, R19 ;  /* 0x000000130413723e */ /* 0x004fe400000010ff */
[----:B------:R-:W-:Y:S02]  /*2df60*/  F2FP.BF16.F32.PACK_AB R4, R21, R22 ;  /* 0x000000161504723e */ /* 0x000fe400000010ff */
[----:B----4-:R-:W-:Y:S01]  /*2df70*/  F2FP.BF16.F32.PACK_AB R16, R9, R16 ;  /* 0x000000100910723e */ /* 0x010fe200000010ff */
[----:B------:R-:W-:Y:S01]  /*2df80*/  VIADD R9, R24, 0xc0cafb0d ;  /* 0xc0cafb0d18097836 */ /* 0x000fe20000000000 */
[----:B---3--:R-:W-:-:S02]  /*2df90*/  F2FP.BF16.F32.PACK_AB R18, R8, R18 ;  /* 0x000000120812723e */ /* 0x008fc400000010ff */
[----:B------:R-:W-:Y:S01]  /*2dfa0*/  F2FP.BF16.F32.PACK_AB R8, R3, R20 ;  /* 0x000000140308723e */ /* 0x000fe200000010ff */
[----:B------:R-:W-:Y:S01]  /*2dfb0*/  IMAD.MOV.U32 R20, RZ, RZ, R5 ;  /* 0x000000ffff147224 */ /* 0x000fe200078e0005 */
[----:B------:R-:W-:-:S04]  /*2dfc0*/  LOP3.LUT R9, R9, 0xff800000, RZ, 0xc0, !PT ;  /* 0xff80000009097812 */ /* 0x000fc800078ec0ff */
[----:B------:R-:W-:Y:S02]  /*2dfd0*/  LEA R21, R14, R20, 0x2 ;  /* 0x000000140e157211 */ /* 0x000fe400078e10ff */
[----:B------:R-:W-:Y:S02]  /*2dfe0*/  F2FP.BF16.F32.PACK_AB R5, R26, R23 ;  /* 0x000000171a05723e */ /* 0x000fe400000010ff */
[----:B------:R-:W-:-:S04]  /*2dff0*/  LEA R26, R14, R21, 0x2 ;  /* 0x000000150e1a7211 */ /* 0x000fc800078e10ff */
[----:B------:R-:W-:Y:S02]  /*2e000*/  LEA R12, R14, R26, 0x2 ;  /* 0x0000001a0e0c7211 */ /* 0x000fe400078e10ff */
[----:B------:R-:W-:Y:S02]  /*2e010*/  F2FP.BF16.F32.PACK_AB R17, R13, R17 ;  /* 0x000000110d11723e */ /* 0x000fe400000010ff */
[----:B------:R-:W-:Y:S02]  /*2e020*/  IADD3 R13, PT, PT, R24, -R9, RZ ;  /* 0x80000009180d7210 */ /* 0x000fe40007ffe0ff */
[----:B------:R-:W-:Y:S02]  /*2e030*/  F2FP.BF16.F32.PACK_AB R9, R27, R25 ;  /* 0x000000191b09723e */ /* 0x000fe400000010ff */
[----:B------:R-:W2:Y:S04]  /*2e040*/  LDL.LU R27, [R1+0x38] ;  /* 0x00003800011b7983 */ /* 0x000ea80000300800 */
[----:B------:R-:W2:Y:S04]  /*2e050*/  LDL.LU R23, [R1+0x34] ;  /* 0x0000340001177983 */ /* 0x000ea80000300800 */
[----:B------:R0:W-:Y:S02]  /*2e060*/  STL [R1+0x16c0], R26 ;  /* 0x0016c01a01007387 */ /* 0x0001e40000100800 */
[----:B0-----:R-:W0:Y:S01]  /*2e070*/  LDC R26, c[0x0][0x3e8] ;  /* 0x0000fa00ff1a7b82 */ /* 0x001e220000000800 */
[----:B------:R-:W-:Y:S01]  /*2e080*/  MOV R22, 0x3dc6b27f ;  /* 0x3dc6b27f00167802 */ /* 0x000fe20000000f00 */
[----:B------:R-:W-:-:S04]  /*2e090*/  FADD R13, R13, -1 ;  /* 0xbf8000000d0d7421 */ /* 0x000fc80000000000 */
[----:B------:R-:W-:Y:S01]  /*2e0a0*/  FFMA.FTZ R3, R13, R22, -0.16845393180847167969 ;  /* 0xbe2c7f300d037423 */ /* 0x000fe20000010016 */
[----:B------:R-:W-:Y:S02]  /*2e0b0*/  F2FP.BF16.F32.PACK_AB R11, R11, R2 ;  /* 0x000000020b0b723e */ /* 0x000fe400000010ff */
[----:B------:R-:W-:Y:S01]  /*2e0c0*/  F2FP.BF16.F32.PACK_AB R10, R10, R29 ;  /* 0x0000001d0a0a723e */ /* 0x000fe200000010ff */
[----:B------:R-:W-:Y:S01]  /*2e0d0*/  FFMA.FTZ R3, R13, R3, 0.1716887056827545166 ;  /* 0x3e2fcf2a0d037423 */ /* 0x000fe20000010003 */
[----:B------:R-:W3:Y:S01]  /*2e0e0*/  LDL.LU R2, [R1+0x1708] ;  /* 0x0017080001027983 */ /* 0x000ee20000300800 */
[----:B------:R-:W-:-:S03]  /*2e0f0*/  F2FP.BF16.F32.PACK_AB R6, R6, R28 ;  /* 0x0000001c0606723e */ /* 0x000fc600000010ff */
[----:B------:R-:W4:Y:S01]  /*2e100*/  LDL.LU R29, [R1+0x140] ;  /* 0x00014000011d7983 */ /* 0x000f220000300800 */
[----:B------:R-:W-:Y:S01]  /*2e110*/  FFMA.FTZ R14, R13, R3, -0.17900948226451873779 ;  /* 0xbe374e430d0e7423 */ /* 0x000fe20000010003 */
[----:B------:R-:W-:Y:S02]  /*2e120*/  F2FP.BF16.F32.PACK_AB R7, R15, R7 ;  /* 0x000000070f07723e */ /* 0x000fe400000010ff */
[----:B------:R-:W4:Y:S04]  /*2e130*/  LDL.LU R28, [R1+0x118] ;  /* 0x00011800011c7983 */ /* 0x000f280000300800 */
[----:B------:R-:W3:Y:S01]  /*2e140*/  LDL.LU R25, [R1+0xac] ;  /* 0x0000ac0001197983 */ /* 0x000ee20000300800 */
[----:B0-----:R-:W-:-:S03]  /*2e150*/  LEA R3, R26, R12, 0x2 ;  /* 0x0000000c1a037211 */ /* 0x001fc600078e10ff */
[----:B------:R0:W-:Y:S04]  /*2e160*/  STL [R1+0x16c4], R12 ;  /* 0x0016c40c01007387 */ /* 0x0001e80000100800 */
[----:B------:R1:W-:Y:S04]  /*2e170*/  STS.128 [R0+UR6+0x280], R16 ;  /* 0x0002801000007988 */ /* 0x0003e80008000c06 */
[----:B0-----:R-:W3:Y:S04]  /*2e180*/  LDL.LU R12, [R1+0x2c] ;  /* 0x00002c00010c7983 */ /* 0x001ee80000300800 */
[----:B------:R0:W-:Y:S04]  /*2e190*/  STS.128 [R0+UR6+0x100], R4 ;  /* 0x0001000400007988 */ /* 0x0001e80008000c06 */
[----:B-1----:R-:W3:Y:S04]  /*2e1a0*/  LDL.LU R18, [R1+0x30] ;  /* 0x0000300001127983 */ /* 0x002ee80000300800 */
[----:B------:R-:W4:Y:S04]  /*2e1b0*/  LDL.LU R17, [R1+0x3c] ;  /* 0x00003c0001117983 */ /* 0x000f280000300800 */
[----:B------:R-:W4:Y:S04]  /*2e1c0*/  LDL.LU R16, [R1+0x50] ;  /* 0x0000500001107983 */ /* 0x000f280000300800 */
[----:B------:R-:W4:Y:S04]  /*2e1d0*/  LDL.LU R19, [R1+0xdc] ;  /* 0x0000dc0001137983 */ /* 0x000f280000300800 */
[----:B0-----:R-:W4:Y:S04]  /*2e1e0*/  LDL.LU R5, [R1+0x40] ;  /* 0x0000400001057983 */ /* 0x001f280000300800 */
[----:B------:R-:W4:Y:S01]  /*2e1f0*/  LDL.LU R6, [R1+0xcc] ;  /* 0x0000cc0001067983 */ /* 0x000f220000300800 */
[----:B------:R-:W-:Y:S01]  /*2e200*/  FFMA.FTZ R15, R13, R14, 0.20512372255325317383 ;  /* 0x3e520bf40d0f7423 */ /* 0x000fe2000001000e */
[----:B------:R-:W-:-:S02]  /*2e210*/  IMAD R14, R26, 0x4, R3 ;  /* 0x000000041a0e7824 */ /* 0x000fc400078e0203 */
[----:B------:R-:W4:Y:S04]  /*2e220*/  LDL.LU R7, [R1+0xe4] ;  /* 0x0000e40001077983 */ /* 0x000f280000300800 */
[----:B------:R0:W-:Y:S04]  /*2e230*/  STL [R1+0x16c8], R3 ;  /* 0x0016c80301007387 */ /* 0x0001e80000100800 */
[----:B------:R1:W-:Y:S04]  /*2e240*/  STS.128 [R0+UR6+0x300], R8 ;  /* 0x0003000800007988 */ /* 0x0003e80008000c06 */
[----:B0-----:R-:W4:Y:S04]  /*2e250*/  LDL.LU R3, [R1+0xe8] ;  /* 0x0000e80001037983 */ /* 0x001f280000300800 */
[----:B-1----:R-:W4:Y:S04]  /*2e260*/  LDL.LU R9, [R1+0x48] ;  /* 0x0000480001097983 */ /* 0x002f280000300800 */
[----:B------:R-:W4:Y:S04]  /*2e270*/  LDL.LU R10, [R1+0x44] ;  /* 0x00004400010a7983 */ /* 0x000f280000300800 */
[----:B------:R-:W4:Y:S01]  /*2e280*/  LDL.LU R11, [R1+0xf4] ;  /* 0x0000f400010b7983 */ /* 0x000f220000300800 */
[----:B------:R-:W-:Y:S01]  /*2e290*/  FFMA.FTZ R15, R13, R15, -0.24046532809734344482 ;  /* 0xbe763c8b0d0f7423 */ /* 0x000fe2000001000f */
[----:B--2---:R-:W-:-:S02]  /*2e2a0*/  F2FP.BF16.F32.PACK_AB R8, R27, R23 ;  /* 0x000000171b08723e */ /* 0x004fc400000010ff */
[----:B------:R-:W-:Y:S01]  /*2e2b0*/  MOV R23, R20 ;  /* 0x0000001400177202 */ /* 0x000fe20000000f00 */
[----:B------:R-:W-:Y:S01]  /*2e2c0*/  FFMA.FTZ R20, R13, R15, 0.28857114911079406738 ;  /* 0x3e93bf990d147423 */ /* 0x000fe2000001000f */
[----:B---3--:R-:W-:Y:S02]  /*2e2d0*/  F2FP.BF16.F32.PACK_AB R4, R18, R12 ;  /* 0x0000000c1204723e */ /* 0x008fe400000010ff */
[----:B------:R-:W-:Y:S01]  /*2e2e0*/  LEA R18, R26, R14, 0x2 ;  /* 0x0000000e1a127211 */ /* 0x000fe200078e10ff */
[----:B------:R-:W2:Y:S04]  /*2e2f0*/  LDL R12, [R1+0x21c] ;  /* 0x00021c00010c7983 */ /* 0x000ea80000100800 */
[----:B------:R-:W-:Y:S04]  /*2e300*/  STL [R1+0x16b0], R14 ;  /* 0x0016b00e01007387 */ /* 0x000fe80000100800 */
[----:B------:R-:W2:Y:S01]  /*2e310*/  LDL.LU R27, [R1+0x4] ;  /* 0x00000400011b7983 */ /* 0x000ea20000300800 */
[----:B----4-:R-:W-:-:S02]  /*2e320*/  F2FP.BF16.F32.PACK_AB R5, R5, R17 ;  /* 0x000000110505723e */ /* 0x010fc400000010ff */
[----:B------:R-:W-:Y:S02]  /*2e330*/  LEA R17, R26, R18, 0x2 ;  /* 0x000000121a117211 */ /* 0x000fe400078e10ff */
[----:B------:R-:W-:Y:S02]  /*2e340*/  F2FP.BF16.F32.PACK_AB R6, R6, R16 ;  /* 0x000000100606723e */ /* 0x000fe400000010ff */
[C---:B------:R-:W-:Y:S01]  /*2e350*/  LEA R16, R26.reuse, R17, 0x2 ;  /* 0x000000111a107211 */ /* 0x040fe200078e10ff */
[----:B------:R-:W-:Y:S04]  /*2e360*/  STL [R1+0x16cc], R18 ;  /* 0x0016cc1201007387 */ /* 0x000fe80000100800 */
[----:B------:R-:W-:Y:S01]  /*2e370*/  IMAD R15, R26, 0x4, R16 ;  /* 0x000000041a0f7824 */ /* 0x000fe200078e0210 */
[----:B------:R0:W-:Y:S04]  /*2e380*/  STL.64 [R1+0x16b8], R16 ;  /* 0x0016b81001007387 */ /* 0x0001e80000100a00 */
[----:B0-----:R-:W3:Y:S01]  /*2e390*/  LDL.LU R16, [R1+0x9c] ;  /* 0x00009c0001107983 */ /* 0x001ee20000300800 */
[----:B------:R-:W-:-:S04]  /*2e3a0*/  FFMA.FTZ R20, R13, R20, -0.36067417263984680176 ;  /* 0xbeb8aa490d147423 */ /* 0x000fc80000010014 */
[----:B------:R-:W-:-:S04]  /*2e3b0*/  FFMA.FTZ R20, R13, R20, 0.48089820146560668945 ;  /* 0x3ef6384a0d147423 */ /* 0x000fc80000010014 */
[----:B------:R-:W-:Y:S01]  /*2e3c0*/  FFMA.FTZ R20, R13, R20, -0.72134751081466674805 ;  /* 0xbf38aa3b0d147423 */ /* 0x000fe20000010014 */
[----:B------:R-:W-:Y:S02]  /*2e3d0*/  F2FP.BF16.F32.PACK_AB R9, R9, R10 ;  /* 0x0000000a0909723e */ /* 0x000fe400000010ff */
[----:B------:R-:W-:Y:S02]  /*2e3e0*/  F2FP.BF16.F32.PACK_AB R10, R3, R19 ;  /* 0x00000013030a723e */ /* 0x000fe400000010ff */
[----:B------:R-:W-:Y:S02]  /*2e3f0*/  F2FP.BF16.F32.PACK_AB R7, R11, R7 ;  /* 0x000000070b07723e */ /* 0x000fe400000010ff */
[----:B------:R-:W-:-:S03]  /*2e400*/  LEA R19, R26, R15, 0x2 ;  /* 0x0000000f1a137211 */ /* 0x000fc600078e10ff */
[----:B------:R0:W-:Y:S04]  /*2e410*/  STS.128 [R0+UR6+0x180], R4 ;  /* 0x0001800400007988 */ /* 0x0001e80008000c06 */
[----:B------:R-:W-:Y:S04]  /*2e420*/  STL [R1+0x16d0], R15 ;  /* 0x0016d00f01007387 */ /* 0x000fe80000100800 */
[----:B------:R1:W-:Y:S01]  /*2e430*/  STL [R1+0x16d4], R19 ;  /* 0x0016d41301007387 */ /* 0x0003e20000100800 */
[----:B0-----:R-:W-:Y:S01]  /*2e440*/  FMUL R5, R13, R20 ;  /* 0x000000140d057220 */ /* 0x001fe20000400000 */
[----:B------:R-:W-:-:S05]  /*2e450*/  LEA R20, R26, R19, 0x2 ;  /* 0x000000131a147211 */ /* 0x000fca00078e10ff */
[----:B------:R-:W-:Y:S04]  /*2e460*/  STL [R1+0x16d8], R20 ;  /* 0x0016d81401007387 */ /* 0x000fe80000100800 */
[----:B-1----:R-:W4:Y:S04]  /*2e470*/  LDL.LU R19, [R1+0x160] ;  /* 0x0001600001137983 */ /* 0x002f280000300800 */
[----:B------:R-:W4:Y:S04]  /*2e480*/  LDL.LU R15, [R1+0x15c] ;  /* 0x00015c00010f7983 */ /* 0x000f280000300800 */
[----:B------:R-:W4:Y:S04]  /*2e490*/  LDL.LU R17, [R1+0x6c] ;  /* 0x00006c0001117983 */ /* 0x000f280000300800 */
[----:B------:R-:W4:Y:S01]  /*2e4a0*/  LDL.LU R18, [R1+0x70] ;  /* 0x0000700001127983 */ /* 0x000f220000300800 */
[----:B------:R-:W-:-:S05]  /*2e4b0*/  F2FP.BF16.F32.PACK_AB R11, R29, R28 ;  /* 0x0000001c1d0b723e */ /* 0x000fca00000010ff */
[----:B------:R0:W-:Y:S01]  /*2e4c0*/  STS.128 [R0+UR6+0x380], R8 ;  /* 0x0003800800007988 */ /* 0x0001e20008000c06 */
[----:B------:R-:W-:Y:S02]  /*2e4d0*/  MOV R14, R23 ;  /* 0x00000017000e7202 */ /* 0x000fe40000000f00 */
[----:B------:R-:W-:Y:S02]  /*2e4e0*/  MOV R3, R21 ;  /* 0x0000001500037202 */ /* 0x000fe40000000f00 */
[----:B0-----:R-:W-:-:S05]  /*2e4f0*/  LEA R11, R26, R20, 0x2 ;  /* 0x000000141a0b7211 */ /* 0x001fca00078e10ff */
[----:B------:R-:W-:Y:S02]  /*2e500*/  IMAD R10, R26, 0x4, R11 ;  /* 0x000000041a0a7824 */ /* 0x000fe400078e020b */
[----:B------:R-:W-:-:S03]  /*2e510*/  FMUL R5, R13, R5 ;  /* 0x000000050d057220 */ /* 0x000fc60000400000 */
[----:B------:R-:W-:Y:S01]  /*2e520*/  LEA R9, R26, R10, 0x2 ;  /* 0x0000000a1a097211 */ /* 0x000fe200078e10ff */
[----:B------:R-:W-:-:S03]  /*2e530*/  FFMA.FTZ R13, R13, 1.4426950216293334961, R5 ;  /* 0x3fb8aa3b0d0d7823 */ /* 0x000fc60000010005 */
[----:B------:R-:W-:-:S04]  /*2e540*/  LEA R8, R26, R9, 0x2 ;  /* 0x000000091a087211 */ /* 0x000fc800078e10ff */
[----:B------:R-:W-:Y:S01]  /*2e550*/  LEA R5, R26, R8, 0x2 ;  /* 0x000000081a057211 */ /* 0x000fe200078e10ff */
[----:B------:R-:W-:Y:S04]  /*2e560*/  STL.64 [R1+0x16a0], R10 ;  /* 0x0016a00a01007387 */ /* 0x000fe80000100a00 */
[----:B------:R-:W-:Y:S01]  /*2e570*/  STL.64 [R1+0x1698], R8 ;  /* 0x0016980801007387 */ /* 0x000fe20000100a00 */
[----:B------:R-:W-:Y:S02]  /*2e580*/  ISETP.GE.U32.AND P1, PT, R24, 0x7f800000, PT ;  /* 0x7f8000001800780c */ /* 0x000fe40003f26070 */
[----:B--2---:R-:W-:-:S05]  /*2e590*/  IADD3 R6, PT, PT, R12, -R27, RZ ;  /* 0x8000001b0c067210 */ /* 0x004fca0007ffe0ff */
[----:B------:R-:W-:Y:S01]  /*2e5a0*/  FADD R6, R6, -1 ;  /* 0xbf80000006067421 */ /* 0x000fe20000000000 */
[----:B---3--:R-:W-:Y:S02]  /*2e5b0*/  IADD3 R4, PT, PT, R16, -R25, RZ ;  /* 0x8000001910047210 */ /* 0x008fe40007ffe0ff */
[----:B------:R-:W-:-:S04]  /*2e5c0*/  IADD3 R25, PT, PT, R2, -0x3f3504f3, RZ ;  /* 0xc0cafb0d02197810 */ /* 0x000fc80007ffe0ff */
[----:B------:R-:W-:Y:S01]  /*2e5d0*/  LOP3.LUT R25, R25, 0xff800000, RZ, 0xc0, !PT ;  /* 0xff80000019197812 */ /* 0x000fe200078ec0ff */
[----:B------:R-:W-:-:S04]  /*2e5e0*/  FADD R0, R4, -1 ;  /* 0xbf80000004007421 */ /* 0x000fc80000000000 */
[----:B------:R-:W-:-:S04]  /*2e5f0*/  IMAD.IADD R7, R2, 0x1, -R25 ;  /* 0x0000000102077824 */ /* 0x000fc800078e0a19 */
[----:B------:R-:W-:Y:S01]  /*2e600*/  FADD R7, R7, -1 ;  /* 0xbf80000007077421 */ /* 0x000fe20000000000 */
[----:B------:R-:W-:-:S03]  /*2e610*/  FFMA.FTZ R23, R0, R22, -0.16845393180847167969 ;  /* 0xbe2c7f3000177423 */ /* 0x000fc60000010016 */
[-C--:B------:R-:W-:Y:S01]  /*2e620*/  FFMA.FTZ R21, R7, R22.reuse, -0.16845393180847167969 ;  /* 0xbe2c7f3007157423 */ /* 0x080fe20000010016 */
[----:B------:R-:W-:Y:S01]  /*2e630*/  FFMA.FTZ R22, R6, R22, -0.16845393180847167969 ;  /* 0xbe2c7f3006167423 */ /* 0x000fe20000010016 */
[----:B------:R-:W-:-:S03]  /*2e640*/  FFMA.FTZ R23, R0, R23, 0.1716887056827545166 ;  /* 0x3e2fcf2a00177423 */ /* 0x000fc60000010017 */
[----:B------:R-:W-:Y:S01]  /*2e650*/  FFMA.FTZ R22, R6, R22, 0.1716887056827545166 ;  /* 0x3e2fcf2a06167423 */ /* 0x000fe20000010016 */
[----:B------:R-:W-:-:S03]  /*2e660*/  FFMA.FTZ R23, R0, R23, -0.17900948226451873779 ;  /* 0xbe374e4300177423 */ /* 0x000fc60000010017 */
[----:B------:R-:W-:Y:S01]  /*2e670*/  FFMA.FTZ R22, R6, R22, -0.17900948226451873779 ;  /* 0xbe374e4306167423 */ /* 0x000fe20000010016 */
[----:B------:R-:W-:-:S03]  /*2e680*/  LEA R4, R26, R5, 0x2 ;  /* 0x000000051a047211 */ /* 0x000fc600078e10ff */
[----:B------:R-:W-:Y:S01]  /*2e690*/  FFMA.FTZ R22, R6, R22, 0.20512372255325317383 ;  /* 0x3e520bf406167423 */ /* 0x000fe20000010016 */
[----:B------:R-:W-:Y:S01]  /*2e6a0*/  FFMA.FTZ R23, R0, R23, 0.20512372255325317383 ;  /* 0x3e520bf400177423 */ /* 0x000fe20000010017 */
[----:B------:R-:W-:Y:S02]  /*2e6b0*/  IMAD R25, R26, 0x4, R4 ;  /* 0x000000041a197824 */ /* 0x000fe400078e0204 */
[----:B------:R-:W-:Y:S01]  /*2e6c0*/  FFMA.FTZ R22, R6, R22, -0.24046532809734344482 ;  /* 0xbe763c8b06167423 */ /* 0x000fe20000010016 */
[----:B------:R-:W-:-:S03]  /*2e6d0*/  FFMA.FTZ R23, R0, R23, -0.24046532809734344482 ;  /* 0xbe763c8b00177423 */ /* 0x000fc60000010017 */
[----:B------:R-:W-:Y:S01]  /*2e6e0*/  FFMA.FTZ R22, R6, R22, 0.28857114911079406738 ;  /* 0x3e93bf9906167423 */ /* 0x000fe20000010016 */
[----:B------:R-:W-:Y:S01]  /*2e6f0*/  LEA R27, R26, R25, 0x2 ;  /* 0x000000191a1b7211 */ /* 0x000fe200078e10ff */
[----:B------:R-:W-:Y:S02]  /*2e700*/  FFMA.FTZ R23, R0, R23, 0.28857114911079406738 ;  /* 0x3e93bf9900177423 */ /* 0x000fe40000010017 */
[----:B------:R-:W-:Y:S01]  /*2e710*/  FFMA.FTZ R22, R6, R22, -0.36067417263984680176 ;  /* 0xbeb8aa4906167423 */ /* 0x000fe20000010016 */
[----:B------:R-:W-:Y:S01]  /*2e720*/  LEA R28, R26, R27, 0x2 ;  /* 0x0000001b1a1c7211 */ /* 0x000fe200078e10ff */
[----:B------:R-:W-:Y:S02]  /*2e730*/  FFMA.FTZ R23, R0, R23, -0.36067417263984680176 ;  /* 0xbeb8aa4900177423 */ /* 0x000fe40000010017 */
[----:B------:R-:W-:Y:S01]  /*2e740*/  FFMA.FTZ R22, R6, R22, 0.48089820146560668945 ;  /* 0x3ef6384a06167423 */ /* 0x000fe20000010016 */
[----:B------:R-:W-:Y:S01]  /*2e750*/  LEA R29, R26, R28, 0x2 ;  /* 0x0000001c1a1d7211 */ /* 0x000fe200078e10ff */
[----:B------:R-:W-:-:S02]  /*2e760*/  FFMA.FTZ R23, R0, R23, 0.48089820146560668945 ;  /* 0x3ef6384a00177423 */ /* 0x000fc40000010017 */
[----:B------:R-:W-:Y:S01]  /*2e770*/  FFMA.FTZ R22, R6, R22, -0.72134751081466674805 ;  /* 0xbf38aa3b06167423 */ /* 0x000fe20000010016 */
[----:B------:R-:W-:Y:S01]  /*2e780*/  LEA R20, R26, R29, 0x2 ;  /* 0x0000001d1a147211 */ /* 0x000fe200078e10ff */
[----:B------:R-:W-:Y:S02]  /*2e790*/  FFMA.FTZ R23, R0, R23, -0.72134751081466674805 ;  /* 0xbf38aa3b00177423 */ /* 0x000fe40000010017 */
[----:B------:R-:W-:Y:S01]  /*2e7a0*/  FMUL R22, R6, R22 ;  /* 0x0000001606167220 */ /* 0x000fe20000400000 */
[----:B------:R0:W-:Y:S01]  /*2e7b0*/  STL.64 [R1+0x16a8], R4 ;  /* 0x0016a80401007387 */ /* 0x0001e20000100a00 */
[----:B------:R-:W-:Y:S02]  /*2e7c0*/  FMUL R23, R0, R23 ;  /* 0x0000001700177220 */ /* 0x000fe40000400000 */
[----:B------:R-:W-:Y:S02]  /*2e7d0*/  FMUL R22, R6, R22 ;  /* 0x0000001606167220 */ /* 0x000fe40000400000 */
[----:B------:R-:W-:-:S02]  /*2e7e0*/  FMUL R23, R0, R23 ;  /* 0x0000001700177220 */ /* 0x000fc40000400000 */
[----:B------:R-:W-:Y:S01]  /*2e7f0*/  FFMA.FTZ R22, R6, 1.4426950216293334961, R22 ;  /* 0x3fb8aa3b06167823 */ /* 0x000fe20000010016 */
[----:B0-----:R-:W-:Y:S02]  /*2e800*/  IMAD R4, R26, 0x4, R20 ;  /* 0x000000041a047824 */ /* 0x001fe400078e0214 */
[----:B------:R-:W-:-:S03]  /*2e810*/  FFMA.FTZ R23, R0, 1.4426950216293334961, R23 ;  /* 0x3fb8aa3b00177823 */ /* 0x000fc60000010017 */
[----:B------:R-:W-:-:S04]  /*2e820*/  LEA R4, R26, R4, 0x2 ;  /* 0x000000041a047211 */ /* 0x000fc800078e10ff */
[----:B------:R-:W-:Y:S01]  /*2e830*/  LEA R0, R26, R4, 0x2 ;  /* 0x000000041a007211 */ /* 0x000fe200078e10ff */
[----:B----4-:R-:W-:Y:S02]  /*2e840*/  FADD R4, R18, R22 ;  /* 0x0000001612047221 */ /* 0x010fe40000000000 */
[----:B------:R-:W0:Y:S01]  /*2e850*/  LDC R22, c[0x0][0x3e8] ;  /* 0x0000fa00ff167b82 */ /* 0x000e220000000800 */
[----:B------:R-:W-:Y:S02]  /*2e860*/  ISETP.GE.U32.AND P6, PT, R16, 0x7f800000, PT ;  /* 0x7f8000001000780c */ /* 0x000fe40003fc6070 */
[C---:B------:R-:W-:Y:S01]  /*2e870*/  LEA R8, R26.reuse, R0, 0x2 ;  /* 0x000000001a087211 */ /* 0x040fe200078e10ff */
[----:B------:R-:W-:Y:S03]  /*2e880*/  STL [R1+0x16dc], R25 ;  /* 0x0016dc1901007387 */ /* 0x000fe60000100800 */
[----:B------:R-:W-:Y:S01]  /*2e890*/  LEA R5, R26, R8, 0x2 ;  /* 0x000000081a057211 */ /* 0x000fe200078e10ff */
[----:B------:R-:W-:Y:S01]  /*2e8a0*/  STL [R1+0x16e0], R27 ;  /* 0x0016e01b01007387 */ /* 0x000fe20000100800 */
[----:B------:R-:W-:-:S03]  /*2e8b0*/  FADD R10, R15, R23 ;  /* 0x000000170f0a7221 */ /* 0x000fc60000000000 */
[----:B------:R-:W-:Y:S01]  /*2e8c0*/  STL [R1+0x16e4], R28 ;  /* 0x0016e41c01007387 */ /* 0x000fe20000100800 */
[----:B------:R-:W-:-:S03]  /*2e8d0*/  FADD R11, R19, R13 ;  /* 0x0000000d130b7221 */ /* 0x000fc60000000000 */
[----:B------:R-:W-:Y:S01]  /*2e8e0*/  STL [R1+0x16e8], R29 ;  /* 0x0016e81d01007387 */ /* 0x000fe20000100800 */
[----:B------:R-:W-:-:S03]  /*2e8f0*/  @P6 MOV R13, 0x7f800000 ;  /* 0x7f800000000d6802 */ /* 0x000fc60000000f00 */
[----:B------:R1:W-:Y:S04]  /*2e900*/  STL [R1+0x38], R0 ;  /* 0x0000380001007387 */ /* 0x0003e80000100800 */
[----:B------:R-:W2:Y:S04]  /*2e910*/  LDL.LU R23, [R1+0x220] ;  /* 0x0002200001177983 */ /* 0x000ea80000300800 */
[----:B------:R0:W-:Y:S01]  /*2e920*/  STL [R1+0x2c], R5 ;  /* 0x00002c0501007387 */ /* 0x0001e20000100800 */
[----:B-1----:R-:W-:Y:S02]  /*2e930*/  @P1 IMAD.MOV.U32 R0, RZ, RZ, 0x7f800000 ;  /* 0x7f800000ff001424 */ /* 0x002fe400078e00ff */
[----:B------:R-:W-:-:S02]  /*2e940*/  @P6 FFMA.FTZ R10, R16, R13, +INF ;  /* 0x7f800000100a6423 */ /* 0x000fc4000001000d */
[----:B------:R-:W-:Y:S01]  /*2e950*/  @P1 FFMA.FTZ R11, R24, R0, +INF ;  /* 0x7f800000180b1423 */ /* 0x000fe20000010000 */
[----:B0-----:R-:W-:-:S05]  /*2e960*/  LEA R5, R22, R5, 0x2 ;  /* 0x0000000516057211 */ /* 0x001fca00078e10ff */
[----:B------:R0:W-:Y:S04]  /*2e970*/  STL [R1+0x44], R5 ;  /* 0x0000440501007387 */ /* 0x0001e80000100800 */
[----:B------:R-:W-:Y:S01]  /*2e980*/  STL [R1+0x234], R11 ;  /* 0x0002340b01007387 */ /* 0x000fe20000100800 */
[----:B0-----:R-:W-:-:S03]  /*2e990*/  LEA R5, R22, R5, 0x2 ;  /* 0x0000000516057211 */ /* 0x001fc600078e10ff */
[----:B------:R-:W-:Y:S04]  /*2e9a0*/  STL [R1+0x230], R10 ;  /* 0x0002300a01007387 */ /* 0x000fe80000100800 */
[----:B------:R0:W-:Y:S02]  /*2e9b0*/  STL [R1+0x3c], R5 ;  /* 0x00003c0501007387 */ /* 0x0001e40000100800 */
[----:B0-----:R-:W-:-:S05]  /*2e9c0*/  LEA R5, R22, R5, 0x2 ;  /* 0x0000000516057211 */ /* 0x001fca00078e10ff */
[----:B------:R-:W-:Y:S04]  /*2e9d0*/  STL [R1+0x34], R5 ;  /* 0x0000340501007387 */ /* 0x000fe80000100800 */
[----:B------:R-:W3:Y:S01]  /*2e9e0*/  LDL.LU R11, [R1+0x164] ;  /* 0x00016400010b7983 */ /* 0x000ee20000300800 */
[----:B------:R-:W-:-:S03]  /*2e9f0*/  FSETP.NEU.AND P2, PT, R16, RZ, PT ;  /* 0x000000ff1000720b */ /* 0x000fc60003f4d000 */
[----:B------:R-:W4:Y:S01]  /*2ea00*/  LDL.LU R16, [R1+0x158] ;  /* 0x0001580001107983 */ /* 0x000f220000300800 */
[----:B------:R-:W-:-:S04]  /*2ea10*/  FFMA.FTZ R21, R7, R21, 0.1716887056827545166 ;  /* 0x3e2fcf2a07157423 */ /* 0x000fc80000010015 */
[----:B------:R-:W-:-:S04]  /*2ea20*/  FFMA.FTZ R21, R7, R21, -0.17900948226451873779 ;  /* 0xbe374e4307157423 */ /* 0x000fc80000010015 */
[----:B------:R-:W-:-:S04]  /*2ea30*/  FFMA.FTZ R21, R7, R21, 0.20512372255325317383 ;  /* 0x3e520bf407157423 */ /* 0x000fc80000010015 */
[----:B------:R-:W-:-:S04]  /*2ea40*/  FFMA.FTZ R21, R7, R21, -0.24046532809734344482 ;  /* 0xbe763c8b07157423 */ /* 0x000fc80000010015 */
[----:B------:R-:W-:-:S04]  /*2ea50*/  FFMA.FTZ R21, R7, R21, 0.28857114911079406738 ;  /* 0x3e93bf9907157423 */ /* 0x000fc80000010015 */
[----:B------:R-:W-:-:S04]  /*2ea60*/  FFMA.FTZ R21, R7, R21, -0.36067417263984680176 ;  /* 0xbeb8aa4907157423 */ /* 0x000fc80000010015 */
[----:B------:R-:W-:-:S04]  /*2ea70*/  FFMA.FTZ R21, R7, R21, 0.48089820146560668945 ;  /* 0x3ef6384a07157423 */ /* 0x000fc80000010015 */
[----:B------:R-:W-:-:S04]  /*2ea80*/  FFMA.FTZ R21, R7, R21, -0.72134751081466674805 ;  /* 0xbf38aa3b07157423 */ /* 0x000fc80000010015 */
[----:B------:R-:W-:-:S04]  /*2ea90*/  FMUL R21, R7, R21 ;  /* 0x0000001507157220 */ /* 0x000fc80000400000 */
[C---:B------:R-:W-:Y:S01]  /*2eaa0*/  FMUL R21, R7.reuse, R21 ;  /* 0x0000001507157220 */ /* 0x040fe20000400000 */
[----:B------:R-:W0:Y:S03]  /*2eab0*/  S2R R18, SR_CTAID.X ;  /* 0x0000000000127919 */ /* 0x000e260000002500 */
[----:B------:R-:W-:Y:S01]  /*2eac0*/  FFMA.FTZ R21, R7, 1.4426950216293334961, R21 ;  /* 0x3fb8aa3b07157823 */ /* 0x000fe20000010015 */
[----:B------:R-:W-:Y:S01]  /*2ead0*/  ISETP.GE.U32.AND P4, PT, R2, 0x7f800000, PT ;  /* 0x7f8000000200780c */ /* 0x000fe20003f86070 */
[----:B------:R-:W1:Y:S02]  /*2eae0*/  LDC.64 R6, c[0x0][0x398] ;  /* 0x0000e600ff067b82 */ /* 0x000e640000000a00 */
[----:B------:R-:W-:Y:S02]  /*2eaf0*/  FADD R9, R17, R21 ;  /* 0x0000001511097221 */ /* 0x000fe40000000000 */
[----:B------:R-:W0:Y:S08]  /*2eb00*/  S2R R17, SR_TID.X ;  /* 0x0000000000117919 */ /* 0x000e300000002100 */
[----:B------:R-:W-:Y:S01]  /*2eb10*/  @P4 IMAD.MOV.U32 R0, RZ, RZ, 0x7f800000 ;  /* 0x7f800000ff004424 */ /* 0x000fe200078e00ff */
[----:B0-----:R-:W-:-:S04]  /*2eb20*/  SHF.L.U32 R18, R18, 0x5, RZ ;  /* 0x0000000512127819 */ /* 0x001fc800000006ff */
[----:B------:R-:W-:Y:S02]  /*2eb30*/  LOP3.LUT R10, R18, 0x1f, R17, 0xf8, !PT ;  /* 0x0000001f120a7812 */ /* 0x000fe400078ef811 */
[----:B------:R-:W-:Y:S02]  /*2eb40*/  MOV R17, R14 ;  /* 0x0000000e00117202 */ /* 0x000fe40000000f00 */
[----:B------:R-:W0:Y:S01]  /*2eb50*/  S2R R14, SR_TID.X ;  /* 0x00000000000e7919 */ /* 0x000e220000002100 */
[----:B------:R-:W-:Y:S01]  /*2eb60*/  @P4 FFMA.FTZ R9, R2, R0, +INF ;  /* 0x7f80000002094423 */ /* 0x000fe20000010000 */
[----:B------:R-:W-:-:S04]  /*2eb70*/  ISETP.GE.U32.AND P5, PT, R12, 0x7f800000, PT ;  /* 0x7f8000000c00780c */ /* 0x000fc80003fa6070 */
[----:B------:R-:W-:Y:S04]  /*2eb80*/  STL [R1+0x22c], R9 ;  /* 0x00022c0901007387 */ /* 0x000fe80000100800 */
[----:B------:R-:W4:Y:S01]  /*2eb90*/  LDL.LU R19, [R1+0x16c] ;  /* 0x00016c0001137983 */ /* 0x000f220000300800 */
[----:B------:R-:W-:-:S03]  /*2eba0*/  LEA R21, R22, R5, 0x2 ;  /* 0x0000000516157211 */ /* 0x000fc600078e10ff */
[----:B------:R-:W4:Y:S01]  /*2ebb0*/  LDL.LU R15, [R1+0x13c] ;  /* 0x00013c00010f7983 */ /* 0x000f220000300800 */
[----:B------:R-:W-:Y:S02]  /*2ebc0*/  @P5 MOV R0, 0x7f800000 ;  /* 0x7f80000000005802 */ /* 0x000fe40000000f00 */
[----:B------:R-:W-:Y:S01]  /*2ebd0*/  MOV R20, R3 ;  /* 0x0000000300147202 */ /* 0x000fe20000000f00 */
[----:B------:R-:W4:Y:S01]  /*2ebe0*/  LDL.LU R18, [R1+0x134] ;  /* 0x0001340001127983 */ /* 0x000f220000300800 */
[----:B------:R-:W-:Y:S01]  /*2ebf0*/  LEA R3, R22, R21, 0x2 ;  /* 0x0000001516037211 */ /* 0x000fe200078e10ff */
[----:B------:R-:W-:Y:S01]  /*2ec00*/  @P5 FFMA.FTZ R4, R12, R0, +INF ;  /* 0x7f8000000c045423 */ /* 0x000fe20000010000 */
[----:B------:R-:W-:Y:S01]  /*2ec10*/  UIMAD UR4, UR7, UR4, URZ ;  /* 0x00000004070472a4 */ /* 0x000fe2000f8e02ff */
[----:B------:R-:W-:Y:S01]  /*2ec20*/  STL [R1+0x16ec], R8 ;  /* 0x0016ec0801007387 */ /* 0x000fe20000100800 */
[----:B------:R-:W-:-:S03]  /*2ec30*/  IMAD R13, R10, UR5, RZ ;  /* 0x000000050a0d7c24 */ /* 0x000fc6000f8e02ff */
[----:B------:R-:W-:Y:S01]  /*2ec40*/  STL [R1+0x218], R3 ;  /* 0x0002180301007387 */ /* 0x000fe20000100800 */
[----:B------:R-:W-:Y:S01]  /*2ec50*/  BAR.SYNC.DEFER_BLOCKING 0x0 ;  /* 0x0000000000007b1d */ /* 0x000fe20000010000 */
[--C-:B0-----:R-:W-:Y:S02]  /*2ec60*/  SHF.R.U32.HI R25, RZ, 0x5, R14.reuse ;  /* 0x00000005ff197819 */ /* 0x101fe4000001160e */
[----:B------:R-:W-:Y:S01]  /*2ec70*/  SHF.R.U32.HI R10, RZ, 0x5, R14 ;  /* 0x00000005ff0a7819 */ /* 0x000fe2000001160e */
[----:B------:R-:W-:Y:S01]  /*2ec80*/  USHF.L.U32 UR8, UR4, 0x1, URZ ;  /* 0x0000000104087899 */ /* 0x000fe200080006ff */
[----:B------:R-:W-:Y:S01]  /*2ec90*/  SGXT.U32 R25, R25, 0x2 ;  /* 0x000000021919781a */ /* 0x000fe20000000000 */
[----:B------:R0:W-:Y:S01]  /*2eca0*/  STL [R1+0x228], R4 ;  /* 0x0002280401007387 */ /* 0x0001e20000100800 */
[----:B------:R-:W-:Y:S01]  /*2ecb0*/  FSETP.NEU.AND P1, PT, R2, RZ, PT ;  /* 0x000000ff0200720b */ /* 0x000fe20003f2d000 */
[----:B------:R-:W-:Y:S01]  /*2ecc0*/  IMAD.SHL.U32 R2, R13, 0x2, RZ ;  /* 0x000000020d027824 */ /* 0x000fe200078e00ff */
[----:B------:R-:W-:-:S02]  /*2ecd0*/  FSETP.NEU.AND P3, PT, R24, RZ, PT ;  /* 0x000000ff1800720b */ /* 0x000fc40003f6d000 */
[----:B------:R-:W-:Y:S02]  /*2ece0*/  SGXT.U32 R10, R10, 0x2 ;  /* 0x000000020a0a781a */ /* 0x000fe40000000000 */
[----:B0-----:R-:W-:Y:S02]  /*2ecf0*/  LEA R4, R22, R3, 0x2 ;  /* 0x0000000316047211 */ /* 0x001fe400078e10ff */
[----:B------:R-:W4:Y:S01]  /*2ed00*/  LDL.LU R3, [R1+0x12c] ;  /* 0x00012c0001037983 */ /* 0x000f220000300800 */
[----:B------:R-:W-:Y:S01]  /*2ed10*/  UIMAD.WIDE UR4, UR4, 0x2, URZ ;  /* 0x00000002040478a5 */ /* 0x000fe2000f8e02ff */
[----:B------:R-:W-:Y:S02]  /*2ed20*/  IMAD R25, R25, R26, RZ ;  /* 0x0000001a19197224 */ /* 0x000fe400078e02ff */
[----:B------:R-:W4:Y:S01]  /*2ed30*/  LDL.LU R12, [R1+0x128] ;  /* 0x00012800010c7983 */ /* 0x000f220000300800 */
[----:B------:R-:W-:-:S03]  /*2ed40*/  IMAD.HI R13, R13, 0x2, RZ ;  /* 0x000000020d0d7827 */ /* 0x000fc600078e02ff */
[----:B------:R0:W-:Y:S01]  /*2ed50*/  STL [R1+0x210], R4 ;  /* 0x0002100401007387 */ /* 0x0001e20000100800 */
[----:B-1----:R-:W-:Y:S01]  /*2ed60*/  IADD3 R2, P4, P6, R2, UR8, R6 ;  /* 0x0000000802027c10 */ /* 0x002fe2000fe9e006 */
[----:B------:R-:W-:Y:S02]  /*2ed70*/  IMAD R10, R10, R26, RZ ;  /* 0x0000001a0a0a7224 */ /* 0x000fe400078e02ff */
[----:B------:R-:W-:Y:S01]  /*2ed80*/  IMAD R25, R26, 0x4, R25 ;  /* 0x000000041a197824 */ /* 0x000fe200078e0219 */
[----:B------:R-:W1:Y:S01]  /*2ed90*/  LDCU UR4, c[0x0][0x3ec] ;  /* 0x00007d80ff0477ac */ /* 0x000e620008000800 */
[----:B0-----:R-:W-:Y:S02]  /*2eda0*/  LEA R4, R22, R4, 0x2 ;  /* 0x0000000416047211 */ /* 0x001fe400078e10ff */
[----:B------:R-:W-:Y:S02]  /*2edb0*/  IADD3.X R0, PT, PT, R13, UR5, R7, P4, P6 ;  /* 0x000000050d007c10 */ /* 0x000fe4000a7ec407 */
[----:B------:R-:W-:-:S04]  /*2edc0*/  LEA R8, P4, R10, R2, 0x1 ;  /* 0x000000020a087211 */ /* 0x000fc800078808ff */
[----:B------:R-:W-:Y:S02]  /*2edd0*/  LEA.HI.X.SX32 R9, R10, R0, 0x1, P4 ;  /* 0x000000000a097211 */ /* 0x000fe400020f0eff */
[----:B--2---:R-:W-:-:S05]  /*2ede0*/  LOP3.LUT R24, R23, 0x40, RZ, 0x3c, !PT ;  /* 0x0000004017187812 */ /* 0x004fca00078e3cff */
[----:B------:R-:W-:Y:S04]  /*2edf0*/  STL [R1+0x16f4], R24 ;  /* 0x0016f41801007387 */ /* 0x000fe80000100800 */
[----:B------:R-:W-:Y:S04]  /*2ee00*/  STL [R1+0x16f0], R23 ;  /* 0x0016f01701007387 */ /* 0x000fe80000100800 */
[----:B------:R0:W-:Y:S04]  /*2ee10*/  STL [R1+0x224], R4 ;  /* 0x0002240401007387 */ /* 0x0001e80000100800 */
[----:B------:R-:W2:Y:S04]  /*2ee20*/  LDL.LU R26, [R1+0x124] ;  /* 0x00012400011a7983 */ /* 0x000ea80000300800 */
[----:B------:R-:W2:Y:S01]  /*2ee30*/  LDL.LU R14, [R1+0x120] ;  /* 0x00012000010e7983 */ /* 0x000ea20000300800 */
[----:B0-----:R-:W-:-:S03]  /*2ee40*/  LEA R4, P6, R25, R2, 0x1 ;  /* 0x0000000219047211 */ /* 0x001fc600078c08ff */
[----:B------:R0:W-:Y:S01]  /*2ee50*/  STL [R1+0x16f8], R21 ;  /* 0x0016f81501007387 */ /* 0x0001e20000100800 */
[----:B------:R-:W-:-:S03]  /*2ee60*/  LEA.HI.X.SX32 R5, R25, R0, 0x1, P6 ;  /* 0x0000000019057211 */ /* 0x000fc600030f0eff */
[----:B------:R-:W2:Y:S04]  /*2ee70*/  LDL.LU R10, [R1+0x11c] ;  /* 0x00011c00010a7983 */ /* 0x000ea80000300800 */
[----:B------:R4:W-:Y:S04]  /*2ee80*/  STL.64 [R1+0x208], R8 ;  /* 0x0002080801007387 */ /* 0x0009e80000100a00 */
[----:B0-----:R-:W2:Y:S04]  /*2ee90*/  LDL.LU R21, [R1+0x114] ;  /* 0x0001140001157983 */ /* 0x001ea80000300800 */
[----:B------:R-:W-:Y:S01]  /*2eea0*/  STL.64 [R1+0x200], R4 ;  /* 0x0002000401007387 */ /* 0x000fe20000100a00 */
[----:B---3--:R-:W-:-:S04]  /*2eeb0*/  LEA R6, P5, R11, R2, 0x1 ;  /* 0x000000020b067211 */ /* 0x008fc800078a08ff */
[----:B------:R-:W-:Y:S02]  /*2eec0*/  LEA.HI.X.SX32 R7, R11, R0, 0x1, P5 ;  /* 0x000000000b077211 */ /* 0x000fe400028f0eff */
[----:B----4-:R-:W-:-:S03]  /*2eed0*/  LEA R8, P4, R16, R2, 0x1 ;  /* 0x0000000210087211 */ /* 0x010fc600078808ff */
[----:B------:R-:W-:Y:S04]  /*2eee0*/  STL.64 [R1+0x1700], R6 ;  /* 0x0017000601007387 */ /* 0x000fe80000100a00 */
[----:B------:R-:W3:Y:S01]  /*2eef0*/  LDL.LU R24, [R1+0x10c] ;  /* 0x00010c0001187983 */ /* 0x000ee20000300800 */
[----:B------:R-:W-:-:S03]  /*2ef00*/  LEA.HI.X.SX32 R9, R16, R0, 0x1, P4 ;  /* 0x0000000010097211 */ /* 0x000fc600020f0eff */
[----:B------:R-:W4:Y:S04]  /*2ef10*/  LDL.LU R23, [R1+0x100] ;  /* 0x0001000001177983 */ /* 0x000f280000300800 */
[----:B------:R0:W-:Y:S04]  /*2ef20*/  STL.64 [R1+0x1f0], R8 ;  /* 0x0001f00801007387 */ /* 0x0001e80000100a00 */
[----:B0-----:R-:W4:Y:S04]  /*2ef30*/  LDL.LU R8, [R1+0x108] ;  /* 0x0001080001087983 */ /* 0x001f280000300800 */
[----:B------:R-:W4:Y:S01]  /*2ef40*/  LDL.LU R29, [R1+0xfc] ;  /* 0x0000fc00011d7983 */ /* 0x000f220000300800 */
[----:B------:R-:W-:-:S02]  /*2ef50*/  MOV R11, R17 ;  /* 0x00000011000b7202 */ /* 0x000fc40000000f00 */
[----:B------:R-:W-:Y:S02]  /*2ef60*/  MOV R13, R20 ;  /* 0x00000014000d7202 */ /* 0x000fe40000000f00 */
[----:B------:R-:W-:-:S04]  /*2ef70*/  LEA R4, P6, R19, R2, 0x1 ;  /* 0x0000000213047211 */ /* 0x000fc800078c08ff */
[----:B------:R-:W-:Y:S02]  /*2ef80*/  LEA.HI.X.SX32 R5, R19, R0, 0x1, P6 ;  /* 0x0000000013057211 */ /* 0x000fe400030f0eff */
[----:B------:R-:W-:-:S03]  /*2ef90*/  LEA R6, P5, R15, R2, 0x1 ;  /* 0x000000020f067211 */ /* 0x000fc600078a08ff */
[----:B------:R0:W-:Y:S01]  /*2efa0*/  STL.64 [R1+0x1e8], R4 ;  /* 0x0001e80401007387 */ /* 0x0001e20000100a00 */
[----:B------:R-:W-:-:S03]  /*2efb0*/  LEA.HI.X.SX32 R7, R15, R0, 0x1, P5 ;  /* 0x000000000f077211 */ /* 0x000fc600028f0eff */
[----:B------:R-:W4:Y:S01]  /*2efc0*/  LDL.LU R28, [R1+0x104] ;  /* 0x00010400011c7983 */ /* 0x000f220000300800 */
[----:B------:R-:W-:-:S03]  /*2efd0*/  LEA R16, P4, R18, R2, 0x1 ;  /* 0x0000000212107211 */ /* 0x000fc600078808ff */
[----:B------:R-:W4:Y:S04]  /*2efe0*/  LDL.LU R27, [R1+0xe0] ;  /* 0x0000e000011b7983 */ /* 0x000f280000300800 */
[----:B------:R0:W-:Y:S01]  /*2eff0*/  STL.64 [R1+0x1e0], R6 ;  /* 0x0001e00601007387 */ /* 0x0001e20000100a00 */
[----:B------:R-:W-:-:S03]  /*2f000*/  LEA.HI.X.SX32 R17, R18, R0, 0x1, P4 ;  /* 0x0000000012117211 */ /* 0x000fc600020f0eff */
[----:B------:R-:W4:Y:S04]  /*2f010*/  LDL.LU R25, [R1+0x98] ;  /* 0x0000980001197983 */ /* 0x000f280000300800 */
[----:B------:R-:W4:Y:S04]  /*2f020*/  LDL.LU R20, [R1+0x94] ;  /* 0x0000940001147983 */ /* 0x000f280000300800 */
[----:B------:R2:W-:Y:S04]  /*2f030*/  STL.64 [R1+0x1d8], R16 ;  /* 0x0001d81001007387 */ /* 0x0005e80000100a00 */
[----:B------:R-:W4:Y:S01]  /*2f040*/  LDL.LU R19, [R1+0x68] ;  /* 0x0000680001137983 */ /* 0x000f220000300800 */
[----:B0-----:R-:W-:-:S03]  /*2f050*/  LEA R4, P6, R3, R2, 0x1 ;  /* 0x0000000203047211 */ /* 0x001fc600078c08ff */
[----:B------:R-:W4:Y:S01]  /*2f060*/  LDL.LU R15, [R1+0x64] ;  /* 0x00006400010f7983 */ /* 0x000f220000300800 */
[C---:B------:R-:W-:Y:S02]  /*2f070*/  LEA R6, P5, R12.reuse, R2, 0x1 ;  /* 0x000000020c067211 */ /* 0x040fe400078a08ff */
[-C--:B------:R-:W-:Y:S02]  /*2f080*/  LEA.HI.X.SX32 R5, R3, R0.reuse, 0x1, P6 ;  /* 0x0000000003057211 */ /* 0x080fe400030f0eff */
[----:B------:R-:W-:-:S03]  /*2f090*/  LEA.HI.X.SX32 R7, R12, R0, 0x1, P5 ;  /* 0x000000000c077211 */ /* 0x000fc600028f0eff */
[----:B------:R0:W-:Y:S04]  /*2f0a0*/  STL.64 [R1+0x1d0], R4 ;  /* 0x0001d00401007387 */ /* 0x0001e80000100a00 */
[----:B------:R-:W4:Y:S04]  /*2f0b0*/  LDL.LU R18, [R1+0x5c] ;  /* 0x00005c0001127983 */ /* 0x000f280000300800 */
[----:B------:R-:W4:Y:S04]  /*2f0c0*/  LDL.LU R3, [R1+0x54] ;  /* 0x0000540001037983 */ /* 0x000f280000300800 */
[----:B------:R0:W-:Y:S04]  /*2f0d0*/  STL.64 [R1+0x1c8], R6 ;  /* 0x0001c80601007387 */ /* 0x0001e80000100a00 */
[----:B------:R-:W4:Y:S01]  /*2f0e0*/  LDL.LU R12, [R1+0x58] ;  /* 0x00005800010c7983 */ /* 0x000f220000300800 */
[----:B--2---:R-:W-:-:S02]  /*2f0f0*/  LEA R16, P4, R26, R2, 0x1 ;  /* 0x000000021a107211 */ /* 0x004fc400078808ff */
[----:B0-----:R-:W-:Y:S02]  /*2f100*/  LEA R4, P6, R14, R2, 0x1 ;  /* 0x000000020e047211 */ /* 0x001fe400078c08ff */
[-C--:B------:R-:W-:Y:S02]  /*2f110*/  LEA.HI.X.SX32 R17, R26, R0.reuse, 0x1, P4 ;  /* 0x000000001a117211 */ /* 0x080fe400020f0eff */
[----:B------:R-:W2:Y:S01]  /*2f120*/  LDL.LU R26, [R1+0x60] ;  /* 0x00006000011a7983 */ /* 0x000ea20000300800 */
[----:B------:R-:W-:-:S03]  /*2f130*/  LEA.HI.X.SX32 R5, R14, R0, 0x1, P6 ;  /* 0x000000000e057211 */ /* 0x000fc600030f0eff */
[----:B------:R-:W2:Y:S01]  /*2f140*/  LDL.LU R9, [R1+0x24] ;  /* 0x0000240001097983 */ /* 0x000ea20000300800 */
[----:B------:R-:W-:-:S03]  /*2f150*/  LEA R6, P5, R10, R2, 0x1 ;  /* 0x000000020a067211 */ /* 0x000fc600078a08ff */
[----:B------:R0:W-:Y:S01]  /*2f160*/  STL.64 [R1+0x1c0], R16 ;  /* 0x0001c01001007387 */ /* 0x0001e20000100a00 */
[----:B------:R-:W-:-:S03]  /*2f170*/  LEA.HI.X.SX32 R7, R10, R0, 0x1, P5 ;  /* 0x000000000a077211 */ /* 0x000fc600028f0eff */
[----:B------:R-:W2:Y:S04]  /*2f180*/  LDL.LU R14, [R1+0x4c] ;  /* 0x00004c00010e7983 */ /* 0x000ea80000300800 */
[----:B------:R-:W-:Y:S01]  /*2f190*/  STL.64 [R1+0x1b8], R4 ;  /* 0x0001b80401007387 */ /* 0x000fe20000100a00 */
[----:B0-----:R-:W-:Y:S02]  /*2f1a0*/  MOV R17, R13 ;  /* 0x0000000d00117202 */ /* 0x001fe40000000f00 */
[C---:B------:R-:W-:Y:S02]  /*2f1b0*/  LEA R16, P4, R21.reuse, R2, 0x1 ;  /* 0x0000000215107211 */ /* 0x040fe400078808ff */
[----:B------:R-:W-:Y:S01]  /*2f1c0*/  MOV R13, R11 ;  /* 0x0000000b000d7202 */ /* 0x000fe20000000f00 */
[----:B------:R-:W-:Y:S01]  /*2f1d0*/  IMAD.MOV.U32 R11, RZ, RZ, R17 ;  /* 0x000000ffff0b7224 */ /* 0x000fe200078e0011 */
[----:B------:R-:W-:Y:S01]  /*2f1e0*/  LEA.HI.X.SX32 R17, R21, R0, 0x1, P4 ;  /* 0x0000000015117211 */ /* 0x000fe200020f0eff */
[----:B------:R0:W-:Y:S04]  /*2f1f0*/  STL.64 [R1+0x1b0], R6 ;  /* 0x0001b00601007387 */ /* 0x0001e80000100a00 */
[----:B0-----:R-:W2:Y:S01]  /*2f200*/  LDL.LU.64 R6, [R1+0x1700] ;  /* 0x0017000001067983 */ /* 0x001ea20000300a00 */
[----:B---3--:R-:W-:-:S03]  /*2f210*/  LEA R4, P6, R24, R2, 0x1 ;  /* 0x0000000218047211 */ /* 0x008fc600078c08ff */
[----:B------:R-:W3:Y:S01]  /*2f220*/  LDL.LU R21, [R1+0x16f8] ;  /* 0x0016f80001157983 */ /* 0x000ee20000300800 */
[----:B------:R-:W-:Y:S02]  /*2f230*/  LEA.HI.X.SX32 R5, R24, R0, 0x1, P6 ;  /* 0x0000000018057211 */ /* 0x000fe400030f0eff */
[-C--:B----4-:R-:W-:Y:S01]  /*2f240*/  LEA R10, P5, R23, R2.reuse, 0x1 ;  /* 0x00000002170a7211 */ /* 0x090fe200078a08ff */
[----:B------:R0:W-:Y:S04]  /*2f250*/  STL.64 [R1+0x1a8], R16 ;  /* 0x0001a81001007387 */ /* 0x0001e80000100a00 */
[----:B------:R-:W4:Y:S04]  /*2f260*/  LDL.LU R24, [R1+0x16f4] ;  /* 0x0016f40001187983 */ /* 0x000f280000300800 */
[----:B------:R1:W-:Y:S01]  /*2f270*/  STL.64 [R1+0x1a0], R4 ;  /* 0x0001a00401007387 */ /* 0x0003e20000100a00 */
[----:B0-----:R-:W-:-:S02]  /*2f280*/  LEA R16, P4, R8, R2, 0x1 ;  /* 0x0000000208107211 */ /* 0x001fc400078808ff */
[----:B-1----:R-:W-:Y:S02]  /*2f290*/  MOV R5, R11 ;  /* 0x0000000b00057202 */ /* 0x002fe40000000f00 */
[-C--:B------:R-:W-:Y:S02]  /*2f2a0*/  LEA.HI.X.SX32 R11, R23, R0.reuse, 0x1, P5 ;  /* 0x00000000170b7211 */ /* 0x080fe400028f0eff */
[----:B------:R-:W3:Y:S01]  /*2f2b0*/  LDL.LU R23, [R1+0x16f0] ;  /* 0x0016f00001177983 */ /* 0x000ee20000300800 */
[----:B------:R-:W-:-:S03]  /*2f2c0*/  LEA.HI.X.SX32 R17, R8, R0, 0x1, P4 ;  /* 0x0000000008117211 */ /* 0x000fc600020f0eff */
[----:B------:R-:W-:Y:S04]  /*2f2d0*/  STL.64 [R1+0x198], R10 ;  /* 0x0001980a01007387 */ /* 0x000fe80000100a00 */
[----:B------:R-:W3:Y:S01]  /*2f2e0*/  LDL.LU R8, [R1+0x16ec] ;  /* 0x0016ec0001087983 */ /* 0x000ee20000300800 */
[----:B------:R-:W-:-:S03]  /*2f2f0*/  LEA R4, P6, R29, R2, 0x1 ;  /* 0x000000021d047211 */ /* 0x000fc600078c08ff */
[----:B------:R0:W-:Y:S02]  /*2f300*/  STL.64 [R1+0x190], R16 ;  /* 0x0001901001007387 */ /* 0x0001e40000100a00 */
[----:B0-----:R-:W-:Y:S02]  /*2f310*/  MOV R17, R5 ;  /* 0x0000000500117202 */ /* 0x001fe40000000f00 */
[----:B------:R-:W-:Y:S02]  /*2f320*/  LEA.HI.X.SX32 R5, R29, R0, 0x1, P6 ;  /* 0x000000001d057211 */ /* 0x000fe400030f0eff */
[----:B------:R-:W4:Y:S04]  /*2f330*/  LDL.LU R29, [R1+0x16e8] ;  /* 0x0016e800011d7983 */ /* 0x000f280000300800 */
[----:B------:R0:W-:Y:S01]  /*2f340*/  STL.64 [R1+0x188], R4 ;  /* 0x0001880401007387 */ /* 0x0001e20000100a00 */
[----:B------:R-:W-:-:S04]  /*2f350*/  LEA R10, P5, R28, R2, 0x1 ;  /* 0x000000021c0a7211 */ /* 0x000fc800078a08ff */
[----:B------:R-:W-:Y:S02]  /*2f360*/  LEA.HI.X.SX32 R11, R28, R0, 0x1, P5 ;  /* 0x000000001c0b7211 */ /* 0x000fe400028f0eff */
[-C--:B------:R-:W-:Y:S01]  /*2f370*/  LEA R16, P4, R27, R2.reuse, 0x1 ;  /* 0x000000021b107211 */ /* 0x080fe200078808ff */
[----:B------:R-:W4:Y:S04]  /*2f380*/  LDL.LU R28, [R1+0x16e4] ;  /* 0x0016e400011c7983 */ /* 0x000f280000300800 */
[----:B------:R1:W-:Y:S01]  /*2f390*/  STL.64 [R1+0x180], R10 ;  /* 0x0001800a01007387 */ /* 0x0003e20000100a00 */
[----:B0-----:R-:W-:-:S04]  /*2f3a0*/  LEA R4, P6, R25, R2, 0x1 ;  /* 0x0000000219047211 */ /* 0x001fc800078c08ff */
[-C--:B------:R-:W-:Y:S02]  /*2f3b0*/  LEA.HI.X.SX32 R5, R25, R0.reuse, 0x1, P6 ;  /* 0x0000000019057211 */ /* 0x080fe400030f0eff */
[----:B-1----:R-:W-:Y:S02]  /*2f3c0*/  MOV R11, R17 ;  /* 0x00000011000b7202 */ /* 0x002fe40000000f00 */
[----:B------:R-:W-:Y:S02]  /*2f3d0*/  LEA.HI.X.SX32 R17, R27, R0, 0x1, P4 ;  /* 0x000000001b117211 */ /* 0x000fe400020f0eff */
[----:B------:R-:W4:Y:S01]  /*2f3e0*/  LDL.LU R27, [R1+0x16e0] ;  /* 0x0016e000011b7983 */ /* 0x000f220000300800 */
[----:B------:R-:W-:-:S03]  /*2f3f0*/  LEA R10, P5, R20, R2, 0x1 ;  /* 0x00000002140a7211 */ /* 0x000fc600078a08ff */
[----:B------:R0:W-:Y:S04]  /*2f400*/  STL.64 [R1+0x178], R16 ;  /* 0x0001781001007387 */ /* 0x0001e80000100a00 */
        /* <DEDUP_REMOVED lines=12> */
[-C--:B------:R-:W-:Y:S01]  /*2f4d0*/  LEA.HI.X.SX32 R11, R18, R0.reuse, 0x1, P5 ;  /* 0x00000000120b7211 */ /* 0x080fe200028f0eff */
[----:B-1----:R-:W-:Y:S01]  /*2f4e0*/  IMAD.MOV.U32 R17, RZ, RZ, R5 ;  /* 0x000000ffff117224 */ /* 0x002fe200078e0005 */
        /* <DEDUP_REMOVED lines=10> */
[----:B------:R-:W4:Y:S04]  /*2f590*/  LDL.LU R3, [R1+0x16c8] ;  /* 0x0016c80001037983 */ /* 0x000f280000300800 */
[----:B------:R-:W-:Y:S04]  /*2f5a0*/  STL.64 [R1+0x148], R16 ;  /* 0x0001481001007387 */ /* 0x000fe80000100a00 */
[----:B------:R-:W4:Y:S04]  /*2f5b0*/  LDL.LU R12, [R1+0x16c4] ;  /* 0x0016c400010c7983 */ /* 0x000f280000300800 */
[----:B------:R0:W-:Y:S02]  /*2f5c0*/  STL.64 [R1+0x140], R4 ;  /* 0x0001400401007387 */ /* 0x0001e40000100a00 */
[----:B0-----:R-:W-:-:S02]  /*2f5d0*/  MOV R5, R11 ;  /* 0x0000000b00057202 */ /* 0x001fc40000000f00 */
[CC--:B--2---:R-:W-:Y:S02]  /*2f5e0*/  LEA R10, P5, R26.reuse, R2.reuse, 0x1 ;  /* 0x000000021a0a7211 */ /* 0x0c4fe400078a08ff */
[C---:B------:R-:W-:Y:S02]  /*2f5f0*/  LEA R16, P4, R9.reuse, R2, 0x1 ;  /* 0x0000000209107211 */ /* 0x040fe400078808ff */
[-C--:B------:R-:W-:Y:S02]  /*2f600*/  LEA.HI.X.SX32 R11, R26, R0.reuse, 0x1, P5 ;  /* 0x000000001a0b7211 */ /* 0x080fe400028f0eff */
[----:B------:R-:W2:Y:S01]  /*2f610*/  LDL.LU R26, [R1+0x16c0] ;  /* 0x0016c000011a7983 */ /* 0x000ea20000300800 */
[----:B------:R-:W-:Y:S02]  /*2f620*/  LEA.HI.X.SX32 R17, R9, R0, 0x1, P4 ;  /* 0x0000000009117211 */ /* 0x000fe400020f0eff */
[----:B------:R-:W-:Y:S01]  /*2f630*/  LEA R4, P6, R14, R2, 0x1 ;  /* 0x000000020e047211 */ /* 0x000fe200078c08ff */
[----:B------:R0:W-:Y:S01]  /*2f640*/  STL.64 [R1+0x138], R10 ;  /* 0x0001380a01007387 */ /* 0x0001e20000100a00 */
[----:B------:R-:W-:-:S03]  /*2f650*/  IMAD.MOV.U32 R9, RZ, RZ, R5 ;  /* 0x000000ffff097224 */ /* 0x000fc600078e0005 */
[----:B------:R1:W-:Y:S01]  /*2f660*/  STL.64 [R1+0x130], R16 ;  /* 0x0001301001007387 */ /* 0x0003e20000100a00 */
[----:B0-----:R-:W-:Y:S02]  /*2f670*/  LEA R10, P5, R13, R2, 0x1 ;  /* 0x000000020d0a7211 */ /* 0x001fe400078a08ff */
[----:B------:R-:W-:Y:S01]  /*2f680*/  MOV R11, R13 ;  /* 0x0000000d000b7202 */ /* 0x000fe20000000f00 */
[----:B-1----:R-:W2:Y:S01]  /*2f690*/  LDL.LU.64 R16, [R1+0x16b8] ;  /* 0x0016b80001107983 */ /* 0x002ea20000300a00 */
[----:B---3--:R-:W-:Y:S02]  /*2f6a0*/  MOV R13, R8 ;  /* 0x00000008000d7202 */ /* 0x008fe40000000f00 */
[----:B------:R-:W-:Y:S02]  /*2f6b0*/  LEA R8, P4, R5, R2, 0x1 ;  /* 0x0000000205087211 */ /* 0x000fe400078808ff */
[-C--:B------:R-:W-:Y:S02]  /*2f6c0*/  LEA.HI.X.SX32 R5, R14, R0.reuse, 0x1, P6 ;  /* 0x000000000e057211 */ /* 0x080fe400030f0eff */
[----:B------:R-:W3:Y:S01]  /*2f6d0*/  LDL.LU R14, [R1+0x16b0] ;  /* 0x0016b000010e7983 */ /* 0x000ee20000300800 */
[----:B------:R-:W-:-:S03]  /*2f6e0*/  LEA.HI.X.SX32 R11, R11, R0, 0x1, P5 ;  /* 0x000000000b0b7211 */ /* 0x000fc600028f0eff */
[----:B------:R-:W-:Y:S01]  /*2f6f0*/  STL.64 [R1+0x128], R4 ;  /* 0x0001280401007387 */ /* 0x000fe20000100a00 */
[----:B------:R-:W-:-:S03]  /*2f700*/  LEA.HI.X.SX32 R9, R9, R0, 0x1, P4 ;  /* 0x0000000009097211 */ /* 0x000fc600020f0eff */
[----:B------:R-:W-:Y:S04]  /*2f710*/  STL.64 [R1+0x120], R10 ;  /* 0x0001200a01007387 */ /* 0x000fe80000100a00 */
[----:B------:R4:W-:Y:S02]  /*2f720*/  STL.64 [R1+0x118], R8 ;  /* 0x0001180801007387 */ /* 0x0009e40000100a00 */
[-C--:B----4-:R-:W-:Y:S02]  /*2f730*/  LEA R8, P4, R3, R2.reuse, 0x1 ;  /* 0x0000000203087211 */ /* 0x090fe400078808ff */
[----:B------:R-:W-:-:S04]  /*2f740*/  LEA R10, P5, R12, R2, 0x1 ;  /* 0x000000020c0a7211 */ /* 0x000fc800078a08ff */
[-C--:B------:R-:W-:Y:S02]  /*2f750*/  LEA.HI.X.SX32 R11, R12, R0.reuse, 0x1, P5 ;  /* 0x000000000c0b7211 */ /* 0x080fe400028f0eff */
[----:B------:R-:W-:Y:S02]  /*2f760*/  LEA.HI.X.SX32 R9, R3, R0, 0x1, P4 ;  /* 0x0000000003097211 */ /* 0x000fe400020f0eff */
[----:B--2---:R-:W-:-:S04]  /*2f770*/  LEA R4, P6, R26, R2, 0x1 ;  /* 0x000000021a047211 */ /* 0x004fc800078c08ff */
[----:B------:R-:W-:Y:S02]  /*2f780*/  LEA.HI.X.SX32 R5, R26, R0, 0x1, P6 ;  /* 0x000000001a057211 */ /* 0x000fe400030f0eff */
[----:B------:R-:W0:Y:S03]  /*2f790*/  LDC R26, c[0x0][0x3e8] ;  /* 0x0000fa00ff1a7b82 */ /* 0x000e260000000800 */
[----:B------:R-:W-:Y:S04]  /*2f7a0*/  STL.64 [R1+0x110], R4 ;  /* 0x0001100401007387 */ /* 0x000fe80000100a00 */
[----:B------:R1:W-:Y:S04]  /*2f7b0*/  STL.64 [R1+0x108], R10 ;  /* 0x0001080a01007387 */ /* 0x0003e80000100a00 */
[----:B------:R2:W-:Y:S01]  /*2f7c0*/  STL.64 [R1+0x100], R8 ;  /* 0x0001000801007387 */ /* 0x0005e20000100a00 */
[----:B-1----:R-:W-:-:S04]  /*2f7d0*/  LEA R10, P5, R18, R2, 0x1 ;  /* 0x00000002120a7211 */ /* 0x002fc800078a08ff */
[----:B------:R-:W-:Y:S02]  /*2f7e0*/  LEA.HI.X.SX32 R11, R18, R0, 0x1, P5 ;  /* 0x00000000120b7211 */ /* 0x000fe400028f0eff */
[----:B--2---:R-:W-:-:S04]  /*2f7f0*/  LEA R8, P4, R17, R2, 0x1 ;  /* 0x0000000211087211 */ /* 0x004fc800078808ff */
[----:B------:R-:W-:Y:S02]  /*2f800*/  LEA.HI.X.SX32 R9, R17, R0, 0x1, P4 ;  /* 0x0000000011097211 */ /* 0x000fe400020f0eff */
[----:B---3--:R-:W-:-:S04]  /*2f810*/  LEA R4, P6, R14, R2, 0x1 ;  /* 0x000000020e047211 */ /* 0x008fc800078c08ff */
[----:B------:R-:W-:-:S05]  /*2f820*/  LEA.HI.X.SX32 R5, R14, R0, 0x1, P6 ;  /* 0x000000000e057211 */ /* 0x000fca00030f0eff */
[----:B------:R1:W-:Y:S04]  /*2f830*/  STL.64 [R1+0xf8], R4 ;  /* 0x0000f80401007387 */ /* 0x0003e80000100a00 */
[----:B------:R2:W-:Y:S01]  /*2f840*/  STL.64 [R1+0xf0], R10 ;  /* 0x0000f00a01007387 */ /* 0x0005e20000100a00 */
[CC--:B-1----:R-:W-:Y:S02]  /*2f850*/  LEA R4, P6, R16.reuse, R2.reuse, 0x1 ;  /* 0x0000000210047211 */ /* 0x0c2fe400078c08ff */
[C---:B--2---:R-:W-:Y:S02]  /*2f860*/  LEA R10, P5, R15.reuse, R2, 0x1 ;  /* 0x000000020f0a7211 */ /* 0x044fe400078a08ff */
[-C--:B------:R-:W-:Y:S02]  /*2f870*/  LEA.HI.X.SX32 R5, R16, R0.reuse, 0x1, P6 ;  /* 0x0000000010057211 */ /* 0x080fe400030f0eff */
[----:B------:R-:W-:Y:S01]  /*2f880*/  LEA.HI.X.SX32 R11, R15, R0, 0x1, P5 ;  /* 0x000000000f0b7211 */ /* 0x000fe200028f0eff */
[----:B------:R1:W-:Y:S04]  /*2f890*/  STL.64 [R1+0xe8], R8 ;  /* 0x0000e80801007387 */ /* 0x0003e80000100a00 */
[----:B------:R2:W-:Y:S01]  /*2f8a0*/  STL.64 [R1+0xe0], R4 ;  /* 0x0000e00401007387 */ /* 0x0005e20000100a00 */
[----:B------:R-:W-:-:S02]  /*2f8b0*/  LEA R16, P6, R20, R2, 0x1 ;  /* 0x0000000214107211 */ /* 0x000fc400078c08ff */
[C---:B-1----:R-:W-:Y:S01]  /*2f8c0*/  LEA R8, P4, R19.reuse, R2, 0x1 ;  /* 0x0000000213087211 */ /* 0x042fe200078808ff */
[----:B--2---:R-:W2:Y:S04]  /*2f8d0*/  LDL.LU.64 R4, [R1+0x16a8] ;  /* 0x0016a80001047983 */ /* 0x004ea80000300a00 */
[----:B------:R1:W-:Y:S01]  /*2f8e0*/  STL.64 [R1+0xd8], R10 ;  /* 0x0000d80a01007387 */ /* 0x0003e20000100a00 */
[----:B------:R-:W-:-:S03]  /*2f8f0*/  LEA.HI.X.SX32 R9, R19, R0, 0x1, P4 ;  /* 0x0000000013097211 */ /* 0x000fc600020f0eff */
[----:B-1----:R-:W3:Y:S04]  /*2f900*/  LDL.LU.64 R10, [R1+0x16a0] ;  /* 0x0016a000010a7983 */ /* 0x002ee80000300a00 */
[----:B------:R-:W-:Y:S04]  /*2f910*/  STL [R1+0xc8], R16 ;  /* 0x0000c81001007387 */ /* 0x000fe80000100800 */
[----:B------:R1:W-:Y:S04]  /*2f920*/  STL.64 [R1+0xd0], R8 ;  /* 0x0000d00801007387 */ /* 0x0003e80000100a00 */
[----:B-1----:R-:W4:Y:S01]  /*2f930*/  LDL.LU.64 R8, [R1+0x1698] ;  /* 0x0016980001087983 */ /* 0x002f220000300a00 */
[----:B------:R-:W-:-:S02]  /*2f940*/  MOV R15, R17 ;  /* 0x00000011000f7202 */ /* 0x000fc40000000f00 */
[----:B------:R-:W-:Y:S02]  /*2f950*/  MOV R14, R16 ;  /* 0x00000010000e7202 */ /* 0x000fe40000000f00 */
[----:B------:R-:W-:Y:S02]  /*2f960*/  MOV R19, R15 ;  /* 0x0000000f00137202 */ /* 0x000fe40000000f00 */
[----:B------:R-:W-:Y:S02]  /*2f970*/  LEA.HI.X.SX32 R19, R20, R0, 0x1, P6 ;  /* 0x0000000014137211 */ /* 0x000fe400030f0eff */
[----:B------:R-:W-:-:S03]  /*2f980*/  MOV R18, R14 ;  /* 0x0000000e00127202 */ /* 0x000fc60000000f00 */
[----:B------:R-:W-:Y:S01]  /*2f990*/  STL [R1+0xcc], R19 ;  /* 0x0000cc1301007387 */ /* 0x000fe20000100800 */
[----:B0-----:R-:W-:-:S04]  /*2f9a0*/  LEA R3, R26, R29, 0x2 ;  /* 0x0000001d1a037211 */ /* 0x001fc800078e10ff */
[C---:B------:R-:W-:Y:S02]  /*2f9b0*/  LEA R3, R26.reuse, R3, 0x2 ;  /* 0x000000031a037211 */ /* 0x040fe400078e10ff */
[----:B------:R-:W-:Y:S02]  /*2f9c0*/  MOV R12, R13 ;  /* 0x0000000d000c7202 */ /* 0x000fe40000000f00 */
[----:B------:R-:W-:Y:S02]  /*2f9d0*/  MOV R13, R21 ;  /* 0x00000015000d7202 */ /* 0x000fe40000000f00 */
[----:B------:R-:W-:Y:S02]  /*2f9e0*/  LEA R3, R26, R3, 0x2 ;  /* 0x000000031a037211 */ /* 0x000fe400078e10ff */
[----:B---3--:R-:W-:-:S04]  /*2f9f0*/  LEA R16, P5, R11, R2, 0x1 ;  /* 0x000000020b107211 */ /* 0x008fc800078a08ff */
[----:B------:R-:W-:Y:S02]  /*2fa00*/  LEA.HI.X.SX32 R17, R11, R0, 0x1, P5 ;  /* 0x000000000b117211 */ /* 0x000fe400028f0eff */
[----:B------:R-:W-:-:S03]  /*2fa10*/  LEA R14, P4, R10, R2, 0x1 ;  /* 0x000000020a0e7211 */ /* 0x000fc600078808ff */
[----:B------:R0:W-:Y:S01]  /*2fa20*/  STL.64 [R1+0xc0], R16 ;  /* 0x0000c01001007387 */ /* 0x0001e20000100a00 */
[----:B------:R-:W-:Y:S02]  /*2fa30*/  LEA.HI.X.SX32 R15, R10, R0, 0x1, P4 ;  /* 0x000000000a0f7211 */ /* 0x000fe400020f0eff */
[CC--:B----4-:R-:W-:Y:S01]  /*2fa40*/  LEA R18, P6, R9.reuse, R2.reuse, 0x1 ;  /* 0x0000000209127211 */ /* 0x0d0fe200078c08ff */
[----:B0-----:R-:W-:Y:S01]  /*2fa50*/  IMAD.MOV.U32 R16, RZ, RZ, R6 ;  /* 0x000000ffff107224 */ /* 0x001fe200078e0006 */
[C---:B------:R-:W-:Y:S02]  /*2fa60*/  LEA R6, P5, R8.reuse, R2, 0x1 ;  /* 0x0000000208067211 */ /* 0x040fe400078a08ff */
[----:B------:R-:W-:Y:S02]  /*2fa70*/  MOV R17, R7 ;  /* 0x0000000700117202 */ /* 0x000fe40000000f00 */
[-C--:B------:R-:W-:Y:S02]  /*2fa80*/  LEA.HI.X.SX32 R19, R9, R0.reuse, 0x1, P6 ;  /* 0x0000000009137211 */ /* 0x080fe400030f0eff */
[----:B------:R-:W-:Y:S01]  /*2fa90*/  LEA.HI.X.SX32 R7, R8, R0, 0x1, P5 ;  /* 0x0000000008077211 */ /* 0x000fe200028f0eff */
[----:B------:R0:W-:Y:S01]  /*2faa0*/  STL.64 [R1+0xb8], R14 ;  /* 0x0000b80e01007387 */ /* 0x0001e20000100a00 */
[----:B--2---:R-:W-:-:S03]  /*2fab0*/  LEA R10, P6, R4, R2, 0x1 ;  /* 0x00000002040a7211 */ /* 0x004fc600078c08ff */
[----:B------:R-:W-:Y:S04]  /*2fac0*/  STL.64 [R1+0xb0], R18 ;  /* 0x0000b01201007387 */ /* 0x000fe80000100a00 */
[----:B------:R1:W-:Y:S01]  /*2fad0*/  STL.64 [R1+0xa8], R6 ;  /* 0x0000a80601007387 */ /* 0x0003e20000100a00 */
[C---:B0-----:R-:W-:Y:S02]  /*2fae0*/  LEA R14, P4, R5.reuse, R2, 0x1 ;  /* 0x00000002050e7211 */ /* 0x041fe400078808ff */
[-C--:B------:R-:W-:Y:S02]  /*2faf0*/  LEA.HI.X.SX32 R11, R4, R0.reuse, 0x1, P6 ;  /* 0x00000000040b7211 */ /* 0x080fe400030f0eff */
[----:B------:R-:W-:Y:S02]  /*2fb00*/  LEA.HI.X.SX32 R15, R5, R0, 0x1, P4 ;  /* 0x00000000050f7211 */ /* 0x000fe400020f0eff */
[----:B-1----:R-:W-:-:S03]  /*2fb10*/  LEA R6, P5, R25, R2, 0x1 ;  /* 0x0000000219067211 */ /* 0x002fc600078a08ff */
[----:B------:R-:W-:Y:S01]  /*2fb20*/  STL.64 [R1+0xa0], R14 ;  /* 0x0000a00e01007387 */ /* 0x000fe20000100a00 */
[----:B------:R-:W-:-:S03]  /*2fb30*/  LEA.HI.X.SX32 R7, R25, R0, 0x1, P5 ;  /* 0x0000000019077211 */ /* 0x000fc600028f0eff */
[----:B------:R-:W-:Y:S04]  /*2fb40*/  STL.64 [R1+0x98], R10 ;  /* 0x0000980a01007387 */ /* 0x000fe80000100a00 */
[----:B------:R-:W-:Y:S04]  /*2fb50*/  STL.64 [R1+0x90], R6 ;  /* 0x0000900601007387 */ /* 0x000fe80000100a00 */
[----:B------:R-:W0:Y:S01]  /*2fb60*/  LDS.128 R4, [R23+UR6] ;  /* 0x0000000617047984 */ /* 0x000e220008000c00 */
[----:B------:R-:W-:-:S03]  /*2fb70*/  LEA R8, P4, R27, R2, 0x1 ;  /* 0x000000021b087211 */ /* 0x000fc600078808ff */
[----:B0-----:R-:W-:Y:S04]  /*2fb80*/  STL.64 [R1+0x10], R4 ;  /* 0x0000100401007387 */ /* 0x001fe80000100a00 */
[----:B------:R-:W-:Y:S04]  /*2fb90*/  STL.64 [R1+0x18], R6 ;  /* 0x0000180601007387 */ /* 0x000fe80000100a00 */
[----:B------:R-:W0:Y:S01]  /*2fba0*/  LDS.128 R4, [R24+UR6] ;  /* 0x0000000618047984 */ /* 0x000e220008000c00 */
[----:B------:R-:W-:-:S03]  /*2fbb0*/  LEA.HI.X.SX32 R9, R27, R0, 0x1, P4 ;  /* 0x000000001b097211 */ /* 0x000fc600020f0eff */
[----:B0-----:R-:W-:Y:S04]  /*2fbc0*/  STL [R1+0x1668], R5 ;  /* 0x0016680501007387 */ /* 0x001fe80000100800 */
[----:B------:R-:W-:Y:S04]  /*2fbd0*/  STL [R1+0x15d0], R7 ;  /* 0x0015d00701007387 */ /* 0x000fe80000100800 */
[----:B------:R-:W-:Y:S04]  /*2fbe0*/  STL.64 [R1+0x88], R8 ;  /* 0x0000880801007387 */ /* 0x000fe80000100a00 */
[----:B------:R-:W0:Y:S01]  /*2fbf0*/  LDS.128 R8, [R23+UR6+0x400] ;  /* 0x0004000617087984 */ /* 0x000e220008000c00 */
[----:B------:R-:W-:-:S03]  /*2fc00*/  LEA R14, P6, R28, R2, 0x1 ;  /* 0x000000021c0e7211 */ /* 0x000fc600078c08ff */
[----:B0-----:R-:W-:Y:S01]  /*2fc10*/  STL [R1+0x4], R9 ;  /* 0x0000040901007387 */ /* 0x001fe20000100800 */
[----:B------:R-:W-:Y:S01]  /*2fc20*/  IMAD.MOV.U32 R5, RZ, RZ, R8 ;  /* 0x000000ffff057224 */ /* 0x000fe200078e0008 */
[----:B------:R-:W-:Y:S02]  /*2fc30*/  MOV R7, R10 ;  /* 0x0000000a00077202 */ /* 0x000fe40000000f00 */
[----:B------:R-:W-:Y:S04]  /*2fc40*/  STL [R1+0xc], R11 ;  /* 0x00000c0b01007387 */ /* 0x000fe80000100800 */
[----:B------:R-:W0:Y:S01]  /*2fc50*/  LDS.128 R8, [R24+UR6+0x400] ;  /* 0x0004000618087984 */ /* 0x000e220008000c00 */
[----:B------:R-:W-:-:S03]  /*2fc60*/  LEA.HI.X.SX32 R15, R28, R0, 0x1, P6 ;  /* 0x000000001c0f7211 */ /* 0x000fc600030f0eff */
[----:B------:R-:W-:Y:S04]  /*2fc70*/  STL.64 [R1+0x1688], R4 ;  /* 0x0016880401007387 */ /* 0x000fe80000100a00 */
[----:B------:R1:W-:Y:S01]  /*2fc80*/  STL.64 [R1+0x1600], R6 ;  /* 0x0016000601007387 */ /* 0x0003e20000100a00 */
[----:B------:R-:W-:Y:S02]  /*2fc90*/  MOV R27, R3 ;  /* 0x00000003001b7202 */ /* 0x000fe40000000f00 */
[----:B------:R-:W-:Y:S01]  /*2fca0*/  MOV R3, R13 ;  /* 0x0000000d00037202 */ /* 0x000fe20000000f00 */
[----:B-1----:R-:W-:Y:S01]  /*2fcb0*/  IMAD.MOV.U32 R6, RZ, RZ, R16 ;  /* 0x000000ffff067224 */ /* 0x002fe200078e0010 */
[----:B------:R-:W-:Y:S02]  /*2fcc0*/  MOV R7, R17 ;  /* 0x0000001100077202 */ /* 0x000fe40000000f00 */
[----:B------:R-:W-:Y:S04]  /*2fcd0*/  LDS.128 R16, [R24+UR6+0x800] ;  /* 0x0008000618107984 */ /* 0x000fe80008000c00 */
[----:B0-----:R-:W-:Y:S04]  /*2fce0*/  STL [R1+0x1690], R8 ;  /* 0x0016900801007387 */ /* 0x001fe80000100800 */
[----:B------:R-:W-:Y:S04]  /*2fcf0*/  STL [R1+0x166c], R9 ;  /* 0x00166c0901007387 */ /* 0x000fe80000100800 */
[----:B------:R0:W-:Y:S04]  /*2fd00*/  STL.64 [R1+0x15f0], R10 ;  /* 0x0015f00a01007387 */ /* 0x0001e80000100a00 */
[----:B------:R-:W2:Y:S04]  /*2fd10*/  LDL.LU R28, [R1+0x34] ;  /* 0x00003400011c7983 */ /* 0x000ea80000300800 */
[----:B------:R-:W-:Y:S01]  /*2fd20*/  STL.64 [R1+0x80], R14 ;  /* 0x0000800e01007387 */ /* 0x000fe20000100a00 */
[----:B0-----:R-:W-:-:S03]  /*2fd30*/  MOV R11, R12 ;  /* 0x0000000c000b7202 */ /* 0x001fc60000000f00 */
[----:B------:R-:W0:Y:S01]  /*2fd40*/  LDS.128 R12, [R23+UR6+0x800] ;  /* 0x00080006170c7984 */ /* 0x000e220008000c00 */
[----:B------:R-:W-:Y:S01]  /*2fd50*/  LEA R20, P5, R29, R2, 0x1 ;  /* 0x000000021d147211 */ /* 0x000fe200078a08ff */
[----:B------:R-:W-:-:S03]  /*2fd60*/  IMAD R8, R22, 0x4, R29 ;  /* 0x0000000416087824 */ /* 0x000fc600078e021d */
[----:B------:R-:W-:Y:S02]  /*2fd70*/  LEA.HI.X.SX32 R21, R29, R0, 0x1, P5 ;  /* 0x000000001d157211 */ /* 0x000fe400028f0eff */
[C---:B------:R-:W-:Y:S02]  /*2fd80*/  LEA R25, R22.reuse, R29, 0x2 ;  /* 0x0000001d16197211 */ /* 0x040fe400078e10ff */
[----:B------:R-:W-:Y:S01]  /*2fd90*/  LEA R8, R22, R8, 0x2 ;  /* 0x0000000816087211 */ /* 0x000fe200078e10ff */
[----:B0-----:R0:W-:Y:S04]  /*2fda0*/  STL.64 [R1+0x1680], R12 ;  /* 0x0016800c01007387 */ /* 0x0011e80000100a00 */
[----:B0-----:R-:W3:Y:S04]  /*2fdb0*/  LDL.LU R12, [R1+0x218] ;  /* 0x00021800010c7983 */ /* 0x001ee80000300800 */
[----:B------:R-:W-:Y:S04]  /*2fdc0*/  STL.64 [R1+0x15e8], R14 ;  /* 0x0015e80e01007387 */ /* 0x000fe80000100a00 */
[----:B------:R0:W-:Y:S04]  /*2fdd0*/  STL.64 [R1+0x1678], R16 ;  /* 0x0016781001007387 */ /* 0x0001e80000100a00 */
[----:B0-----:R-:W4:Y:S04]  /*2fde0*/  LDL.LU R16, [R1+0x3c] ;  /* 0x00003c0001107983 */ /* 0x001f280000300800 */
[----:B------:R-:W2:Y:S04]  /*2fdf0*/  LDL.LU R17, [R1+0x210] ;  /* 0x0002100001117983 */ /* 0x000ea80000300800 */
[----:B------:R0:W-:Y:S04]  /*2fe00*/  STL.64 [R1+0x15e0], R18 ;  /* 0x0015e01201007387 */ /* 0x0001e80000100a00 */
[----:B0-----:R-:W2:Y:S04]  /*2fe10*/  LDL.LU R18, [R1+0x44] ;  /* 0x0000440001127983 */ /* 0x001ea80000300800 */
[----:B------:R-:W2:Y:S04]  /*2fe20*/  LDL.LU R19, [R1+0x224] ;  /* 0x0002240001137983 */ /* 0x000ea80000300800 */
[----:B------:R-:W2:Y:S04]  /*2fe30*/  LDL.LU R29, [R1+0x2c] ;  /* 0x00002c00011d7983 */ /* 0x000ea80000300800 */
[----:B------:R-:W-:Y:S04]  /*2fe40*/  STL.64 [R1+0x78], R20 ;  /* 0x0000781401007387 */ /* 0x000fe80000100a00 */
[----:B------:R-:W0:Y:S01]  /*2fe50*/  LDS.128 R20, [R23+UR6+0xc00] ;  /* 0x000c000617147984 */ /* 0x000e220008000c00 */
[----:B------:R-:W-:-:S02]  /*2fe60*/  LEA R26, P4, R25, R2, 0x1 ;  /* 0x00000002191a7211 */ /* 0x000fc400078808ff */
[----:B------:R-:W-:Y:S01]  /*2fe70*/  LEA R14, P5, R27, R2, 0x1 ;  /* 0x000000021b0e7211 */ /* 0x000fe200078a08ff */
[----:B------:R-:W3:Y:S01]  /*2fe80*/  LDL.LU R13, [R1+0x21c] ;  /* 0x00021c00010d7983 */ /* 0x000ee20000300800 */
[----:B------:R-:W-:Y:S02]  /*2fe90*/  MOV R15, R27 ;  /* 0x0000001b000f7202 */ /* 0x000fe40000000f00 */
[----:B------:R-:W-:Y:S01]  /*2fea0*/  LEA.HI.X.SX32 R27, R25, R0, 0x1, P4 ;  /* 0x00000000191b7211 */ /* 0x000fe200020f0eff */
[----:B0-----:R-:W-:Y:S04]  /*2feb0*/  STL.64 [R1+0x15f8], R22 ;  /* 0x0015f81601007387 */ /* 0x001fe80000100a00 */
[----:B------:R-:W3:Y:S04]  /*2fec0*/  LDL.LU R9, [R1+0x10] ;  /* 0x0000100001097983 */ /* 0x000ee80000300800 */
[----:B------:R-:W-:Y:S04]  /*2fed0*/  STL.64 [R1+0x70], R26 ;  /* 0x0000701a01007387 */ /* 0x000fe80000100a00 */
[----:B------:R-:W0:Y:S04]  /*2fee0*/  LDS.128 R24, [R24+UR6+0xc00] ;  /* 0x000c000618187984 */ /* 0x000e280008000c00 */
[----:B0-----:R0:W-:Y:S04]  /*2fef0*/  STL.64 [R1+0x1670], R24 ;  /* 0x0016701801007387 */ /* 0x0011e80000100a00 */
[----:B0-----:R-:W3:Y:S01]  /*2ff00*/  LDL.LU R25, [R1+0x38] ;  /* 0x0000380001197983 */ /* 0x001ee20000300800 */
[----:B------:R-:W-:-:S02]  /*2ff10*/  LEA R4, P6, R8, R2, 0x1 ;  /* 0x0000000208047211 */ /* 0x000fc400078c08ff */
[----:B------:R-:W-:Y:S02]  /*2ff20*/  MOV R24, R11 ;  /* 0x0000000b00187202 */ /* 0x000fe40000000f00 */
[----:B------:R-:W-:Y:S01]  /*2ff30*/  LEA.HI.X.SX32 R5, R8, R0, 0x1, P6 ;  /* 0x0000000008057211 */ /* 0x000fe200030f0eff */
[----:B------:R-:W-:Y:S01]  /*2ff40*/  STL.64 [R1+0x1608], R26 ;  /* 0x0016081a01007387 */ /* 0x000fe20000100a00 */
[----:B------:R-:W-:Y:S02]  /*2ff50*/  LEA R22, P6, R24, R2, 0x1 ;  /* 0x0000000218167211 */ /* 0x000fe400078c08ff */
[----:B------:R-:W-:Y:S01]  /*2ff60*/  MOV R23, R24 ;  /* 0x0000001800177202 */ /* 0x000fe20000000f00 */
[----:B------:R-:W4:Y:S01]  /*2ff70*/  LDL.LU R8, [R1+0x1690] ;  /* 0x0016900001087983 */ /* 0x000f220000300800 */
[-C--:B------:R-:W-:Y:S02]  /*2ff80*/  LEA.HI.X.SX32 R15, R15, R0.reuse, 0x1, P5 ;  /* 0x000000000f0f7211 */ /* 0x080fe400028f0eff */
[----:B------:R-:W-:Y:S01]  /*2ff90*/  LEA.HI.X.SX32 R23, R23, R0, 0x1, P6 ;  /* 0x0000000017177211 */ /* 0x000fe200030f0eff */
[----:B------:R0:W-:Y:S04]  /*2ffa0*/  STL.64 [R1+0x68], R4 ;  /* 0x0000680401007387 */ /* 0x0001e80000100a00 */
[----:B0-----:R-:W4:Y:S04]  /*2ffb0*/  LDL.LU.64 R4, [R1+0x1688] ;  /* 0x0016880001047983 */ /* 0x001f280000300a00 */
[----:B------:R0:W-:Y:S04]  /*2ffc0*/  STL.64 [R1+0x60], R14 ;  /* 0x0000600e01007387 */ /* 0x0001e80000100a00 */
[----:B0-----:R-:W4:Y:S01]  /*2ffd0*/  LDL.LU.64 R14, [R1+0x208] ;  /* 0x00020800010e7983 */ /* 0x001f220000300a00 */
[----:B--2---:R-:W-:-:S04]  /*2ffe0*/  LEA R26, P5, R29, R2, 0x1 ;  /* 0x000000021d1a7211 */ /* 0x004fc800078a08ff */
[----:B------:R-:W-:Y:S02]  /*2fff0*/  LEA.HI.X.SX32 R27, R29, R0, 0x1, P5 ;  /* 0x000000001d1b7211 */ /* 0x000fe400028f0eff */
[----:B---3--:R-:W-:-:S04]  /*30000*/  LEA R10, P4, R25, R2, 0x1 ;  /* 0x00000002190a7211 */ /* 0x008fc800078808ff */
[----:B------:R-:W-:Y:S02]  /*30010*/  LEA.HI.X.SX32 R11, R25, R0, 0x1, P4 ;  /* 0x00000000190b7211 */ /* 0x000fe400020f0eff */
[----:B------:R-:W-:-:S03]  /*30020*/  LEA R24, P4, R18, R2, 0x1 ;  /* 0x0000000212187211 */ /* 0x000fc600078808ff */
[----:B------:R0:W-:Y:S01]  /*30030*/  STL.64 [R1+0x58], R10 ;  /* 0x0000580a01007387 */ /* 0x0001e20000100a00 */
[----:B------:R-:W-:-:S03]  /*30040*/  LEA.HI.X.SX32 R25, R18, R0, 0x1, P4 ;  /* 0x0000000012197211 */ /* 0x000fc600020f0eff */
[----:B0-----:R-:W2:Y:S04]  /*30050*/  LDL.LU.64 R10, [R1+0x200] ;  /* 0x00020000010a7983 */ /* 0x001ea80000300a00 */
[----:B------:R4:W-:Y:S04]  /*30060*/  STL.64 [R1+0x50], R22 ;  /* 0x0000501601007387 */ /* 0x0009e80000100a00 */
[----:B------:R0:W-:Y:S01]  /*30070*/  STL.64 [R1+0x48], R26 ;  /* 0x0000481a01007387 */ /* 0x0001e20000100a00 */
[----:B----4-:R-:W-:-:S03]  /*30080*/  LEA R22, P6, R16, R2, 0x1 ;  /* 0x0000000210167211 */ /* 0x010fc600078c08ff */
[----:B------:R1:W-:Y:S01]  /*30090*/  STL.64 [R1+0x40], R24 ;  /* 0x0000401801007387 */ /* 0x0003e20000100a00 */
[----:B------:R-:W-:Y:S02]  /*300a0*/  LEA.HI.X.SX32 R23, R16, R0, 0x1, P6 ;  /* 0x0000000010177211 */ /* 0x000fe400030f0eff */
[----:B0-----:R-:W-:-:S03]  /*300b0*/  LEA R26, P5, R28, R2, 0x1 ;  /* 0x000000021c1a7211 */ /* 0x001fc600078a08ff */
[----:B------:R0:W-:Y:S01]  /*300c0*/  STL.64 [R1+0x38], R22 ;  /* 0x0000381601007387 */ /* 0x0001e20000100a00 */
[----:B------:R-:W-:Y:S02]  /*300d0*/  LEA.HI.X.SX32 R27, R28, R0, 0x1, P5 ;  /* 0x000000001c1b7211 */ /* 0x000fe400028f0eff */
[----:B-1----:R-:W-:-:S04]  /*300e0*/  LEA R24, P4, R3, R2, 0x1 ;  /* 0x0000000203187211 */ /* 0x002fc800078808ff */
[----:B------:R-:W-:Y:S02]  /*300f0*/  LEA.HI.X.SX32 R25, R3, R0, 0x1, P4 ;  /* 0x0000000003197211 */ /* 0x000fe400020f0eff */
[C---:B0-----:R-:W-:Y:S01]  /*30100*/  LEA R22, P6, R12.reuse, R2, 0x1 ;  /* 0x000000020c167211 */ /* 0x041fe200078c08ff */
[----:B------:R0:W-:Y:S03]  /*30110*/  STL.64 [R1+0x30], R26 ;  /* 0x0000301a01007387 */ /* 0x0001e60000100a00 */
[----:B------:R-:W-:Y:S01]  /*30120*/  LEA.HI.X.SX32 R23, R12, R0, 0x1, P6 ;  /* 0x000000000c177211 */ /* 0x000fe200030f0eff */
[----:B------:R-:W-:Y:S01]  /*30130*/  STL.64 [R1+0x28], R24 ;  /* 0x0000281801007387 */ /* 0x000fe20000100a00 */
[----:B------:R-:W-:Y:S01]  /*30140*/  FSETP.NEU.AND P6, PT, R13, RZ, PT ;  /* 0x000000ff0d00720b */ /* 0x000fe20003fcd000 */
[----:B------:R-:W-:Y:S01]  /*30150*/  IMAD.MOV.U32 R12, RZ, RZ, R6 ;  /* 0x000000ffff0c7224 */ /* 0x000fe200078e0006 */
[----:B------:R-:W-:Y:S01]  /*30160*/  MOV R13, R7 ;  /* 0x00000007000d7202 */ /* 0x000fe20000000f00 */
[----:B0-----:R-:W3:Y:S04]  /*30170*/  LDL.LU.64 R26, [R1+0x1f0] ;  /* 0x0001f000011a7983 */ /* 0x001ee80000300a00 */
[----:B------:R0:W-:Y:S04]  /*30180*/  STL.64 [R1+0x20], R22 ;  /* 0x0000201601007387 */ /* 0x0001e80000100a00 */
[----:B------:R-:W4:Y:S04]  /*30190*/  LDL.LU R6, [R1+0x14] ;  /* 0x0000140001067983 */ /* 0x000f280000300800 */
[----:B------:R-:W4:Y:S01]  /*301a0*/  LDL.LU R7, [R1+0x4] ;  /* 0x0000040001077983 */ /* 0x000f220000300800 */
[----:B------:R-:W-:-:S02]  /*301b0*/  LEA R28, P5, R17, R2, 0x1 ;  /* 0x00000002111c7211 */ /* 0x000fc400078a08ff */
[----:B------:R-:W-:Y:S02]  /*301c0*/  LEA R2, P4, R19, R2, 0x1 ;  /* 0x0000000213027211 */ /* 0x000fe400078808ff */
[-C--:B------:R-:W-:Y:S02]  /*301d0*/  LEA.HI.X.SX32 R29, R17, R0.reuse, 0x1, P5 ;  /* 0x00000000111d7211 */ /* 0x080fe400028f0eff */
[----:B------:R-:W-:Y:S01]  /*301e0*/  LEA.HI.X.SX32 R3, R19, R0, 0x1, P4 ;  /* 0x0000000013037211 */ /* 0x000fe200020f0eff */
[----:B------:R1:W-:Y:S04]  /*301f0*/  STG.E.U16 desc[UR10][R14.64], R9 ;  /* 0x000000090e007986 */ /* 0x0003e8000c10150a */
[----:B--2---:R2:W-:Y:S04]  /*30200*/  STG.E.U16 desc[UR10][R10.64], R4 ;  /* 0x000000040a007986 */ /* 0x0045e8000c10150a */
[----:B----4-:R-:W-:Y:S04]  /*30210*/  STL.64 [R1+0x1638], R6 ;  /* 0x0016380601007387 */ /* 0x010fe80000100a00 */
[----:B------:R-:W4:Y:S04]  /*30220*/  LDL.LU.64 R16, [R1+0x1e8] ;  /* 0x0001e80001107983 */ /* 0x000f280000300a00 */
[----:B0-----:R-:W3:Y:S04]  /*30230*/  LDL.LU.64 R22, [R1+0x1e0] ;  /* 0x0001e00001167983 */ /* 0x001ee80000300a00 */
[----:B------:R-:W3:Y:S04]  /*30240*/  LDL.LU.64 R24, [R1+0x1d8] ;  /* 0x0001d80001187983 */ /* 0x000ee80000300a00 */
[----:B------:R-:W-:Y:S04]  /*30250*/  STL.64 [R1+0x1580], R28 ;  /* 0x0015801c01007387 */ /* 0x000fe80000100a00 */
[----:B------:R-:W3:Y:S04]  /*30260*/  LDL.LU.64 R18, [R1+0x1d0] ;  /* 0x0001d00001127983 */ /* 0x000ee80000300a00 */
[----:B------:R-:W-:Y:S04]  /*30270*/  STL.64 [R1+0x1588], R2 ;  /* 0x0015880201007387 */ /* 0x000fe80000100a00 */
[----:B-1----:R-:W3:Y:S04]  /*30280*/  LDL.LU.64 R14, [R1+0x1c8] ;  /* 0x0001c800010e7983 */ /* 0x002ee80000300a00 */
[----:B--2---:R-:W2:Y:S04]  /*30290*/  LDL.LU.64 R10, [R1+0x1b8] ;  /* 0x0001b800010a7983 */ /* 0x004ea80000300a00 */
[----:B--2---:R0:W-:Y:S04]  /*302a0*/  STL.64 [R1+0x1660], R10 ;  /* 0x0016600a01007387 */ /* 0x0041e80000100a00 */
[----:B0-----:R-:W2:Y:S04]  /*302b0*/  LDL.LU.64 R10, [R1+0x1c0] ;  /* 0x0001c000010a7983 */ /* 0x001ea80000300a00 */
[----:B------:R-:W2:Y:S04]  /*302c0*/  LDL.LU.64 R6, [R1+0x190] ;  /* 0x0001900001067983 */ /* 0x000ea80000300a00 */
[----:B--2---:R0:W-:Y:S04]  /*302d0*/  STL.64 [R1+0x1640], R6 ;  /* 0x0016400601007387 */ /* 0x0041e80000100a00 */
[----:B0-----:R-:W2:Y:S04]  /*302e0*/  LDL.LU.64 R6, [R1+0x198] ;  /* 0x0001980001067983 */ /* 0x001ea80000300a00 */
[----:B--2---:R0:W-:Y:S04]  /*302f0*/  STL.64 [R1+0x1648], R6 ;  /* 0x0016480601007387 */ /* 0x0041e80000100a00 */
[----:B0-----:R-:W2:Y:S04]  /*30300*/  LDL.LU.64 R6, [R1+0x1a0] ;  /* 0x0001a00001067983 */ /* 0x001ea80000300a00 */
[----:B--2---:R0:W-:Y:S04]  /*30310*/  STL.64 [R1+0x1650], R6 ;  /* 0x0016500601007387 */ /* 0x0041e80000100a00 */
[----:B0-----:R-:W2:Y:S04]  /*30320*/  LDL.LU.64 R6, [R1+0x1a8] ;  /* 0x0001a80001067983 */ /* 0x001ea80000300a00 */
[----:B--2---:R0:W-:Y:S04]  /*30330*/  STL.64 [R1+0x1658], R6 ;  /* 0x0016580601007387 */ /* 0x0041e80000100a00 */
[----:B0-----:R-:W2:Y:S04]  /*30340*/  LDL.LU.64 R6, [R1+0x1b0] ;  /* 0x0001b00001067983 */ /* 0x001ea80000300a00 */
[----:B------:R-:W2:Y:S04]  /*30350*/  LDL.LU.64 R2, [R1+0x178] ;  /* 0x0001780001027983 */ /* 0x000ea80000300a00 */
[----:B--2---:R0:W-:Y:S04]  /*30360*/  STL.64 [R1+0x1628], R2 ;  /* 0x0016280201007387 */ /* 0x0041e80000100a00 */
[----:B0-----:R-:W2:Y:S04]  /*30370*/  LDL.LU.64 R2, [R1+0x180] ;  /* 0x0001800001027983 */ /* 0x001ea80000300a00 */
[----:B------:R-:W-:Y:S04]  /*30380*/  STG.E.U16 desc[UR10][R12.64], R5 ;  /* 0x000000050c007986 */ /* 0x000fe8000c10150a */
[----:B--2---:R0:W-:Y:S04]  /*30390*/  STL.64 [R1+0x1630], R2 ;  /* 0x0016300201007387 */ /* 0x0041e80000100a00 */
[----:B0-----:R-:W2:Y:S04]  /*303a0*/  LDL.LU.64 R2, [R1+0x188] ;  /* 0x0001880001027983 */ /* 0x001ea80000300a00 */
[----:B------:R-:W2:Y:S04]  /*303b0*/  LDL.LU.64 R28, [R1+0x170] ;  /* 0x00017000011c7983 */ /* 0x000ea80000300a00 */
[----:B------:R-:W4:Y:S04]  /*303c0*/  LDL.LU.64 R12, [R1+0x1680] ;  /* 0x00168000010c7983 */ /* 0x000f280000300a00 */
[----:B---3--:R0:W-:Y:S04]  /*303d0*/  STG.E.U16 desc[UR10][R26.64], R8 ;  /* 0x000000081a007986 */ /* 0x0081e8000c10150a */
[----:B0-----:R-:W3:Y:S04]  /*303e0*/  LDL.LU.64 R26, [R1+0x168] ;  /* 0x00016800011a7983 */ /* 0x001ee80000300a00 */
[----:B----4-:R0:W-:Y:S04]  /*303f0*/  STG.E.U16 desc[UR10][R16.64], R12 ;  /* 0x0000000c10007986 */ /* 0x0101e8000c10150a */
[----:B0-----:R-:W4:Y:S01]  /*30400*/  LDL.LU.64 R16, [R1+0x1678] ;  /* 0x0016780001107983 */ /* 0x001f220000300a00 */
[----:B------:R-:W-:-:S03]  /*30410*/  PRMT R0, R9, 0x7632, R0 ;  /* 0x0000763209007816 */ /* 0x000fc60000000000 */
[----:B----4-:R0:W-:Y:S04]  /*30420*/  STG.E.U16 desc[UR10][R22.64], R16 ;  /* 0x0000001016007986 */ /* 0x0101e8000c10150a */
[----:B------:R1:W-:Y:S04]  /*30430*/  STG.E.U16 desc[UR10][R24.64], R20 ;  /* 0x0000001418007986 */ /* 0x0003e8000c10150a */
[----:B0-----:R-:W4:Y:S04]  /*30440*/  LDL.LU.64 R22, [R1+0x160] ;  /* 0x0001600001167983 */ /* 0x001f280000300a00 */
[----:B-1----:R-:W2:Y:S01]  /*30450*/  LDL.LU.64 R24, [R1+0x1670] ;  /* 0x0016700001187983 */ /* 0x002ea20000300a00 */
[----:B------:R-:W-:-:S03]  /*30460*/  PRMT R4, R4, 0x7632, R4 ;  /* 0x0000763204047816 */ /* 0x000fc60000000004 */
[----:B------:R-:W3:Y:S04]  /*30470*/  LDL.LU R9, [R1+0x166c] ;  /* 0x00166c0001097983 */ /* 0x000ee80000300800 */
[----:B--2---:R0:W-:Y:S04]  /*30480*/  STG.E.U16 desc[UR10][R18.64], R24 ;  /* 0x0000001812007986 */ /* 0x0041e8000c10150a */
[----:B------:R1:W-:Y:S04]  /*30490*/  STG.E.U16 desc[UR10][R14.64], R0 ;  /* 0x000000000e007986 */ /* 0x0003e8000c10150a */
[----:B------:R2:W-:Y:S04]  /*304a0*/  STG.E.U16 desc[UR10][R10.64], R4 ;  /* 0x000000040a007986 */ /* 0x0005e8000c10150a */
[----:B0-----:R-:W3:Y:S01]  /*304b0*/  LDL.LU.64 R18, [R1+0x158] ;  /* 0x0001580001127983 */ /* 0x001ee20000300a00 */
[----:B-1----:R-:W-:-:S03]  /*304c0*/  PRMT R0, R5, 0x7632, R0 ;  /* 0x0000763205007816 */ /* 0x002fc60000000000 */
[----:B------:R-:W3:Y:S04]  /*304d0*/  LDL.LU R5, [R1+0x1668] ;  /* 0x0016680001057983 */ /* 0x000ee80000300800 */
[----:B------:R-:W3:Y:S04]  /*304e0*/  LDL.LU.64 R14, [R1+0x150] ;  /* 0x00015000010e7983 */ /* 0x000ee80000300a00 */
[----:B--2---:R-:W2:Y:S01]  /*304f0*/  LDL.LU.64 R10, [R1+0x1660] ;  /* 0x00166000010a7983 */ /* 0x004ea20000300a00 */
[----:B------:R-:W-:Y:S02]  /*30500*/  PRMT R8, R8, 0x7632, R8 ;  /* 0x0000763208087816 */ /* 0x000fe40000000008 */
[----:B------:R-:W-:Y:S01]  /*30510*/  PRMT R12, R12, 0x7632, R12 ;  /* 0x000076320c0c7816 */ /* 0x000fe2000000000c */
[----:B--2---:R0:W-:Y:S04]  /*30520*/  STG.E.U16 desc[UR10][R10.64], R0 ;  /* 0x000000000a007986 */ /* 0x0041e8000c10150a */
[----:B------:R1:W-:Y:S04]  /*30530*/  STG.E.U16 desc[UR10][R6.64], R8 ;  /* 0x0000000806007986 */ /* 0x0003e8000c10150a */
[----:B0-----:R-:W2:Y:S04]  /*30540*/  LDL.LU.64 R10, [R1+0x148] ;  /* 0x00014800010a7983 */ /* 0x001ea80000300a00 */
[----:B-1----:R-:W2:Y:S01]  /*30550*/  LDL.LU.64 R6, [R1+0x1658] ;  /* 0x0016580001067983 */ /* 0x002ea20000300a00 */
[----:B------:R-:W-:-:S03]  /*30560*/  PRMT R16, R16, 0x7632, R16 ;  /* 0x0000763210107816 */ /* 0x000fc60000000010 */
[----:B--2---:R0:W-:Y:S04]  /*30570*/  STG.E.U16 desc[UR10][R6.64], R12 ;  /* 0x0000000c06007986 */ /* 0x0041e8000c10150a */
[----:B0-----:R-:W2:Y:S01]  /*30580*/  LDL.LU.64 R6, [R1+0x1650] ;  /* 0x0016500001067983 */ /* 0x001ea20000300a00 */
[----:B------:R-:W-:-:S03]  /*30590*/  PRMT R20, R20, 0x7632, R20 ;  /* 0x0000763214147816 */ /* 0x000fc60000000014 */
[----:B--2---:R0:W-:Y:S04]  /*305a0*/  STG.E.U16 desc[UR10][R6.64], R16 ;  /* 0x0000001006007986 */ /* 0x0041e8000c10150a */
[----:B0-----:R-:W2:Y:S01]  /*305b0*/  LDL.LU.64 R6, [R1+0x1648] ;  /* 0x0016480001067983 */ /* 0x001ea20000300a00 */
[----:B------:R-:W-:-:S03]  /*305c0*/  PRMT R24, R24, 0x7632, R24 ;  /* 0x0000763218187816 */ /* 0x000fc60000000018 */
[----:B--2---:R0:W-:Y:S04]  /*305d0*/  STG.E.U16 desc[UR10][R6.64], R20 ;  /* 0x0000001406007986 */ /* 0x0041e8000c10150a */
[----:B0-----:R-:W2:Y:S04]  /*305e0*/  LDL.LU.64 R6, [R1+0x1640] ;  /* 0x0016400001067983 */ /* 0x001ea80000300a00 */
[----:B--2---:R0:W-:Y:S04]  /*305f0*/  STG.E.U16 desc[UR10][R6.64], R24 ;  /* 0x0000001806007986 */ /* 0x0041e8000c10150a */
[----:B0-----:R-:W2:Y:S04]  /*30600*/  LDL.LU.64 R6, [R1+0x1638] ;  /* 0x0016380001067983 */ /* 0x001ea80000300a00 */
[----:B--2---:R0:W-:Y:S04]  /*30610*/  STG.E.U16 desc[UR10][R2.64], R6 ;  /* 0x0000000602007986 */ /* 0x0041e8000c10150a */
[----:B0-----:R-:W3:Y:S04]  /*30620*/  LDL.LU.64 R2, [R1+0x1630] ;  /* 0x0016300001027983 */ /* 0x001ee80000300a00 */
[----:B---3--:R0:W-:Y:S04]  /*30630*/  STG.E.U16 desc[UR10][R2.64], R5 ;  /* 0x0000000502007986 */ /* 0x0081e8000c10150a */
[----:B0-----:R-:W2:Y:S04]  /*30640*/  LDL.LU.64 R2, [R1+0x1628] ;  /* 0x0016280001027983 */ /* 0x001ea80000300a00 */
[----:B------:R-:W-:Y:S04]  /*30650*/  STL.64 [R1+0x1620], R8 ;  /* 0x0016200801007387 */ /* 0x000fe80000100a00 */
[----:B--2---:R-:W-:Y:S04]  /*30660*/  STG.E.U16 desc[UR10][R2.64], R7 ;  /* 0x0000000702007986 */ /* 0x004fe8000c10150a */
[----:B------:R0:W-:Y:S04]  /*30670*/  STG.E.U16 desc[UR10][R28.64], R9 ;  /* 0x000000091c007986 */ /* 0x0001e8000c10150a */
[----:B------:R-:W-:Y:S04]  /*30680*/  STG.E.U16 desc[UR10][R26.64], R13 ;  /* 0x0000000d1a007986 */ /* 0x000fe8000c10150a */
[----:B----4-:R-:W-:Y:S04]  /*30690*/  STG.E.U16 desc[UR10][R22.64], R17 ;  /* 0x0000001116007986 */ /* 0x010fe8000c10150a */
[----:B0-----:R-:W2:Y:S04]  /*306a0*/  LDL.LU.64 R8, [R1+0x140] ;  /* 0x0001400001087983 */ /* 0x001ea80000300a00 */
[----:B------:R0:W-:Y:S04]  /*306b0*/  STL.64 [R1+0x1618], R12 ;  /* 0x0016180c01007387 */ /* 0x0001e80000100a00 */
[----:B0-----:R-:W3:Y:S04]  /*306c0*/  LDL.LU.64 R12, [R1+0x138] ;  /* 0x00013800010c7983 */ /* 0x001ee80000300a00 */
[----:B------:R0:W-:Y:S04]  /*306d0*/  STL [R1+0x1614], R17 ;  /* 0x0016141101007387 */ /* 0x0001e80000100800 */
[----:B0-----:R-:W4:Y:S04]  /*306e0*/  LDL.LU.64 R16, [R1+0x130] ;  /* 0x0001300001107983 */ /* 0x001f280000300a00 */
[----:B------:R-:W3:Y:S01]  /*306f0*/  LDL.LU R29, [R1+0x18] ;  /* 0x00001800011d7983 */ /* 0x000ee20000300800 */
[----:B------:R-:W-:-:S03]  /*30700*/  PRMT R0, R6, 0x7632, R0 ;  /* 0x0000763206007816 */ /* 0x000fc60000000000 */
[----:B------:R-:W-:Y:S01]  /*30710*/  STG.E.U16 desc[UR10][R18.64], R21 ;  /* 0x0000001512007986 */ /* 0x000fe2000c10150a */
[----:B------:R-:W-:-:S03]  /*30720*/  PRMT R5, R5, 0x7632, R5 ;  /* 0x0000763205057816 */ /* 0x000fc60000000005 */
[----:B------:R-:W-:Y:S04]  /*30730*/  STG.E.U16 desc[UR10][R14.64], R25 ;  /* 0x000000190e007986 */ /* 0x000fe8000c10150a */
[----:B------:R0:W-:Y:S02]  /*30740*/  STG.E.U16 desc[UR10][R10.64], R0 ;  /* 0x000000000a007986 */ /* 0x0001e4000c10150a */
[----:B0-----:R-:W-:Y:S02]  /*30750*/  PRMT R0, R7, 0x7632, R0 ;  /* 0x0000763207007816 */ /* 0x001fe40000000000 */
[----:B--2---:R-:W-:Y:S04]  /*30760*/  STG.E.U16 desc[UR10][R8.64], R5 ;  /* 0x0000000508007986 */ /* 0x004fe8000c10150a */
[----:B---3--:R0:W-:Y:S04]  /*30770*/  STL [R1+0x1610], R29 ;  /* 0x0016101d01007387 */ /* 0x0081e80000100800 */
[----:B0-----:R-:W2:Y:S04]  /*30780*/  LDL.LU.64 R28, [R1+0x120] ;  /* 0x00012000011c7983 */ /* 0x001ea80000300a00 */
[----:B------:R-:W3:Y:S04]  /*30790*/  LDL.LU.64 R26, [R1+0x118] ;  /* 0x00011800011a7983 */ /* 0x000ee80000300a00 */
[----:B------:R-:W2:Y:S04]  /*307a0*/  LDL.LU.64 R2, [R1+0x110] ;  /* 0x0001100001027983 */ /* 0x000ea80000300a00 */
[----:B------:R-:W2:Y:S04]  /*307b0*/  LDL.LU.64 R6, [R1+0x108] ;  /* 0x0001080001067983 */ /* 0x000ea80000300a00 */
[----:B------:R-:W2:Y:S04]  /*307c0*/  LDL.LU.64 R22, [R1+0x100] ;  /* 0x0001000001167983 */ /* 0x000ea80000300a00 */
[----:B------:R-:W2:Y:S04]  /*307d0*/  LDL.LU.64 R10, [R1+0xf8] ;  /* 0x0000f800010a7983 */ /* 0x000ea80000300a00 */
[----:B------:R-:W2:Y:S04]  /*307e0*/  LDL.LU.64 R14, [R1+0xf0] ;  /* 0x0000f000010e7983 */ /* 0x000ea80000300a00 */
[----:B------:R-:W2:Y:S04]  /*307f0*/  LDL.LU.64 R18, [R1+0xe8] ;  /* 0x0000e80001127983 */ /* 0x000ea80000300a00 */
[----:B------:R-:W2:Y:S04]  /*30800*/  LDL.LU.64 R8, [R1+0x1620] ;  /* 0x0016200001087983 */ /* 0x000ea80000300a00 */
[----:B------:R0:W-:Y:S04]  /*30810*/  STL.64 [R1+0x15a8], R4 ;  /* 0x0015a80401007387 */ /* 0x0001e80000100a00 */
[----:B------:R1:W-:Y:S04]  /*30820*/  STG.E.U16 desc[UR10][R12.64], R0 ;  /* 0x000000000c007986 */ /* 0x0003e8000c10150a */
[----:B0-----:R-:W3:Y:S04]  /*30830*/  LDL.LU.64 R4, [R1+0x128] ;  /* 0x0001280001047983 */ /* 0x001ee80000300a00 */
[----:B-1----:R-:W3:Y:S01]  /*30840*/  LDL.LU.64 R12, [R1+0x1618] ;  /* 0x00161800010c7983 */ /* 0x002ee20000300a00 */
[----:B--2---:R-:W-:-:S05]  /*30850*/  PRMT R9, R9, 0x7632, R9 ;  /* 0x0000763209097816 */ /* 0x004fca0000000009 */
[----:B----4-:R0:W-:Y:S04]  /*30860*/  STG.E.U16 desc[UR10][R16.64], R9 ;  /* 0x0000000910007986 */ /* 0x0101e8000c10150a */
[----:B0-----:R-:W2:Y:S04]  /*30870*/  LDL.LU R17, [R1+0x1614] ;  /* 0x0016140001117983 */ /* 0x001ea80000300800 */
[----:B------:R0:W-:Y:S04]  /*30880*/  STL.64 [R1+0x15b8], R8 ;  /* 0x0015b80801007387 */ /* 0x0001e80000100a00 */
[----:B0-----:R-:W4:Y:S01]  /*30890*/  LDL.LU.64 R8, [R1+0xb0] ;  /* 0x0000b00001087983 */ /* 0x001f220000300a00 */
[----:B---3--:R-:W-:-:S03]  /*308a0*/  PRMT R13, R13, 0x7632, R13 ;  /* 0x000076320d0d7816 */ /* 0x008fc6000000000d */
[----:B----4-:R0:W-:Y:S04]  /*308b0*/  STL.64 [R1+0x15c8], R8 ;  /* 0x0015c80801007387 */ /* 0x0101e80000100a00 */
[----:B0-----:R-:W3:Y:S01]  /*308c0*/  LDL.LU.64 R8, [R1+0xb8] ;  /* 0x0000b80001087983 */ /* 0x001ee20000300a00 */
[----:B--2---:R-:W-:-:S03]  /*308d0*/  PRMT R17, R17, 0x7632, R17 ;  /* 0x0000763211117816 */ /* 0x004fc60000000011 */
[----:B------:R-:W-:Y:S04]  /*308e0*/  STG.E.U16 desc[UR10][R4.64], R13 ;  /* 0x0000000d04007986 */ /* 0x000fe8000c10150a */
[----:B------:R-:W-:Y:S04]  /*308f0*/  STG.E.U16 desc[UR10][R28.64], R17 ;  /* 0x000000111c007986 */ /* 0x000fe8000c10150a */
[----:B---3--:R0:W-:Y:S04]  /*30900*/  STL.64 [R1+0x15d8], R8 ;  /* 0x0015d80801007387 */ /* 0x0081e80000100a00 */
[----:B0-----:R-:W2:Y:S04]  /*30910*/  LDL.LU.64 R8, [R1+0xc8] ;  /* 0x0000c80001087983 */ /* 0x001ea80000300a00 */
[----:B------:R-:W3:Y:S04]  /*30920*/  LDL.LU.64 R4, [R1+0xa8] ;  /* 0x0000a80001047983 */ /* 0x000ee80000300a00 */
[----:B------:R0:W-:Y:S04]  /*30930*/  STL [R1+0x15c0], R12 ;  /* 0x0015c00c01007387 */ /* 0x0001e80000100800 */
[----:B0-----:R-:W4:Y:S04]  /*30940*/  LDL.LU.64 R12, [R1+0xd0] ;  /* 0x0000d000010c7983 */ /* 0x001f280000300a00 */
[----:B------:R-:W2:Y:S01]  /*30950*/  LDL.LU R29, [R1+0x1610] ;  /* 0x00161000011d7983 */ /* 0x000ea20000300800 */
[----:B------:R-:W-:-:S02]  /*30960*/  PRMT R21, R21, 0x7632, R21 ;  /* 0x0000763215157816 */ /* 0x000fc40000000015 */
[----:B------:R-:W-:Y:S01]  /*30970*/  PRMT R25, R25, 0x7632, R25 ;  /* 0x0000763219197816 */ /* 0x000fe20000000019 */
[----:B------:R-:W3:Y:S04]  /*30980*/  LDL.LU.64 R16, [R1+0xd8] ;  /* 0x0000d80001107983 */ /* 0x000ee80000300a00 */
[----:B------:R0:W-:Y:S04]  /*30990*/  STG.E.U16 desc[UR10][R26.64], R21 ;  /* 0x000000151a007986 */ /* 0x0001e8000c10150a */
[----:B------:R1:W-:Y:S04]  /*309a0*/  STG.E.U16 desc[UR10][R2.64], R25 ;  /* 0x0000001902007986 */ /* 0x0003e8000c10150a */
[----:B0-----:R-:W4:Y:S04]  /*309b0*/  LDL.LU.64 R26, [R1+0x1608] ;  /* 0x00160800011a7983 */ /* 0x001f280000300a00 */
[----:B------:R-:W3:Y:S04]  /*309c0*/  LDL.LU.64 R20, [R1+0xe0] ;  /* 0x0000e00001147983 */ /* 0x000ee80000300a00 */
[----:B-1----:R-:W3:Y:S04]  /*309d0*/  LDL.LU.64 R24, [R1+0xc0] ;  /* 0x0000c00001187983 */ /* 0x002ee80000300a00 */
[----:B------:R-:W3:Y:S04]  /*309e0*/  LDL.LU.64 R2, [R1+0xa0] ;  /* 0x0000a00001027983 */ /* 0x000ee80000300a00 */
[----:B--2---:R0:W-:Y:S04]  /*309f0*/  STG.E.U16 desc[UR10][R6.64], R29 ;  /* 0x0000001d06007986 */ /* 0x0041e8000c10150a */
[----:B0-----:R-:W2:Y:S04]  /*30a00*/  LDL.LU.64 R6, [R1+0x1600] ;  /* 0x0016000001067983 */ /* 0x001ea80000300a00 */
[----:B--2---:R0:W-:Y:S04]  /*30a10*/  STG.E.U16 desc[UR10][R22.64], R6 ;  /* 0x0000000616007986 */ /* 0x0041e8000c10150a */
[----:B------:R1:W-:Y:S04]  /*30a20*/  STG.E.U16 desc[UR10][R10.64], R7 ;  /* 0x000000070a007986 */ /* 0x0003e8000c10150a */
[----:B0-----:R-:W2:Y:S04]  /*30a30*/  LDL.LU.64 R22, [R1+0x15f8] ;  /* 0x0015f80001167983 */ /* 0x001ea80000300a00 */
[----:B-1----:R-:W2:Y:S04]  /*30a40*/  LDL.LU.64 R10, [R1+0x15f0] ;  /* 0x0015f000010a7983 */ /* 0x002ea80000300a00 */
[----:B--2---:R0:W-:Y:S04]  /*30a50*/  STG.E.U16 desc[UR10][R14.64], R10 ;  /* 0x0000000a0e007986 */ /* 0x0041e8000c10150a */
[----:B0-----:R-:W2:Y:S04]  /*30a60*/  LDL.LU.64 R14, [R1+0x15e8] ;  /* 0x0015e800010e7983 */ /* 0x001ea80000300a00 */
[----:B--2---:R0:W-:Y:S04]  /*30a70*/  STG.E.U16 desc[UR10][R18.64], R14 ;  /* 0x0000000e12007986 */ /* 0x0041e8000c10150a */
[----:B0-----:R-:W3:Y:S01]  /*30a80*/  LDL.LU.64 R18, [R1+0x15e0] ;  /* 0x0015e00001127983 */ /* 0x001ee20000300a00 */
[----:B------:R-:W-:-:S03]  /*30a90*/  PRMT R0, R29, 0x7632, R0 ;  /* 0x000076321d007816 */ /* 0x000fc60000000000 */
[----:B------:R-:W2:Y:S04]  /*30aa0*/  LDL.LU.64 R28, [R1+0x98] ;  /* 0x00009800011c7983 */ /* 0x000ea80000300a00 */
[----:B---3--:R-:W-:Y:S04]  /*30ab0*/  STG.E.U16 desc[UR10][R20.64], R18 ;  /* 0x0000001214007986 */ /* 0x008fe8000c10150a */
[----:B------:R-:W-:Y:S04]  /*30ac0*/  STG.E.U16 desc[UR10][R16.64], R22 ;  /* 0x0000001610007986 */ /* 0x000fe8000c10150a */
[----:B----4-:R0:W-:Y:S04]  /*30ad0*/  STG.E.U16 desc[UR10][R12.64], R26 ;  /* 0x0000001a0c007986 */ /* 0x0101e8000c10150a */
[----:B------:R1:W-:Y:S04]  /*30ae0*/  STG.E.U16 desc[UR10][R8.64], R0 ;  /* 0x0000000008007986 */ /* 0x0003e8000c10150a */
[----:B0-----:R-:W3:Y:S04]  /*30af0*/  LDL.LU.64 R12, [R1+0x90] ;  /* 0x00009000010c7983 */ /* 0x001ee80000300a00 */
[----:B------:R-:W4:Y:S04]  /*30b00*/  LDL.LU.64 R20, [R1+0x88] ;  /* 0x0000880001147983 */ /* 0x000f280000300a00 */
[----:B------:R-:W4:Y:S04]  /*30b10*/  LDL.LU R16, [R1+0x1c] ;  /* 0x00001c0001107983 */ /* 0x000f280000300800 */
[----:B-1----:R-:W2:Y:S01]  /*30b20*/  LDL.LU.64 R8, [R1+0x15d8] ;  /* 0x0015d80001087983 */ /* 0x002ea20000300a00 */
[----:B------:R-:W-:-:S02]  /*30b30*/  PRMT R6, R6, 0x7632, R6 ;  /* 0x0000763206067816 */ /* 0x000fc40000000006 */
[----:B------:R-:W-:Y:S02]  /*30b40*/  PRMT R0, R7, 0x7632, R0 ;  /* 0x0000763207007816 */ /* 0x000fe40000000000 */
[----:B------:R-:W3:Y:S04]  /*30b50*/  LDL.LU R7, [R1+0x15d0] ;  /* 0x0015d00001077983 */ /* 0x000ee80000300800 */
[----:B------:R0:W-:Y:S04]  /*30b60*/  STG.E.U16 desc[UR10][R24.64], R6 ;  /* 0x0000000618007986 */ /* 0x0001e8000c10150a */
[----:B0-----:R-:W3:Y:S04]  /*30b70*/  LDL.LU.64 R24, [R1+0x80] ;  /* 0x0000800001187983 */ /* 0x001ee80000300a00 */
[----:B--2---:R0:W-:Y:S04]  /*30b80*/  STG.E.U16 desc[UR10][R8.64], R0 ;  /* 0x0000000008007986 */ /* 0x0041e8000c10150a */
[----:B0-----:R-:W2:Y:S01]  /*30b90*/  LDL.LU.64 R8, [R1+0x15c8] ;  /* 0x0015c80001087983 */ /* 0x001ea20000300a00 */
[----:B------:R-:W-:-:S02]  /*30ba0*/  PRMT R10, R10, 0x7632, R10 ;  /* 0x000076320a0a7816 */ /* 0x000fc4000000000a */
[----:B------:R-:W-:-:S03]  /*30bb0*/  PRMT R14, R14, 0x7632, R14 ;  /* 0x000076320e0e7816 */ /* 0x000fc6000000000e */
[----:B--2---:R0:W-:Y:S04]  /*30bc0*/  STG.E.U16 desc[UR10][R8.64], R10 ;  /* 0x0000000a08007986 */ /* 0x0041e8000c10150a */
[----:B------:R1:W-:Y:S04]  /*30bd0*/  STG.E.U16 desc[UR10][R4.64], R14 ;  /* 0x0000000e04007986 */ /* 0x0003e8000c10150a */
[----:B0-----:R-:W2:Y:S04]  /*30be0*/  LDL.LU.64 R8, [R1+0x78] ;  /* 0x0000780001087983 */ /* 0x001ea80000300a00 */
[----:B-1----:R-:W2:Y:S01]  /*30bf0*/  LDL.LU.64 R4, [R1+0x68] ;  /* 0x0000680001047983 */ /* 0x002ea20000300a00 */
[----:B------:R-:W-:-:S05]  /*30c00*/  PRMT R18, R18, 0x7632, R18 ;  /* 0x0000763212127816 */ /* 0x000fca0000000012 */
[----:B------:R-:W-:Y:S04]  /*30c10*/  STG.E.U16 desc[UR10][R2.64], R18 ;  /* 0x0000001202007986 */ /* 0x000fe8000c10150a */
[----:B--2---:R0:W-:Y:S04]  /*30c20*/  STL.64 [R1+0x15b0], R4 ;  /* 0x0015b00401007387 */ /* 0x0041e80000100a00 */
[----:B0-----:R-:W2:Y:S04]  /*30c30*/  LDL.LU.64 R4, [R1+0x70] ;  /* 0x0000700001047983 */ /* 0x001ea80000300a00 */
[----:B------:R-:W2:Y:S04]  /*30c40*/  LDL.LU R18, [R1+0xc] ;  /* 0x00000c0001127983 */ /* 0x000ea80000300800 */
[----:B------:R-:W2:Y:S04]  /*30c50*/  LDL.LU.64 R2, [R1+0x48] ;  /* 0x0000480001027983 */ /* 0x000ea80000300a00 */
[----:B--2---:R0:W-:Y:S04]  /*30c60*/  STL.64 [R1+0x1590], R2 ;  /* 0x0015900201007387 */ /* 0x0041e80000100a00 */
[----:B0-----:R-:W2:Y:S01]  /*30c70*/  LDL.LU.64 R2, [R1+0x50] ;  /* 0x0000500001027983 */ /* 0x001ea20000300a00 */
[----:B------:R-:W-:-:S03]  /*30c80*/  PRMT R22, R22, 0x7632, R22 ;  /* 0x0000763216167816 */ /* 0x000fc60000000016 */
[----:B--2---:R0:W-:Y:S04]  /*30c90*/  STL.64 [R1+0x1598], R2 ;  /* 0x0015980201007387 */ /* 0x0041e80000100a00 */
[----:B0-----:R-:W2:Y:S01]  /*30ca0*/  LDL.LU.64 R2, [R1+0x58] ;  /* 0x0000580001027983 */ /* 0x001ea20000300a00 */
[----:B------:R-:W-:-:S03]  /*30cb0*/  PRMT R26, R26, 0x7632, R26 ;  /* 0x000076321a1a7816 */ /* 0x000fc6000000001a */
[----:B------:R-:W-:Y:S04]  /*30cc0*/  STG.E.U16 desc[UR10][R28.64], R22 ;  /* 0x000000161c007986 */ /* 0x000fe8000c10150a */
[----:B---3--:R-:W-:Y:S04]  /*30cd0*/  STG.E.U16 desc[UR10][R12.64], R26 ;  /* 0x0000001a0c007986 */ /* 0x008fe8000c10150a */
[----:B--2---:R0:W-:Y:S04]  /*30ce0*/  STL.64 [R1+0x15a0], R2 ;  /* 0x0015a00201007387 */ /* 0x0041e80000100a00 */
[----:B0-----:R-:W2:Y:S04]  /*30cf0*/  LDL.LU.64 R2, [R1+0x60] ;  /* 0x0000600001027983 */ /* 0x001ea80000300a00 */
[----:B------:R-:W3:Y:S04]  /*30d00*/  LDL.LU.64 R28, [R1+0x40] ;  /* 0x00004000011c7983 */ /* 0x000ee80000300a00 */
[----:B------:R-:W2:Y:S04]  /*30d10*/  LDL.LU R12, [R1+0x15c0] ;  /* 0x0015c000010c7983 */ /* 0x000ea80000300800 */
[----:B------:R-:W3:Y:S04]  /*30d20*/  LDL.LU R14, [R1+0x234] ;  /* 0x00023400010e7983 */ /* 0x000ee80000300800 */
[----:B----4-:R0:W-:Y:S04]  /*30d30*/  STG.E.U16 desc[UR10][R20.64], R16 ;  /* 0x0000001014007986 */ /* 0x0101e8000c10150a */
[----:B------:R-:W4:Y:S04]  /*30d40*/  LDL.LU R13, [R1+0x230] ;  /* 0x00023000010d7983 */ /* 0x000f280000300800 */
[----:B------:R1:W-:Y:S04]  /*30d50*/  STG.E.U16 desc[UR10][R24.64], R7 ;  /* 0x0000000718007986 */ /* 0x0003e8000c10150a */
[----:B0-----:R-:W3:Y:S04]  /*30d60*/  LDL.LU R20, [R1+0x22c] ;  /* 0x00022c0001147983 */ /* 0x001ee80000300800 */
[----:B------:R0:W-:Y:S04]  /*30d70*/  STG.E.U16 desc[UR10][R8.64], R18 ;  /* 0x0000001208007986 */ /* 0x0001e8000c10150a */
[----:B------:R0:W-:Y:S01]  /*30d80*/  STG.E.U16 desc[UR10][R4.64], R11 ;  /* 0x0000000b04007986 */ /* 0x0001e2000c10150a */
[----:B--2---:R-:W-:-:S03]  /*30d90*/  PRMT R12, R16, 0x7632, R12 ;  /* 0x00007632100c7816 */ /* 0x004fc6000000000c */
[----:B------:R-:W2:Y:S04]  /*30da0*/  LDL.LU R16, [R1+0x228] ;  /* 0x0002280001107983 */ /* 0x000ea80000300800 */
[----:B-1----:R-:W2:Y:S04]  /*30db0*/  LDL.LU R25, [R1+0x2b8] ;  /* 0x0002b80001197983 */ /* 0x002ea80000300800 */
[----:B------:R-:W2:Y:S04]  /*30dc0*/  LDL.LU R21, [R1+0x2b4] ;  /* 0x0002b40001157983 */ /* 0x000ea80000300800 */
[----:B------:R-:W2:Y:S04]  /*30dd0*/  LDL.LU R17, [R1+0x2b0] ;  /* 0x0002b00001117983 */ /* 0x000ea80000300800 */
[----:B------:R-:W2:Y:S04]  /*30de0*/  LDL.LU R24, [R1+0x2a4] ;  /* 0x0002a40001187983 */ /* 0x000ea80000300800 */
[----:B0-----:R-:W2:Y:S04]  /*30df0*/  LDL.LU.64 R8, [R1+0x15b8] ;  /* 0x0015b80001087983 */ /* 0x001ea80000300a00 */
[----:B------:R-:W2:Y:S04]  /*30e00*/  LDL.LU.64 R4, [R1+0x15b0] ;  /* 0x0015b00001047983 */ /* 0x000ea80000300a00 */
[----:B--2---:R0:W-:Y:S04]  /*30e10*/  STG.E.U16 desc[UR10][R4.64], R15 ;  /* 0x0000000f04007986 */ /* 0x0041e8000c10150a */
[----:B------:R1:W-:Y:S04]  /*30e20*/  STG.E.U16 desc[UR10][R2.64], R19 ;  /* 0x0000001302007986 */ /* 0x0003e8000c10150a */
[----:B0-----:R-:W2:Y:S04]  /*30e30*/  LDL.LU.64 R4, [R1+0x15a8] ;  /* 0x0015a80001047983 */ /* 0x001ea80000300a00 */
[----:B-1----:R-:W3:Y:S01]  /*30e40*/  LDL.LU.64 R2, [R1+0x15a0] ;  /* 0x0015a00001027983 */ /* 0x002ee20000300a00 */
[----:B------:R-:W-:-:S02]  /*30e50*/  PRMT R6, R18, 0x7632, R6 ;  /* 0x0000763212067816 */ /* 0x000fc40000000006 */
[----:B--2---:R-:W-:Y:S02]  /*30e60*/  PRMT R5, R19, 0x7632, R5 ;  /* 0x0000763213057816 */ /* 0x004fe40000000005 */
[----:B------:R-:W2:Y:S04]  /*30e70*/  LDL.LU.64 R18, [R1+0x20] ;  /* 0x0000200001127983 */ /* 0x000ea80000300a00 */
[----:B---3--:R0:W-:Y:S04]  /*30e80*/  STG.E.U16 desc[UR10][R2.64], R23 ;  /* 0x0000001702007986 */ /* 0x0081e8000c10150a */
[----:B0-----:R-:W3:Y:S01]  /*30e90*/  LDL.LU.64 R2, [R1+0x1598] ;  /* 0x0015980001027983 */ /* 0x001ee20000300a00 */
[----:B------:R-:W-:-:S03]  /*30ea0*/  PRMT R0, R23, 0x7632, R0 ;  /* 0x0000763217007816 */ /* 0x000fc60000000000 */
[----:B------:R-:W2:Y:S04]  /*30eb0*/  LDL.LU.64 R22, [R1+0x28] ;  /* 0x0000280001167983 */ /* 0x000ea80000300a00 */
[----:B---3--:R0:W-:Y:S04]  /*30ec0*/  STG.E.U16 desc[UR10][R2.64], R27 ;  /* 0x0000001b02007986 */ /* 0x0081e8000c10150a */
[----:B0-----:R-:W3:Y:S01]  /*30ed0*/  LDL.LU.64 R2, [R1+0x1590] ;  /* 0x0015900001027983 */ /* 0x001ee20000300a00 */
[----:B------:R-:W-:Y:S02]  /*30ee0*/  PRMT R10, R7, 0x7632, R10 ;  /* 0x00007632070a7816 */ /* 0x000fe4000000000a */
[----:B------:R-:W-:-:S02]  /*30ef0*/  PRMT R4, R27, 0x7632, R4 ;  /* 0x000076321b047816 */ /* 0x000fc40000000004 */
[----:B------:R-:W2:Y:S01]  /*30f00*/  LDL.LU.64 R26, [R1+0x30] ;  /* 0x00003000011a7983 */ /* 0x000ea20000300a00 */
[----:B------:R-:W-:-:S03]  /*30f10*/  PRMT R9, R11, 0x7632, R9 ;  /* 0x000076320b097816 */ /* 0x000fc60000000009 */
[----:B---3--:R0:W-:Y:S04]  /*30f20*/  STG.E.U16 desc[UR10][R2.64], R12 ;  /* 0x0000000c02007986 */ /* 0x0081e8000c10150a */
[----:B------:R1:W-:Y:S04]  /*30f30*/  STG.E.U16 desc[UR10][R28.64], R10 ;  /* 0x0000000a1c007986 */ /* 0x0003e8000c10150a */
[----:B0-----:R-:W3:Y:S04]  /*30f40*/  LDL.LU.64 R2, [R1+0x1588] ;  /* 0x0015880001027983 */ /* 0x001ee80000300a00 */
[----:B-1----:R-:W2:Y:S04]  /*30f50*/  LDL.LU.64 R28, [R1+0x1580] ;  /* 0x00158000011c7983 */ /* 0x002ea80000300a00 */
[----:B------:R-:W2:Y:S01]  /*30f60*/  LDL.LU.64 R10, [R1+0x38] ;  /* 0x00003800010a7983 */ /* 0x000ea20000300a00 */
[----:B------:R-:W-:-:S02]  /*30f70*/  FSEL R12, R16, -INF , P6 ;  /* 0xff800000100c7808 */ /* 0x000fc40003000000 */
[----:B------:R-:W0:Y:S01]  /*30f80*/  S2R R16, SR_TID.X ;  /* 0x0000000000107919 */ /* 0x000e220000002100 */
[----:B------:R-:W-:Y:S02]  /*30f90*/  PRMT R8, R15, 0x7632, R8 ;  /* 0x000076320f087816 */ /* 0x000fe40000000008 */
[----:B------:R-:W-:Y:S02]  /*30fa0*/  FSEL R14, R14, -INF , P3 ;  /* 0xff8000000e0e7808 */ /* 0x000fe40001800000 */
[----:B----4-:R-:W-:Y:S01]  /*30fb0*/  FSEL R13, R13, -INF , P2 ;  /* 0xff8000000d0d7808 */ /* 0x010fe20001000000 */
[----:B------:R-:W-:-:S04]  /*30fc0*/  UIMAD UR4, UR7, UR4, URZ ;  /* 0x00000004070472a4 */ /* 0x000fc8000f8e02ff */
[----:B------:R-:W-:Y:S02]  /*30fd0*/  USHF.L.U32 UR7, UR4, 0x2, URZ ;  /* 0x0000000204077899 */ /* 0x000fe400080006ff */
[----:B------:R-:W-:Y:S01]  /*30fe0*/  UIMAD.WIDE UR4, UR4, 0x4, URZ ;  /* 0x00000004040478a5 */ /* 0x000fe2000f8e02ff */
[----:B--2---:R1:W-:Y:S02]  /*30ff0*/  STG.E.U16 desc[UR10][R10.64], R6 ;  /* 0x000000060a007986 */ /* 0x0043e4000c10150a */
[----:B-1----:R-:W-:Y:S01]  /*31000*/  FSEL R11, R20, -INF , P1 ;  /* 0xff800000140b7808 */ /* 0x002fe20000800000 */
[----:B------:R-:W1:Y:S01]  /*31010*/  LDC.64 R6, c[0x0][0x3a0] ;  /* 0x0000e800ff067b82 */ /* 0x000e620000000a00 */
[----:B------:R-:W2:Y:S01]  /*31020*/  S2R R20, SR_CTAID.X ;  /* 0x0000000000147919 */ /* 0x000ea20000002500 */
[----:B------:R-:W-:Y:S04]  /*31030*/  STG.E.U16 desc[UR10][R26.64], R9 ;  /* 0x000000091a007986 */ /* 0x000fe8000c10150a */
[----:B------:R4:W-:Y:S04]  /*31040*/  STG.E.U16 desc[UR10][R22.64], R8 ;  /* 0x0000000816007986 */ /* 0x0009e8000c10150a */
[----:B------:R0:W-:Y:S04]  /*31050*/  STG.E.U16 desc[UR10][R18.64], R5 ;  /* 0x0000000512007986 */ /* 0x0001e8000c10150a */
[----:B------:R0:W-:Y:S04]  /*31060*/  STG.E.U16 desc[UR10][R28.64], R0 ;  /* 0x000000001c007986 */ /* 0x0001e8000c10150a */
[----:B---3--:R3:W-:Y:S01]  /*31070*/  STG.E.U16 desc[UR10][R2.64], R4 ;  /* 0x0000000402007986 */ /* 0x0087e2000c10150a */
[----:B------:R-:W-:Y:S01]  /*31080*/  FFMA R10, R11, 0.69314718246459960938, R17 ;  /* 0x3f3172180b0a7823 */ /* 0x000fe20000000011 */
[----:B----4-:R-:W-:Y:S01]  /*31090*/  FFMA R8, R14, 0.69314718246459960938, R25 ;  /* 0x3f3172180e087823 */ /* 0x010fe20000000019 */
[----:B------:R-:W-:Y:S01]  /*310a0*/  FFMA R9, R13, 0.69314718246459960938, R21 ;  /* 0x3f3172180d097823 */ /* 0x000fe20000000015 */
[----:B--2---:R-:W-:-:S04]  /*310b0*/  SHF.L.U32 R20, R20, 0x5, RZ ;  /* 0x0000000514147819 */ /* 0x004fc800000006ff */
[----:B0-----:R-:W-:Y:S02]  /*310c0*/  LOP3.LUT R20, R20, 0x1f, R16, 0xf8, !PT ;  /* 0x0000001f14147812 */ /* 0x001fe400078ef810 */
[----:B------:R-:W-:Y:S01]  /*310d0*/  LOP3.LUT R16, R16, 0x1c, RZ, 0xc0, !PT ;  /* 0x0000001c10107812 */ /* 0x000fe200078ec0ff */
[----:B------:R-:W-:-:S03]  /*310e0*/  FFMA R11, R12, 0.69314718246459960938, R24 ;  /* 0x3f3172180c0b7823 */ /* 0x000fc60000000018 */
[----:B------:R-:W-:Y:S01]  /*310f0*/  SHF.L.U32 R16, R16, 0x2, RZ ;  /* 0x0000000210107819 */ /* 0x000fe200000006ff */
[----:B------:R-:W-:Y:S01]  /*31100*/  BAR.SYNC.DEFER_BLOCKING 0x0 ;  /* 0x0000000000007b1d */ /* 0x000fe20000010000 */
[C---:B------:R-:W-:Y:S01]  /*31110*/  SHF.L.U32 R5, R20.reuse, 0x2, RZ ;  /* 0x0000000214057819 */ /* 0x040fe200000006ff */
[----:B------:R-:W-:-:S04]  /*31120*/  IMAD.HI R0, R20, 0x4, RZ ;  /* 0x0000000414007827 */ /* 0x000fc800078e02ff */
[----:B------:R3:W-:Y:S02]  /*31130*/  STS.128 [R16+UR6], R8 ;  /* 0x0000000810007988 */ /* 0x0007e40008000c06 */
[----:B------:R-:W-:Y:S01]  /*31140*/  BAR.SYNC.DEFER_BLOCKING 0x0 ;  /* 0x0000000000007b1d */ /* 0x000fe20000010000 */
[----:B-1----:R-:W-:-:S04]  /*31150*/  IADD3 R6, P1, P2, R5, UR7, R6 ;  /* 0x0000000705067c10 */ /* 0x002fc8000fa3e006 */
[----:B------:R-:W-:Y:S01]  /*31160*/  IADD3.X R7, PT, PT, R0, UR5, R7, P1, P2 ;  /* 0x0000000500077c10 */ /* 0x000fe20008fe4407 */
[----:B------:R-:W-:Y:S08]  /*31170*/  @P0 EXIT ;  /* 0x000000000000094d */ /* 0x000ff00003800000 */
[----:B---3--:R-:W2:Y:S04]  /*31180*/  LDL.LU R16, [R1+0x238] ;  /* 0x0002380001107983 */ /* 0x008ea80000300800 */
[----:B--2---:R-:W0:Y:S04]  /*31190*/  LDS R3, [R16] ;  /* 0x0000000010037984 */ /* 0x004e280000000800 */
[----:B0-----:R-:W-:Y:S01]  /*311a0*/  STG.E desc[UR10][R6.64], R3 ;  /* 0x0000000306007986 */ /* 0x001fe2000c10190a */
[----:B------:R-:W-:Y:S05]  /*311b0*/  EXIT ;  /* 0x000000000000794d */ /* 0x000fea0003800000 */
.L_x_2:
[----:B------:R-:W-:-:S00]  /*311c0*/  BRA `(.L_x_2) ;  /* 0xfffffffc00fc7947 */ /* 0x000fc0000383ffff */
[----:B------:R-:W-:-:S00]  /*311d0*/  NOP ;  /* 0x0000000000007918 */ /* 0x000fc00000000000 */
        /* <DEDUP_REMOVED lines=10> */
.L_x_3:


//--------------------- .nv.global.init           --------------------------
	.section	.nv.global.init,"aw",@progbits
.nv.global.init:
	.type		_$_str,@object
	.size		_$_str,(.L_0 - _$_str)
_$_str:
        /*0000*/ 	.byte	0x5f, 0x5f, 0x43, 0x55, 0x44, 0x41, 0x5f, 0x46, 0x54, 0x5a, 0x00
.L_0:


//--------------------- .nv.shared.attn_fwd       --------------------------
	.section	.nv.shared.attn_fwd,"aw",@nobits
	.sectionflags	@""
	.align	16
	.zero		1024


//--------------------- .nv.shared.reserved.0     --------------------------
	.section	.nv.shared.reserved.0,"aw",@nobits
	.weak		__nv_reservedSMEM_offset_0_alias
	.size		__nv_reservedSMEM_offset_0_alias, 0, 64
	.other		__nv_reservedSMEM_offset_0_alias,@"STO_CUDA_RESERVED_SHARED STV_DEFAULT"
__nv_reservedSMEM_offset_0_alias:
	.zero		0
	.zero		64


//--------------------- .nv.constant0.attn_fwd    --------------------------
	.section	.nv.constant0.attn_fwd,"a",@progbits
	.sectionflags	@""
	.align	4
.nv.constant0.attn_fwd:
	.zero		1032


//--------------------- SYMBOLS --------------------------

	.type		.nv.reservedSmem.offset0,@object
	.size		.nv.reservedSmem.offset0,0x4
	.type		.nv.reservedSmem.cap,@object
	.size		.nv.reservedSmem.cap,0x4
